	.target	sm_90a

	.elftype	@"ET_EXEC"


//--------------------- .note.nv.tkinfo           --------------------------
	.section	.note.nv.tkinfo,"",@"SHT_NOTE"
	.sectionflags	@"SHF_NOTE_NV_TKINFO"
	.tkinfo
        /*0018*/ 	.word	0x00000002
        /*0030*/ 	.string	""
        /*0030*/ 	.string	"ptxas"
        /*0030*/ 	.string	"Cuda compilation tools, release 13.0, V13.0.88"
        /*0030*/ 	.string	"Build cuda_13.0.r13.0/compiler.36424714_0"
        /*0030*/ 	.string	"-arch sm_90a -m 64 "



//--------------------- .note.nv.cuinfo           --------------------------
	.section	.note.nv.cuinfo,"",@"SHT_NOTE"
	.sectionflags	@"SHF_NOTE_NV_CUINFO"
        /*0018*/ 	.short	0x0002
        /*001a*/ 	.short	0x005a
        /*001c*/ 	.short	0x0082
	.zero		2


//--------------------- .nv.info                  --------------------------
	.section	.nv.info,"",@"SHT_CUDA_INFO"
	.align	4


	//----- nvinfo : EIATTR_REGCOUNT
	.align		4
        /*0000*/ 	.byte	0x04, 0x2f
        /*0002*/ 	.short	(.L_15 - .L_14)
	.align		4
.L_14:
        /*0004*/ 	.word	index@(_ZN7cutlass13device_kernelINS_4gemm6kernel13GemmUniversalIN4cute5tupleIJiiiiEEENS1_10collective13CollectiveMmaINS1_34MainloopSm90TmaGmmaWarpSpecializedILi2ENS5_IJNS4_1CILi1EEESB_SB_EEENS1_35KernelTmaWarpSpecializedCooperativeEEENS5_IJNSA_ILi192EEENSA_ILi512EEENSA_ILi128EEEEEEaNS5_IJlSB_lEEEaSJ_NS4_8TiledMMAINS4_8MMA_AtomIJNS4_4SM904GMMA27MMA_64x256x32_S32S8S8_SS_TNEEEENS4_6LayoutINS5_IJNSA_ILi2EEESB_SB_EEENS5_IJSB_NSA_ILi0EEEST_EEEEENS5_IJNS4_10UnderscoreESW_SW_EEEEENS4_13SM90_TMA_LOADENS4_14ComposedLayoutINS4_7SwizzleILi3ELi4ELi3EEENS4_18smem_ptr_flag_bitsILi8EEENSQ_INS5_IJNSA_ILi8EEESH_EEENS5_IJSH_SB_EEEEEEEvNS4_8identityESZ_S19_vS1A_EENS_8epilogue10collective6detail29Sm90TmaWarpSpecializedAdapterINS1D_15DefaultEpilogueIaSJ_SJ_NS1C_6thread17LinearCombinationIaLi1EiiLNS1H_9ScaleType4KindE0ELNS_15FloatRoundStyleE2EaEENS1_15EpilogueDefaultEEEEEvvEEEEvNT_6ParamsE)
        /*0008*/ 	.word	0x000000a8


	//----- nvinfo : EIATTR_FRAME_SIZE
	.align		4
.L_15:
        /*000c*/ 	.byte	0x04, 0x11
        /*000e*/ 	.short	(.L_17 - .L_16)
	.align		4
.L_16:
        /*0010*/ 	.word	index@(_ZN7cutlass13device_kernelINS_4gemm6kernel13GemmUniversalIN4cute5tupleIJiiiiEEENS1_10collective13CollectiveMmaINS1_34MainloopSm90TmaGmmaWarpSpecializedILi2ENS5_IJNS4_1CILi1EEESB_SB_EEENS1_35KernelTmaWarpSpecializedCooperativeEEENS5_IJNSA_ILi192EEENSA_ILi512EEENSA_ILi128EEEEEEaNS5_IJlSB_lEEEaSJ_NS4_8TiledMMAINS4_8MMA_AtomIJNS4_4SM904GMMA27MMA_64x256x32_S32S8S8_SS_TNEEEENS4_6LayoutINS5_IJNSA_ILi2EEESB_SB_EEENS5_IJSB_NSA_ILi0EEEST_EEEEENS5_IJNS4_10UnderscoreESW_SW_EEEEENS4_13SM90_TMA_LOADENS4_14ComposedLayoutINS4_7SwizzleILi3ELi4ELi3EEENS4_18smem_ptr_flag_bitsILi8EEENSQ_INS5_IJNSA_ILi8EEESH_EEENS5_IJSH_SB_EEEEEEEvNS4_8identityESZ_S19_vS1A_EENS_8epilogue10collective6detail29Sm90TmaWarpSpecializedAdapterINS1D_15DefaultEpilogueIaSJ_SJ_NS1C_6thread17LinearCombinationIaLi1EiiLNS1H_9ScaleType4KindE0ELNS_15FloatRoundStyleE2EaEENS1_15EpilogueDefaultEEEEEvvEEEEvNT_6ParamsE)
        /*0014*/ 	.word	0x00001af0


	//----- nvinfo : EIATTR_MIN_STACK_SIZE
	.align		4
.L_17:
        /*0018*/ 	.byte	0x04, 0x12
        /*001a*/ 	.short	(.L_19 - .L_18)
	.align		4
.L_18:
        /*001c*/ 	.word	index@(_ZN7cutlass13device_kernelINS_4gemm6kernel13GemmUniversalIN4cute5tupleIJiiiiEEENS1_10collective13CollectiveMmaINS1_34MainloopSm90TmaGmmaWarpSpecializedILi2ENS5_IJNS4_1CILi1EEESB_SB_EEENS1_35KernelTmaWarpSpecializedCooperativeEEENS5_IJNSA_ILi192EEENSA_ILi512EEENSA_ILi128EEEEEEaNS5_IJlSB_lEEEaSJ_NS4_8TiledMMAINS4_8MMA_AtomIJNS4_4SM904GMMA27MMA_64x256x32_S32S8S8_SS_TNEEEENS4_6LayoutINS5_IJNSA_ILi2EEESB_SB_EEENS5_IJSB_NSA_ILi0EEEST_EEEEENS5_IJNS4_10UnderscoreESW_SW_EEEEENS4_13SM90_TMA_LOADENS4_14ComposedLayoutINS4_7SwizzleILi3ELi4ELi3EEENS4_18smem_ptr_flag_bitsILi8EEENSQ_INS5_IJNSA_ILi8EEESH_EEENS5_IJSH_SB_EEEEEEEvNS4_8identityESZ_S19_vS1A_EENS_8epilogue10collective6detail29Sm90TmaWarpSpecializedAdapterINS1D_15DefaultEpilogueIaSJ_SJ_NS1C_6thread17LinearCombinationIaLi1EiiLNS1H_9ScaleType4KindE0ELNS_15FloatRoundStyleE2EaEENS1_15EpilogueDefaultEEEEEvvEEEEvNT_6ParamsE)
        /*0020*/ 	.word	0x00001af0
.L_19:


//--------------------- .nv.compat                --------------------------
	.section	.nv.compat,"",@"SHT_CUDA_COMPAT_INFO"
	.align	4
        /*0000*/ 	.byte	0x02, 0x09, 0x01, 0x00, 0x02, 0x02, 0x04, 0x00, 0x02, 0x05, 0x05, 0x00, 0x03, 0x07, 0x01, 0x01
        /*0010*/ 	.byte	0x02, 0x03, 0x01, 0x00, 0x02, 0x06, 0x01, 0x00, 0x04, 0x0b, 0x08, 0x00, 0x00, 0x00, 0x00, 0x00
        /*0020*/ 	.byte	0x00, 0x00, 0x00, 0x00


//--------------------- .nv.info._ZN7cutlass13device_kernelINS_4gemm6kernel13GemmUniversalIN4cute5tupleIJiiiiEEENS1_10collective13CollectiveMmaINS1_34MainloopSm90TmaGmmaWarpSpecializedILi2ENS5_IJNS4_1CILi1EEESB_SB_EEENS1_35KernelTmaWarpSpecializedCooperativeEEENS5_IJNSA_ILi192EEENSA_ILi512EEENSA_ILi128EEEEEEaNS5_IJlSB_lEEEaSJ_NS4_8TiledMMAINS4_8MMA_AtomIJNS4_4SM904GMMA27MMA_64x256x32_S32S8S8_SS_TNEEEENS4_6LayoutINS5_IJNSA_ILi2EEESB_SB_EEENS5_IJSB_NSA_ILi0EEEST_EEEEENS5_IJNS4_10UnderscoreESW_SW_EEEEENS4_13SM90_TMA_LOADENS4_14ComposedLayoutINS4_7SwizzleILi3ELi4ELi3EEENS4_18smem_ptr_flag_bitsILi8EEENSQ_INS5_IJNSA_ILi8EEESH_EEENS5_IJSH_SB_EEEEEEEvNS4_8identityESZ_S19_vS1A_EENS_8epilogue10collective6detail29Sm90TmaWarpSpecializedAdapterINS1D_15DefaultEpilogueIaSJ_SJ_NS1C_6thread17LinearCombinationIaLi1EiiLNS1H_9ScaleType4KindE0ELNS_15FloatRoundStyleE2EaEENS1_15EpilogueDefaultEEEEEvvEEEEvNT_6ParamsE --------------------------
	.section	.nv.info._ZN7cutlass13device_kernelINS_4gemm6kernel13GemmUniversalIN4cute5tupleIJiiiiEEENS1_10collective13CollectiveMmaINS1_34MainloopSm90TmaGmmaWarpSpecializedILi2ENS5_IJNS4_1CILi1EEESB_SB_EEENS1_35KernelTmaWarpSpecializedCooperativeEEENS5_IJNSA_ILi192EEENSA_ILi512EEENSA_ILi128EEEEEEaNS5_IJlSB_lEEEaSJ_NS4_8TiledMMAINS4_8MMA_AtomIJNS4_4SM904GMMA27MMA_64x256x32_S32S8S8_SS_TNEEEENS4_6LayoutINS5_IJNSA_ILi2EEESB_SB_EEENS5_IJSB_NSA_ILi0EEEST_EEEEENS5_IJNS4_10UnderscoreESW_SW_EEEEENS4_13SM90_TMA_LOADENS4_14ComposedLayoutINS4_7SwizzleILi3ELi4ELi3EEENS4_18smem_ptr_flag_bitsILi8EEENSQ_INS5_IJNSA_ILi8EEESH_EEENS5_IJSH_SB_EEEEEEEvNS4_8identityESZ_S19_vS1A_EENS_8epilogue10collective6detail29Sm90TmaWarpSpecializedAdapterINS1D_15DefaultEpilogueIaSJ_SJ_NS1C_6thread17LinearCombinationIaLi1EiiLNS1H_9ScaleType4KindE0ELNS_15FloatRoundStyleE2EaEENS1_15EpilogueDefaultEEEEEvvEEEEvNT_6ParamsE,"",@"SHT_CUDA_INFO"
	.sectionflags	@""
	.align	4


	//----- nvinfo : EIATTR_CUDA_API_VERSION
	.align		4
        /*0000*/ 	.byte	0x04, 0x37
        /*0002*/ 	.short	(.L_21 - .L_20)
.L_20:
        /*0004*/ 	.word	0x00000082


	//----- nvinfo : EIATTR_KPARAM_INFO
	.align		4
.L_21:
        /*0008*/ 	.byte	0x04, 0x17
        /*000a*/ 	.short	(.L_23 - .L_22)
.L_22:
        /*000c*/ 	.word	0x00000000
        /*0010*/ 	.short	0x0000
        /*0012*/ 	.short	0x0070
        /*0014*/ 	.byte	0x00, 0xf0, 0x01, 0x10


	//----- nvinfo : EIATTR_SPARSE_MMA_MASK
	.align		4
.L_23:
        /*0018*/ 	.byte	0x03, 0x50
        /*001a*/ 	.short	0x0000


	//----- nvinfo : EIATTR_MAXREG_COUNT
	.align		4
        /*001c*/ 	.byte	0x03, 0x1b
        /*001e*/ 	.short	0x00a8


	//----- nvinfo : EIATTR_NUM_BARRIERS
	.align		4
        /*0020*/ 	.byte	0x02, 0x4c
        /*0022*/ 	.byte	0x01
	.zero		1


	//----- nvinfo : EIATTR_EXTERNS
	.align		4
        /*0024*/ 	.byte	0x04, 0x0f
        /*0026*/ 	.short	(.L_25 - .L_24)


	//   ....[0]....
	.align		4
.L_24:
        /*0028*/ 	.word	index@(__assertfail)


	//----- nvinfo : EIATTR_ANNOTATIONS
	.align		4
.L_25:
        /*002c*/ 	.byte	0x04, 0x55
        /*002e*/ 	.short	(.L_27 - .L_26)


	//   ....[0]....
.L_26:
        /*0030*/ 	.word	0x00000001
        /*0034*/ 	.byte	0x60, 0x05, 0x00, 0x00, 0x01, 0x00, 0x00, 0x00, 0x90, 0x05, 0x00, 0x00, 0x01, 0x00, 0x00, 0x00
        /* <DEDUP_REMOVED lines=2791> */
        /*aeb4*/ 	.byte	0x40, 0x76, 0x03, 0x00, 0x01, 0x00, 0x00, 0x00, 0x60, 0x76, 0x03, 0x00


	//----- nvinfo : EIATTR_MERCURY_ISA_VERSION
	.align		4
.L_27:
        /*aec0*/ 	.byte	0x03, 0x5f
        /*aec2*/ 	.short	0x0101


	//----- nvinfo : EIATTR_INT_WARP_WIDE_INSTR_OFFSETS
	.align		4
        /*aec4*/ 	.byte	0x04, 0x31
        /*aec6*/ 	.short	(.L_29 - .L_28)


	//   ....[0]....
.L_28:
        /*aec8*/ 	.word	0x00000390


	//   ....[1]....
        /*aecc*/ 	.word	0x000003a0


	//   ....[2]....
        /*aed0*/ 	.word	0x000004a0


	//----- nvinfo : EIATTR_COOP_GROUP_MASK_REGIDS
	.align		4
.L_29:
        /*aed4*/ 	.byte	0x04, 0x29
        /*aed6*/ 	.short	(.L_31 - .L_30)


	//   ....[0]....
.L_30:
        /*aed8*/ 	.word	0xffffffff


	//   ....[1]....
        /*aedc*/ 	.word	0xffffffff


	//   ....[2]....
        /*aee0*/ 	.word	0xffffffff


	//   ....[3]....
        /*aee4*/ 	.word	0xffffffff


	//   ....[4]....
        /*aee8*/ 	.word	0xffffffff


	//----- nvinfo : EIATTR_COOP_GROUP_INSTR_OFFSETS
	.align		4
.L_31:
        /*aeec*/ 	.byte	0x04, 0x28
        /*aeee*/ 	.short	(.L_33 - .L_32)


	//   ....[0]....
.L_32:
        /*aef0*/ 	.word	0x00000070


	//   ....[1]....
        /*aef4*/ 	.word	0x00000080


	//   ....[2]....
        /*aef8*/ 	.word	0x00000140


	//   ....[3]....
        /*aefc*/ 	.word	0x00000290


	//   ....[4]....
        /*af00*/ 	.word	0x00000fa0


	//----- nvinfo : EIATTR_REG_RECONFIG
	.align		4
.L_33:
        /*af04*/ 	.byte	0x01, 0x54
	.zero		2


	//----- nvinfo : EIATTR_SYSCALL_OFFSETS
	.align		4
        /*af08*/ 	.byte	0x04, 0x46
        /*af0a*/ 	.short	(.L_35 - .L_34)


	//   ....[0]....
.L_34:
        /*af0c*/ 	.word	0x00001160


	//----- nvinfo : EIATTR_MBARRIER_INSTR_OFFSETS
	.align		4
.L_35:
        /*af10*/ 	.byte	0x04, 0x39
        /*af12*/ 	.short	(.L_37 - .L_36)


	//   ....[0]....
.L_36:
        /*af14*/ 	.word	0x00000240
        /*af18*/ 	.word	0x000000ff
        /*af1c*/ 	.word	0x00000000
        /*af20*/ 	.short	0x0100
        /*af22*/ 	.byte	0x08
	.zero		1


	//   ....[1]....
        /*af24*/ 	.word	0x00000250
        /*af28*/ 	.word	0x000000ff
        /*af2c*/ 	.word	0x00000010
        /*af30*/ 	.short	0x0100
        /*af32*/ 	.byte	0x08
	.zero		1


	//   ....[2]....
        /*af34*/ 	.word	0x00000260
        /*af38*/ 	.word	0x000000ff
        /*af3c*/ 	.word	0x00000008
        /*af40*/ 	.short	0x0100
        /*af42*/ 	.byte	0x08
	.zero		1


	//   ....[3]....
        /*af44*/ 	.word	0x00000270
        /*af48*/ 	.word	0x000000ff
        /*af4c*/ 	.word	0x00000018
        /*af50*/ 	.short	0x0100
        /*af52*/ 	.byte	0x08
	.zero		1


	//   ....[4]....
        /*af54*/ 	.word	0x000004f0
        /*af58*/ 	.word	0x000000ff
        /*af5c*/ 	.word	0x00000030
        /*af60*/ 	.short	0x0100
        /*af62*/ 	.byte	0x06
	.zero		1


	//   ....[5]....
        /*af64*/ 	.word	0x00000570
        /*af68*/ 	.word	0x000000ff
        /*af6c*/ 	.word	0x00000038
        /*af70*/ 	.short	0x0100
        /*af72*/ 	.byte	0x06
	.zero		1


	//   ....[6]....
        /*af74*/ 	.word	0x00001230
        /*af78*/ 	.word	0x00000003
        /*af7c*/ 	.word	0x00000000
        /*af80*/ 	.short	0x010a
        /*af82*/ 	.byte	0x3f
	.zero		1


	//   ....[7]....
        /*af84*/ 	.word	0x00001270
        /*af88*/ 	.word	0x00000003
        /*af8c*/ 	.word	0x00000000
        /*af90*/ 	.short	0x010a
        /*af92*/ 	.byte	0x3f
	.zero		1


	//   ....[8]....
        /*af94*/ 	.word	0x0000cfe0
        /*af98*/ 	.word	0x00000005
        /*af9c*/ 	.word	0x00000000
        /*afa0*/ 	.short	0x010a
        /*afa2*/ 	.byte	0x3f
	.zero		1


	//   ....[9]....
        /*afa4*/ 	.word	0x0000d020
        /*afa8*/ 	.word	0x00000005
        /*afac*/ 	.word	0x00000000
        /*afb0*/ 	.short	0x010a
        /*afb2*/ 	.byte	0x3f
	.zero		1


	//   ....[10]....
        /*afb4*/ 	.word	0x0001a850
        /*afb8*/ 	.word	0x00000005
        /*afbc*/ 	.word	0x00000000
        /*afc0*/ 	.short	0x0101
        /*afc2*/ 	.byte	0x3f
	.zero		1


	//   ....[11]....
        /*afc4*/ 	.word	0x0001aa10
        /*afc8*/ 	.word	0x00000000
        /*afcc*/ 	.word	0x00000000
        /*afd0*/ 	.short	0x0101
        /*afd2*/ 	.byte	0x3f
	.zero		1


	//   ....[12]....
        /*afd4*/ 	.word	0x000371f0
        /*afd8*/ 	.word	0x0000000d
        /*afdc*/ 	.word	0x00000010
        /*afe0*/ 	.short	0x010a
        /*afe2*/ 	.byte	0x3f
	.zero		1


	//   ....[13]....
        /*afe4*/ 	.word	0x000375d0
        /*afe8*/ 	.word	0x00000002
        /*afec*/ 	.word	0x00000038
        /*aff0*/ 	.short	0x0101
        /*aff2*/ 	.byte	0x3f
	.zero		1


	//   ....[14]....
        /*aff4*/ 	.word	0x00037d20
        /*aff8*/ 	.word	0x00000005
        /*affc*/ 	.word	0x00000000
        /*b000*/ 	.short	0x010a
        /*b002*/ 	.byte	0x3f
	.zero		1


	//   ....[15]....
        /*b004*/ 	.word	0x00037db0
        /*b008*/ 	.word	0x00000003
        /*b00c*/ 	.word	0x00000000
        /*b010*/ 	.short	0x010a
        /*b012*/ 	.byte	0x3f
	.zero		1


	//   ....[16]....
        /*b014*/ 	.word	0x00037e10
        /*b018*/ 	.word	0x00000003
        /*b01c*/ 	.word	0x00000000
        /*b020*/ 	.short	0x010a
        /*b022*/ 	.byte	0x3f
	.zero		1


	//   ....[17]....
        /*b024*/ 	.word	0x00037e60
        /*b028*/ 	.word	0x00000005
        /*b02c*/ 	.word	0x00000000
        /*b030*/ 	.short	0x010a
        /*b032*/ 	.byte	0x3f
	.zero		1


	//   ....[18]....
        /*b034*/ 	.word	0x00037f30
        /*b038*/ 	.word	0x0000000d
        /*b03c*/ 	.word	0x00000010
        /*b040*/ 	.short	0x010a
        /*b042*/ 	.byte	0x3f
	.zero		1


	//   ....[19]....
        /*b044*/ 	.word	0x00038000
        /*b048*/ 	.word	0x00000005
        /*b04c*/ 	.word	0x00000000
        /*b050*/ 	.short	0x010a
        /*b052*/ 	.byte	0x3f
	.zero		1


	//----- nvinfo : EIATTR_NUM_MBARRIERS
	.align		4
.L_37:
        /*b054*/ 	.byte	0x03, 0x38
        /*b056*/ 	.short	0x0006


	//----- nvinfo : EIATTR_EXIT_INSTR_OFFSETS
	.align		4
        /*b058*/ 	.byte	0x04, 0x1c
        /*b05a*/ 	.short	(.L_39 - .L_38)


	//   ....[0]....
.L_38:
        /*b05c*/ 	.word	0x000005d0


	//   ....[1]....
        /*b060*/ 	.word	0x00000ec0


	//   ....[2]....
        /*b064*/ 	.word	0x00036810


	//   ....[3]....
        /*b068*/ 	.word	0x00036e90


	//   ....[4]....
        /*b06c*/ 	.word	0x00037e00


	//----- nvinfo : EIATTR_MAX_THREADS
	.align		4
.L_39:
        /*b070*/ 	.byte	0x04, 0x05
        /*b072*/ 	.short	(.L_41 - .L_40)
.L_40:
        /*b074*/ 	.word	0x00000180
        /*b078*/ 	.word	0x00000001
        /*b07c*/ 	.word	0x00000001


	//----- nvinfo : EIATTR_CRS_STACK_SIZE
	.align		4
.L_41:
        /*b080*/ 	.byte	0x04, 0x1e
        /*b082*/ 	.short	(.L_43 - .L_42)
.L_42:
        /*b084*/ 	.word	0x00000000


	//----- nvinfo : EIATTR_CBANK_PARAM_SIZE
	.align		4
.L_43:
        /*b088*/ 	.byte	0x03, 0x19
        /*b08a*/ 	.short	0x0470


	//----- nvinfo : EIATTR_PARAM_CBANK
	.align		4
        /*b08c*/ 	.byte	0x04, 0x0a
        /*b08e*/ 	.short	(.L_45 - .L_44)
	.align		4
.L_44:
        /*b090*/ 	.word	index@(.nv.constant0._ZN7cutlass13device_kernelINS_4gemm6kernel13GemmUniversalIN4cute5tupleIJiiiiEEENS1_10collective13CollectiveMmaINS1_34MainloopSm90TmaGmmaWarpSpecializedILi2ENS5_IJNS4_1CILi1EEESB_SB_EEENS1_35KernelTmaWarpSpecializedCooperativeEEENS5_IJNSA_ILi192EEENSA_ILi512EEENSA_ILi128EEEEEEaNS5_IJlSB_lEEEaSJ_NS4_8TiledMMAINS4_8MMA_AtomIJNS4_4SM904GMMA27MMA_64x256x32_S32S8S8_SS_TNEEEENS4_6LayoutINS5_IJNSA_ILi2EEESB_SB_EEENS5_IJSB_NSA_ILi0EEEST_EEEEENS5_IJNS4_10UnderscoreESW_SW_EEEEENS4_13SM90_TMA_LOADENS4_14ComposedLayoutINS4_7SwizzleILi3ELi4ELi3EEENS4_18smem_ptr_flag_bitsILi8EEENSQ_INS5_IJNSA_ILi8EEESH_EEENS5_IJSH_SB_EEEEEEEvNS4_8identityESZ_S19_vS1A_EENS_8epilogue10collective6detail29Sm90TmaWarpSpecializedAdapterINS1D_15DefaultEpilogueIaSJ_SJ_NS1C_6thread17LinearCombinationIaLi1EiiLNS1H_9ScaleType4KindE0ELNS_15FloatRoundStyleE2EaEENS1_15EpilogueDefaultEEEEEvvEEEEvNT_6ParamsE)
        /*b094*/ 	.short	0x0210
        /*b096*/ 	.short	0x0470


	//----- nvinfo : EIATTR_SW_WAR
	.align		4
.L_45:
        /*b098*/ 	.byte	0x04, 0x36
        /*b09a*/ 	.short	(.L_47 - .L_46)
.L_46:
        /*b09c*/ 	.word	0x00000008
.L_47:


//--------------------- .nv.callgraph             --------------------------
	.section	.nv.callgraph,"",@"SHT_CUDA_CALLGRAPH"
	.align	4
	.sectionentsize	8
	.align		4
        /*0000*/ 	.word	0x00000000
	.align		4
        /*0004*/ 	.word	0xffffffff
	.align		4
        /*0008*/ 	.word	index@(_ZN7cutlass13device_kernelINS_4gemm6kernel13GemmUniversalIN4cute5tupleIJiiiiEEENS1_10collective13CollectiveMmaINS1_34MainloopSm90TmaGmmaWarpSpecializedILi2ENS5_IJNS4_1CILi1EEESB_SB_EEENS1_35KernelTmaWarpSpecializedCooperativeEEENS5_IJNSA_ILi192EEENSA_ILi512EEENSA_ILi128EEEEEEaNS5_IJlSB_lEEEaSJ_NS4_8TiledMMAINS4_8MMA_AtomIJNS4_4SM904GMMA27MMA_64x256x32_S32S8S8_SS_TNEEEENS4_6LayoutINS5_IJNSA_ILi2EEESB_SB_EEENS5_IJSB_NSA_ILi0EEEST_EEEEENS5_IJNS4_10UnderscoreESW_SW_EEEEENS4_13SM90_TMA_LOADENS4_14ComposedLayoutINS4_7SwizzleILi3ELi4ELi3EEENS4_18smem_ptr_flag_bitsILi8EEENSQ_INS5_IJNSA_ILi8EEESH_EEENS5_IJSH_SB_EEEEEEEvNS4_8identityESZ_S19_vS1A_EENS_8epilogue10collective6detail29Sm90TmaWarpSpecializedAdapterINS1D_15DefaultEpilogueIaSJ_SJ_NS1C_6thread17LinearCombinationIaLi1EiiLNS1H_9ScaleType4KindE0ELNS_15FloatRoundStyleE2EaEENS1_15EpilogueDefaultEEEEEvvEEEEvNT_6ParamsE)
	.align		4
        /*000c*/ 	.word	index@(__assertfail)
	.align		4
        /*0010*/ 	.word	0x00000000
	.align		4
        /*0014*/ 	.word	0xfffffffe
	.align		4
        /*0018*/ 	.word	0x00000000
	.align		4
        /*001c*/ 	.word	0xfffffffd
	.align		4
        /*0020*/ 	.word	0x00000000
	.align		4
        /*0024*/ 	.word	0xfffffffc


//--------------------- .nv.constant4             --------------------------
	.section	.nv.constant4,"a",@progbits
	.align	8
	.align		8
.nv.constant4:
        /*0000*/ 	.dword	__assertfail
	.align		8
        /*0008*/ 	.dword	__unnamed_1
	.align		8
        /*0010*/ 	.dword	_ZN40_INTERNAL_ce717d7b_4_k_cu_8ecb675b_165634cuda3std3__45__cpo5beginE
	.align		8
        /*0018*/ 	.dword	_ZN40_INTERNAL_ce717d7b_4_k_cu_8ecb675b_165634cuda3std3__45__cpo3endE
	.align		8
        /*0020*/ 	.dword	_ZN40_INTERNAL_ce717d7b_4_k_cu_8ecb675b_165634cuda3std3__45__cpo6cbeginE
	.align		8
        /*0028*/ 	.dword	_ZN40_INTERNAL_ce717d7b_4_k_cu_8ecb675b_165634cuda3std3__45__cpo4cendE
	.align		8
        /*0030*/ 	.dword	_ZN40_INTERNAL_ce717d7b_4_k_cu_8ecb675b_165634cuda3std3__442_GLOBAL__N__ce717d7b_4_k_cu_8ecb675b_165636ignoreE
	.align		8
        /*0038*/ 	.dword	_ZN40_INTERNAL_ce717d7b_4_k_cu_8ecb675b_165634cuda3std3__419piecewise_constructE
	.align		8
        /*0040*/ 	.dword	_ZN40_INTERNAL_ce717d7b_4_k_cu_8ecb675b_165634cuda3std3__48in_placeE
	.align		8
        /*0048*/ 	.dword	_ZN40_INTERNAL_ce717d7b_4_k_cu_8ecb675b_165634cuda3std6ranges3__45__cpo4swapE
	.align		8
        /*0050*/ 	.dword	_ZN40_INTERNAL_ce717d7b_4_k_cu_8ecb675b_165634cuda3std6ranges3__45__cpo9iter_moveE
	.align		8
        /*0058*/ 	.dword	_ZN40_INTERNAL_ce717d7b_4_k_cu_8ecb675b_165634cute7productE
	.align		8
        /*0060*/ 	.dword	_ZN40_INTERNAL_ce717d7b_4_k_cu_8ecb675b_165634cute1_E
	.align		8
        /*0068*/ 	.dword	$str$22
	.align		8
        /*0070*/ 	.dword	$str$23


//--------------------- .text._ZN7cutlass13device_kernelINS_4gemm6kernel13GemmUniversalIN4cute5tupleIJiiiiEEENS1_10collective13CollectiveMmaINS1_34MainloopSm90TmaGmmaWarpSpecializedILi2ENS5_IJNS4_1CILi1EEESB_SB_EEENS1_35KernelTmaWarpSpecializedCooperativeEEENS5_IJNSA_ILi192EEENSA_ILi512EEENSA_ILi128EEEEEEaNS5_IJlSB_lEEEaSJ_NS4_8TiledMMAINS4_8MMA_AtomIJNS4_4SM904GMMA27MMA_64x256x32_S32S8S8_SS_TNEEEENS4_6LayoutINS5_IJNSA_ILi2EEESB_SB_EEENS5_IJSB_NSA_ILi0EEEST_EEEEENS5_IJNS4_10UnderscoreESW_SW_EEEEENS4_13SM90_TMA_LOADENS4_14ComposedLayoutINS4_7SwizzleILi3ELi4ELi3EEENS4_18smem_ptr_flag_bitsILi8EEENSQ_INS5_IJNSA_ILi8EEESH_EEENS5_IJSH_SB_EEEEEEEvNS4_8identityESZ_S19_vS1A_EENS_8epilogue10collective6detail29Sm90TmaWarpSpecializedAdapterINS1D_15DefaultEpilogueIaSJ_SJ_NS1C_6thread17LinearCombinationIaLi1EiiLNS1H_9ScaleType4KindE0ELNS_15FloatRoundStyleE2EaEENS1_15EpilogueDefaultEEEEEvvEEEEvNT_6ParamsE --------------------------
	.section	.text._ZN7cutlass13device_kernelINS_4gemm6kernel13GemmUniversalIN4cute5tupleIJiiiiEEENS1_10collective13CollectiveMmaINS1_34MainloopSm90TmaGmmaWarpSpecializedILi2ENS5_IJNS4_1CILi1EEESB_SB_EEENS1_35KernelTmaWarpSpecializedCooperativeEEENS5_IJNSA_ILi192EEENSA_ILi512EEENSA_ILi128EEEEEEaNS5_IJlSB_lEEEaSJ_NS4_8TiledMMAINS4_8MMA_AtomIJNS4_4SM904GMMA27MMA_64x256x32_S32S8S8_SS_TNEEEENS4_6LayoutINS5_IJNSA_ILi2EEESB_SB_EEENS5_IJSB_NSA_ILi0EEEST_EEEEENS5_IJNS4_10UnderscoreESW_SW_EEEEENS4_13SM90_TMA_LOADENS4_14ComposedLayoutINS4_7SwizzleILi3ELi4ELi3EEENS4_18smem_ptr_flag_bitsILi8EEENSQ_INS5_IJNSA_ILi8EEESH_EEENS5_IJSH_SB_EEEEEEEvNS4_8identityESZ_S19_vS1A_EENS_8epilogue10collective6detail29Sm90TmaWarpSpecializedAdapterINS1D_15DefaultEpilogueIaSJ_SJ_NS1C_6thread17LinearCombinationIaLi1EiiLNS1H_9ScaleType4KindE0ELNS_15FloatRoundStyleE2EaEENS1_15EpilogueDefaultEEEEEvvEEEEvNT_6ParamsE,"ax",@progbits
	.align	128
.text._ZN7cutlass13device_kernelINS_4gemm6kernel13GemmUniversalIN4cute5tupleIJiiiiEEENS1_10collective13CollectiveMmaINS1_34MainloopSm90TmaGmmaWarpSpecializedILi2ENS5_IJNS4_1CILi1EEESB_SB_EEENS1_35KernelTmaWarpSpecializedCooperativeEEENS5_IJNSA_ILi192EEENSA_ILi512EEENSA_ILi128EEEEEEaNS5_IJlSB_lEEEaSJ_NS4_8TiledMMAINS4_8MMA_AtomIJNS4_4SM904GMMA27MMA_64x256x32_S32S8S8_SS_TNEEEENS4_6LayoutINS5_IJNSA_ILi2EEESB_SB_EEENS5_IJSB_NSA_ILi0EEEST_EEEEENS5_IJNS4_10UnderscoreESW_SW_EEEEENS4_13SM90_TMA_LOADENS4_14ComposedLayoutINS4_7SwizzleILi3ELi4ELi3EEENS4_18smem_ptr_flag_bitsILi8EEENSQ_INS5_IJNSA_ILi8EEESH_EEENS5_IJSH_SB_EEEEEEEvNS4_8identityESZ_S19_vS1A_EENS_8epilogue10collective6detail29Sm90TmaWarpSpecializedAdapterINS1D_15DefaultEpilogueIaSJ_SJ_NS1C_6thread17LinearCombinationIaLi1EiiLNS1H_9ScaleType4KindE0ELNS_15FloatRoundStyleE2EaEENS1_15EpilogueDefaultEEEEEvvEEEEvNT_6ParamsE:
        .type           _ZN7cutlass13device_kernelINS_4gemm6kernel13GemmUniversalIN4cute5tupleIJiiiiEEENS1_10collective13CollectiveMmaINS1_34MainloopSm90TmaGmmaWarpSpecializedILi2ENS5_IJNS4_1CILi1EEESB_SB_EEENS1_35KernelTmaWarpSpecializedCooperativeEEENS5_IJNSA_ILi192EEENSA_ILi512EEENSA_ILi128EEEEEEaNS5_IJlSB_lEEEaSJ_NS4_8TiledMMAINS4_8MMA_AtomIJNS4_4SM904GMMA27MMA_64x256x32_S32S8S8_SS_TNEEEENS4_6LayoutINS5_IJNSA_ILi2EEESB_SB_EEENS5_IJSB_NSA_ILi0EEEST_EEEEENS5_IJNS4_10UnderscoreESW_SW_EEEEENS4_13SM90_TMA_LOADENS4_14ComposedLayoutINS4_7SwizzleILi3ELi4ELi3EEENS4_18smem_ptr_flag_bitsILi8EEENSQ_INS5_IJNSA_ILi8EEESH_EEENS5_IJSH_SB_EEEEEEEvNS4_8identityESZ_S19_vS1A_EENS_8epilogue10collective6detail29Sm90TmaWarpSpecializedAdapterINS1D_15DefaultEpilogueIaSJ_SJ_NS1C_6thread17LinearCombinationIaLi1EiiLNS1H_9ScaleType4KindE0ELNS_15FloatRoundStyleE2EaEENS1_15EpilogueDefaultEEEEEvvEEEEvNT_6ParamsE,@function
        .size           _ZN7cutlass13device_kernelINS_4gemm6kernel13GemmUniversalIN4cute5tupleIJiiiiEEENS1_10collective13CollectiveMmaINS1_34MainloopSm90TmaGmmaWarpSpecializedILi2ENS5_IJNS4_1CILi1EEESB_SB_EEENS1_35KernelTmaWarpSpecializedCooperativeEEENS5_IJNSA_ILi192EEENSA_ILi512EEENSA_ILi128EEEEEEaNS5_IJlSB_lEEEaSJ_NS4_8TiledMMAINS4_8MMA_AtomIJNS4_4SM904GMMA27MMA_64x256x32_S32S8S8_SS_TNEEEENS4_6LayoutINS5_IJNSA_ILi2EEESB_SB_EEENS5_IJSB_NSA_ILi0EEEST_EEEEENS5_IJNS4_10UnderscoreESW_SW_EEEEENS4_13SM90_TMA_LOADENS4_14ComposedLayoutINS4_7SwizzleILi3ELi4ELi3EEENS4_18smem_ptr_flag_bitsILi8EEENSQ_INS5_IJNSA_ILi8EEESH_EEENS5_IJSH_SB_EEEEEEEvNS4_8identityESZ_S19_vS1A_EENS_8epilogue10collective6detail29Sm90TmaWarpSpecializedAdapterINS1D_15DefaultEpilogueIaSJ_SJ_NS1C_6thread17LinearCombinationIaLi1EiiLNS1H_9ScaleType4KindE0ELNS_15FloatRoundStyleE2EaEENS1_15EpilogueDefaultEEEEEvvEEEEvNT_6ParamsE,(.L_x_1090 - _ZN7cutlass13device_kernelINS_4gemm6kernel13GemmUniversalIN4cute5tupleIJiiiiEEENS1_10collective13CollectiveMmaINS1_34MainloopSm90TmaGmmaWarpSpecializedILi2ENS5_IJNS4_1CILi1EEESB_SB_EEENS1_35KernelTmaWarpSpecializedCooperativeEEENS5_IJNSA_ILi192EEENSA_ILi512EEENSA_ILi128EEEEEEaNS5_IJlSB_lEEEaSJ_NS4_8TiledMMAINS4_8MMA_AtomIJNS4_4SM904GMMA27MMA_64x256x32_S32S8S8_SS_TNEEEENS4_6LayoutINS5_IJNSA_ILi2EEESB_SB_EEENS5_IJSB_NSA_ILi0EEEST_EEEEENS5_IJNS4_10UnderscoreESW_SW_EEEEENS4_13SM90_TMA_LOADENS4_14ComposedLayoutINS4_7SwizzleILi3ELi4ELi3EEENS4_18smem_ptr_flag_bitsILi8EEENSQ_INS5_IJNSA_ILi8EEESH_EEENS5_IJSH_SB_EEEEEEEvNS4_8identityESZ_S19_vS1A_EENS_8epilogue10collective6detail29Sm90TmaWarpSpecializedAdapterINS1D_15DefaultEpilogueIaSJ_SJ_NS1C_6thread17LinearCombinationIaLi1EiiLNS1H_9ScaleType4KindE0ELNS_15FloatRoundStyleE2EaEENS1_15EpilogueDefaultEEEEEvvEEEEvNT_6ParamsE)
        .other          _ZN7cutlass13device_kernelINS_4gemm6kernel13GemmUniversalIN4cute5tupleIJiiiiEEENS1_10collective13CollectiveMmaINS1_34MainloopSm90TmaGmmaWarpSpecializedILi2ENS5_IJNS4_1CILi1EEESB_SB_EEENS1_35KernelTmaWarpSpecializedCooperativeEEENS5_IJNSA_ILi192EEENSA_ILi512EEENSA_ILi128EEEEEEaNS5_IJlSB_lEEEaSJ_NS4_8TiledMMAINS4_8MMA_AtomIJNS4_4SM904GMMA27MMA_64x256x32_S32S8S8_SS_TNEEEENS4_6LayoutINS5_IJNSA_ILi2EEESB_SB_EEENS5_IJSB_NSA_ILi0EEEST_EEEEENS5_IJNS4_10UnderscoreESW_SW_EEEEENS4_13SM90_TMA_LOADENS4_14ComposedLayoutINS4_7SwizzleILi3ELi4ELi3EEENS4_18smem_ptr_flag_bitsILi8EEENSQ_INS5_IJNSA_ILi8EEESH_EEENS5_IJSH_SB_EEEEEEEvNS4_8identityESZ_S19_vS1A_EENS_8epilogue10collective6detail29Sm90TmaWarpSpecializedAdapterINS1D_15DefaultEpilogueIaSJ_SJ_NS1C_6thread17LinearCombinationIaLi1EiiLNS1H_9ScaleType4KindE0ELNS_15FloatRoundStyleE2EaEENS1_15EpilogueDefaultEEEEEvvEEEEvNT_6ParamsE,@"STO_CUDA_ENTRY STV_DEFAULT"
_ZN7cutlass13device_kernelINS_4gemm6kernel13GemmUniversalIN4cute5tupleIJiiiiEEENS1_10collective13CollectiveMmaINS1_34MainloopSm90TmaGmmaWarpSpecializedILi2ENS5_IJNS4_1CILi1EEESB_SB_EEENS1_35KernelTmaWarpSpecializedCooperativeEEENS5_IJNSA_ILi192EEENSA_ILi512EEENSA_ILi128EEEEEEaNS5_IJlSB_lEEEaSJ_NS4_8TiledMMAINS4_8MMA_AtomIJNS4_4SM904GMMA27MMA_64x256x32_S32S8S8_SS_TNEEEENS4_6LayoutINS5_IJNSA_ILi2EEESB_SB_EEENS5_IJSB_NSA_ILi0EEEST_EEEEENS5_IJNS4_10UnderscoreESW_SW_EEEEENS4_13SM90_TMA_LOADENS4_14ComposedLayoutINS4_7SwizzleILi3ELi4ELi3EEENS4_18smem_ptr_flag_bitsILi8EEENSQ_INS5_IJNSA_ILi8EEESH_EEENS5_IJSH_SB_EEEEEEEvNS4_8identityESZ_S19_vS1A_EENS_8epilogue10collective6detail29Sm90TmaWarpSpecializedAdapterINS1D_15DefaultEpilogueIaSJ_SJ_NS1C_6thread17LinearCombinationIaLi1EiiLNS1H_9ScaleType4KindE0ELNS_15FloatRoundStyleE2EaEENS1_15EpilogueDefaultEEEEEvvEEEEvNT_6ParamsE:
[----:B------:R-:W0:Y:S02]  /*0000*/  LDC R1, c[0x0][0x28] ;  /* 0x00000a00ff017b82 */ /* 0x000e240000000800 */
[----:B0-----:R-:W-:Y:S01]  /*0010*/  VIADD R1, R1, 0xffffe510 ;  /* 0xffffe51001017836 */ /* 0x001fe20000000000 */
[----:B------:R-:W0:Y:S01]  /*0020*/  S2R R3, SR_TID.X ;  /* 0x0000000000037919 */ /* 0x000e220000002100 */
[----:B------:R-:W-:Y:S01]  /*0030*/  ELECT P0, URZ, PT ;  /* 0x00000000003f782f */ /* 0x000fe20003800000 */
[----:B------:R-:W-:Y:S01]  /*0040*/  BSSY B0, `(.L_x_0) ;  /* 0x000000f000007945 */ /* 0x000fe20003800000 */
[--C-:B0-----:R-:W-:Y:S02]  /*0050*/  SHF.R.U32.HI R0, RZ, 0x5, R3.reuse ;  /* 0x00000005ff007819 */ /* 0x101fe40000011603 */
[----:B------:R-:W-:-:S03]  /*0060*/  SHF.R.U32.HI R3, RZ, 0x7, R3 ;  /* 0x00000007ff037819 */ /* 0x000fc60000011603 */
[----:B------:R-:W0:Y:S04]  /*0070*/  SHFL.IDX PT, R2, R0, RZ, 0x1f ;  /* 0x00001fff00027589 */ /* 0x000e2800000e0000 */
[----:B------:R1:W2:Y:S01]  /*0080*/  SHFL.IDX PT, R5, R3, RZ, 0x1f ;  /* 0x00001fff03057589 */ /* 0x0002a200000e0000 */
[----:B0-----:R-:W-:-:S13]  /*0090*/  ISETP.NE.OR P0, PT, R2, RZ, !P0 ;  /* 0x000000ff0200720c */ /* 0x001fda0004705670 */
[----:B-12---:R-:W-:Y:S05]  /*00a0*/  @P0 BRA `(.L_x_1) ;  /* 0x0000000000200947 */ /* 0x006fea0003800000 */
[----:B------:R-:W-:Y:S02]  /*00b0*/  ULDC.64 UR4, c[0x0][0x198] ;  /* 0x0000660000047ab9 */ /* 0x000fe40000000a00 */
[----:B------:R-:W-:Y:S02]  /*00c0*/  UIADD3 UR6, UP0, UR4, 0xf0, URZ ;  /* 0x000000f004067890 */ /* 0x000fe4000ff1e03f */
[----:B------:R-:W-:Y:S02]  /*00d0*/  UIADD3 UR4, UP1, UR4, 0x1f0, URZ ;  /* 0x000001f004047890 */ /* 0x000fe4000ff3e03f */
[----:B------:R-:W-:Y:S02]  /*00e0*/  UIADD3.X UR7, URZ, UR5, URZ, UP0, !UPT ;  /* 0x000000053f077290 */ /* 0x000fe400087fe43f */
[----:B------:R-:W-:-:S07]  /*00f0*/  UIADD3.X UR5, URZ, UR5, URZ, UP1, !UPT ;  /* 0x000000053f057290 */ /* 0x000fce0008ffe43f */
[----:B------:R0:W-:Y:S02]  /*0100*/  UTMACCTL.PF [UR6] ;  /* 0x00000000060079b9 */ /* 0x0001e40008040000 */
[----:B------:R0:W-:Y:S02]  /*0110*/  UTMACCTL.PF [UR4] ;  /* 0x00000000040079b9 */ /* 0x0001e40008040000 */
[----:B0-----:R-:W-:Y:S01]  /*0120*/  NOP ;  /* 0x0000000000007918 */ /* 0x001fe20000000000 */
.L_x_1:
[----:B------:R-:W-:Y:S05]  /*0130*/  BSYNC B0 ;  /* 0x0000000000007941 */ /* 0x000fea0003800000 */
.L_x_0:
[----:B------:R-:W0:Y:S02]  /*0140*/  SHFL.IDX PT, R3, R0, RZ, 0x1f ;  /* 0x00001fff00037589 */ /* 0x000e2400000e0000 */
[----:B0-----:R-:W-:-:S13]  /*0150*/  ISETP.NE.AND P0, PT, R3, RZ, PT ;  /* 0x000000ff0300720c */ /* 0x001fda0003f05270 */
[----:B------:R-:W-:Y:S05]  /*0160*/  @P0 BRA `(.L_x_2) ;  /* 0x0000000000480947 */ /* 0x000fea0003800000 */
[----:B------:R-:W0:Y:S01]  /*0170*/  S2UR UR8, SR_CgaCtaId ;  /* 0x00000000000879c3 */ /* 0x000e220000008800 */
[----:B------:R-:W-:Y:S01]  /*0180*/  UMOV UR4, 0x400 ;  /* 0x0000040000047882 */ /* 0x000fe20000000000 */
[----:B------:R-:W-:Y:S01]  /*0190*/  UMOV UR5, 0x1 ;  /* 0x0000000100057882 */ /* 0x000fe20000000000 */
[----:B------:R-:W-:Y:S01]  /*01a0*/  UMOV UR6, 0x100 ;  /* 0x0000010000067882 */ /* 0x000fe20000000000 */
[----:B------:R-:W-:Y:S01]  /*01b0*/  ELECT P0, URZ, PT ;  /* 0x00000000003f782f */ /* 0x000fe20003800000 */
[----:B------:R-:W-:-:S04]  /*01c0*/  UIADD3 UR6, -UR6, 0x100000, URZ ;  /* 0x0010000006067890 */ /* 0x000fc8000fffe13f */
[----:B------:R-:W-:Y:S02]  /*01d0*/  USHF.L.U32 UR7, UR6, 0xb, URZ ;  /* 0x0000000b06077899 */ /* 0x000fe4000800063f */
[----:B------:R-:W-:Y:S02]  /*01e0*/  USHF.L.U32 UR6, UR6, 0x1, URZ ;  /* 0x0000000106067899 */ /* 0x000fe4000800063f */
[----:B0-----:R-:W-:Y:S02]  /*01f0*/  ULEA UR8, UR8, UR4, 0x18 ;  /* 0x0000000408087291 */ /* 0x001fe4000f8ec03f */
[----:B------:R-:W-:-:S04]  /*0200*/  UIADD3 UR4, -UR5, 0x100000, URZ ;  /* 0x0010000005047890 */ /* 0x000fc8000fffe13f */
[----:B------:R-:W-:Y:S02]  /*0210*/  USHF.L.U32 UR5, UR4, 0xb, URZ ;  /* 0x0000000b04057899 */ /* 0x000fe4000800063f */
[----:B------:R-:W-:Y:S01]  /*0220*/  USHF.L.U32 UR4, UR4, 0x1, URZ ;  /* 0x0000000104047899 */ /* 0x000fe2000800063f */
[----:B------:R-:W0:Y:S11]  /*0230*/  FENCE.VIEW.ASYNC.S ;  /* 0x00000000000073c6 */ /* 0x000e360000000000 */
[----:B0-----:R0:W1:Y:S01]  /*0240*/  SYNCS.EXCH.64 URZ, [UR8], UR4 ;  /* 0x00000004083f75b2 */ /* 0x0010620008000100 */
[----:B------:R0:W2:Y:S01]  /*0250*/  SYNCS.EXCH.64 URZ, [UR8+0x10], UR6 ;  /* 0x00001006083f75b2 */ /* 0x0000a20008000100 */
[----:B------:R0:W3:Y:S01]  /*0260*/  SYNCS.EXCH.64 URZ, [UR8+0x8], UR4 ;  /* 0x00000804083f75b2 */ /* 0x0000e20008000100 */
[----:B------:R0:W4:Y:S01]  /*0270*/  SYNCS.EXCH.64 URZ, [UR8+0x18], UR6 ;  /* 0x00001806083f75b2 */ /* 0x0001220008000100 */
[----:B------:R-:W-:Y:S01]  /*0280*/  NOP ;  /* 0x0000000000007918 */ /* 0x000fe20000000000 */
.L_x_2:
[----:B------:R-:W5:Y:S01]  /*0290*/  SHFL.IDX PT, R0, R0, RZ, 0x1f ;  /* 0x00001fff00007589 */ /* 0x000f6200000e0000 */
[----:B------:R-:W-:Y:S01]  /*02a0*/  ELECT P0, URZ, PT ;  /* 0x00000000003f782f */ /* 0x000fe20003800000 */
[----:B------:R-:W1:Y:S01]  /*02b0*/  LDC R3, c[0x0][0x65c] ;  /* 0x00019700ff037b82 */ /* 0x000e620000000800 */
[----:B0-----:R-:W-:Y:S01]  /*02c0*/  UMOV UR4, 0x20 ;  /* 0x0000002000047882 */ /* 0x001fe20000000000 */
[----:B------:R-:W0:Y:S01]  /*02d0*/  S2R R6, SR_CTAID.Y ;  /* 0x0000000000067919 */ /* 0x000e220000002600 */
[C---:B------:R-:W-:Y:S01]  /*02e0*/  ISETP.NE.AND P2, PT, R5.reuse, RZ, PT ;  /* 0x000000ff0500720c */ /* 0x040fe20003f45270 */
[----:B------:R-:W-:Y:S01]  /*02f0*/  VIADD R7, R5, 0xffffffff ;  /* 0xffffffff05077836 */ /* 0x000fe20000000000 */
[----:B------:R-:W-:Y:S01]  /*0300*/  NOP ;  /* 0x0000000000007918 */ /* 0x000fe20000000000 */
[----:B------:R-:W2:Y:S01]  /*0310*/  S2R R4, SR_CTAID.X ;  /* 0x0000000000047919 */ /* 0x000ea20000002500 */
[----:B------:R-:W-:Y:S02]  /*0320*/  NOP ;  /* 0x0000000000007918 */ /* 0x000fe40000000000 */
[----:B------:R-:W-:-:S02]  /*0330*/  ISETP.GE.U32.AND P1, PT, R7, 0x2, PT ;  /* 0x000000020700780c */ /* 0x000fc40003f26070 */
[----:B-----5:R-:W-:Y:S02]  /*0340*/  ISETP.NE.OR P0, PT, R0, RZ, !P0 ;  /* 0x000000ff0000720c */ /* 0x020fe40004705670 */
[----:B-1----:R-:W-:Y:S02]  /*0350*/  ISETP.NE.AND P3, PT, R3, 0x1, PT ;  /* 0x000000010300780c */ /* 0x002fe40003f65270 */
[----:B------:R-:W-:-:S04]  /*0360*/  SHF.R.S32.HI R3, RZ, 0x1f, R2 ;  /* 0x0000001fff037819 */ /* 0x000fc80000011402 */
[----:B------:R-:W-:-:S04]  /*0370*/  LEA.HI R3, R3, R2, RZ, 0x2 ;  /* 0x0000000203037211 */ /* 0x000fc800078f10ff */
[----:B------:R-:W-:Y:S01]  /*0380*/  LOP3.LUT R3, R3, 0xfffffffc, RZ, 0xc0, !PT ;  /* 0xfffffffc03037812 */ /* 0x000fe200078ec0ff */
[----:B------:R-:W-:Y:S01]  /*0390*/  VOTEU.ALL UP0, P0 ;  /* 0x00000000003f7886 */ /* 0x000fe20000000000 */
[----:B------:R-:W-:Y:S01]  /*03a0*/  VOTEU.ALL UP1, P0 ;  /* 0x00000000003f7886 */ /* 0x000fe20000020000 */
[----:B------:R-:W2:Y:S01]  /*03b0*/  @P3 LDC R9, c[0x0][0x10] ;  /* 0x00000400ff093b82 */ /* 0x000ea20000000800 */
[----:B------:R-:W-:Y:S02]  /*03c0*/  @P3 IMAD.MOV.U32 R13, RZ, RZ, RZ ;  /* 0x000000ffff0d3224 */ /* 0x000fe400078e00ff */
[----:B------:R-:W-:Y:S01]  /*03d0*/  IMAD.IADD R0, R2, 0x1, -R3 ;  /* 0x0000000102007824 */ /* 0x000fe200078e0a03 */
[----:B------:R-:W-:Y:S01]  /*03e0*/  @!UP0 UMOV UR6, 0x400 ;  /* 0x0000040000068882 */ /* 0x000fe20000000000 */
[----:B------:R-:W-:-:S04]  /*03f0*/  @!UP0 UIADD3 UR4, -UR4, 0x100000, URZ ;  /* 0x0010000004048890 */ /* 0x000fc8000fffe13f */
[----:B------:R-:W-:Y:S02]  /*0400*/  @!UP0 USHF.L.U32 UR5, UR4, 0xb, URZ ;  /* 0x0000000b04058899 */ /* 0x000fe4000800063f */
[----:B------:R-:W-:Y:S01]  /*0410*/  @!UP0 USHF.L.U32 UR4, UR4, 0x1, URZ ;  /* 0x0000000104048899 */ /* 0x000fe2000800063f */
[----:B0-----:R-:W-:Y:S01]  /*0420*/  @P3 MOV R2, R6 ;  /* 0x0000000600023202 */ /* 0x001fe20000000f00 */
[----:B------:R-:W-:Y:S01]  /*0430*/  @P3 IMAD.MOV.U32 R3, RZ, RZ, RZ ;  /* 0x000000ffff033224 */ /* 0x000fe200078e00ff */
[----:B------:R-:W0:Y:S08]  /*0440*/  @!UP0 S2UR UR7, SR_CgaCtaId ;  /* 0x00000000000789c3 */ /* 0x000e300000008800 */
[----:B------:R-:W1:Y:S01]  /*0450*/  @!P3 LDC R11, c[0x0][0xc] ;  /* 0x00000300ff0bbb82 */ /* 0x000e620000000800 */
[----:B--2---:R-:W-:-:S04]  /*0460*/  @P3 IMAD.WIDE.U32 R8, R4, R9, R2 ;  /* 0x0000000904083225 */ /* 0x004fc800078e0002 */
[----:B------:R-:W-:Y:S01]  /*0470*/  @P3 IMAD.MOV.U32 R12, RZ, RZ, R8 ;  /* 0x000000ffff0c3224 */ /* 0x000fe200078e0008 */
[----:B------:R-:W-:Y:S01]  /*0480*/  @P3 IADD3 R18, R9, R13, RZ ;  /* 0x0000000d09123210 */ /* 0x000fe20007ffe0ff */
[----:B0-----:R-:W-:Y:S01]  /*0490*/  @!UP0 ULEA UR6, UR7, UR6, 0x18 ;  /* 0x0000000607068291 */ /* 0x001fe2000f8ec03f */
[----:B------:R-:W-:Y:S01]  /*04a0*/  VOTEU.ALL UP0, P0 ;  /* 0x00000000003f7886 */ /* 0x000fe20000000000 */
[----:B------:R-:W-:-:S04]  /*04b0*/  ISETP.NE.AND P0, PT, R0, 0x3, PT ;  /* 0x000000030000780c */ /* 0x000fc80003f05270 */
[----:B------:R-:W-:-:S04]  /*04c0*/  ISETP.EQ.OR P0, PT, R0, RZ, !P0 ;  /* 0x000000ff0000720c */ /* 0x000fc80004702670 */
[----:B------:R-:W-:Y:S01]  /*04d0*/  ISETP.EQ.AND P0, PT, R5, RZ, P0 ;  /* 0x000000ff0500720c */ /* 0x000fe20000702270 */
[----:B------:R-:W0:Y:S02]  /*04e0*/  FENCE.VIEW.ASYNC.S ;  /* 0x00000000000073c6 */ /* 0x000e240000000000 */
[----:B0-----:R0:W3:Y:S01]  /*04f0*/  @!UP0 SYNCS.EXCH.64 URZ, [UR6+0x30], UR4 ;  /* 0x00003004063f85b2 */ /* 0x0010e20008000100 */
[----:B------:R-:W-:Y:S02]  /*0500*/  MOV R5, RZ ;  /* 0x000000ff00057202 */ /* 0x000fe40000000f00 */
[----:B------:R-:W-:Y:S01]  /*0510*/  SEL R19, RZ, 0x1, !P0 ;  /* 0x00000001ff137807 */ /* 0x000fe20004000000 */
[----:B-1----:R-:W-:-:S03]  /*0520*/  @!P3 IMAD.WIDE.U32 R2, R11, R6, R4 ;  /* 0x000000060b02b225 */ /* 0x002fc600078e0004 */
[----:B------:R-:W-:Y:S01]  /*0530*/  SEL R19, R19, 0x2, P1 ;  /* 0x0000000213137807 */ /* 0x000fe20000800000 */
[----:B------:R-:W-:Y:S02]  /*0540*/  @!P3 IMAD.MOV.U32 R12, RZ, RZ, R2 ;  /* 0x000000ffff0cb224 */ /* 0x000fe400078e0002 */
[----:B------:R-:W-:-:S03]  /*0550*/  @!P3 IMAD.MOV.U32 R18, RZ, RZ, R3 ;  /* 0x000000ffff12b224 */ /* 0x000fc600078e0003 */
[----:B------:R0:W-:Y:S01]  /*0560*/  STL [R1+0x604], R12 ;  /* 0x0006040c01007387 */ /* 0x0001e20000100800 */
[----:B------:R0:W3:Y:S01]  /*0570*/  @!UP1 SYNCS.EXCH.64 URZ, [UR6+0x38], UR4 ;  /* 0x00003804063f95b2 */ /* 0x0000e20008000100 */
[----:B------:R-:W-:Y:S02]  /*0580*/  NOP ;  /* 0x0000000000007918 */ /* 0x000fe40000000000 */
[----:B------:R0:W-:Y:S01]  /*0590*/  STL [R1+0x600], R18 ;  /* 0x0006001201007387 */ /* 0x0001e20000100800 */
[----:B---34-:R-:W-:Y:S06]  /*05a0*/  BAR.SYNC.DEFER_BLOCKING 0x0 ;  /* 0x0000000000007b1d */ /* 0x018fec0000010000 */
[----:B------:R-:W-:Y:S05]  /*05b0*/  @!P2 BRA `(.L_x_3) ;  /* 0x000003600098a947 */ /* 0x000fea0003800000 */
[----:B------:R-:W-:-:S13]  /*05c0*/  ISETP.GT.U32.AND P0, PT, R7, 0x1, PT ;  /* 0x000000010700780c */ /* 0x000fda0003f04070 */
[----:B0-----:R-:W-:Y:S05]  /*05d0*/  @P0 EXIT ;  /* 0x000000000000094d */ /* 0x001fea0003800000 */
[----:B------:R-:W-:Y:S01]  /*05e0*/  ULDC.64 UR4, c[0x0][0x650] ;  /* 0x0001940000047ab9 */ /* 0x000fe20000000a00 */
[----:B------:R-:W-:Y:S01]  /*05f0*/  PRMT R0, RZ, 0x7610, R0 ;  /* 0x00007610ff007816 */ /* 0x000fe20000000000 */
[----:B------:R-:W-:Y:S01]  /*0600*/  IMAD.MOV.U32 R152, RZ, RZ, -0x1 ;  /* 0xffffffffff987424 */ /* 0x000fe200078e00ff */
[----:B------:R-:W-:Y:S01]  /*0610*/  ISETP.GE.U32.AND P0, PT, R12, UR4, PT ;  /* 0x000000040c007c0c */ /* 0x000fe2000bf06070 */
[----:B------:R-:W-:Y:S01]  /*0620*/  IMAD.MOV.U32 R22, RZ, RZ, -0x1 ;  /* 0xffffffffff167424 */ /* 0x000fe200078e00ff */
[----:B------:R-:W-:Y:S02]  /*0630*/  MOV R23, 0xffffffff ;  /* 0xffffffff00177802 */ /* 0x000fe40000000f00 */
[----:B------:R-:W-:-:S13]  /*0640*/  ISETP.GE.U32.AND.EX P0, PT, R18, UR5, PT, P0 ;  /* 0x0000000512007c0c */ /* 0x000fda000bf06100 */
[----:B------:R-:W-:Y:S05]  /*0650*/  @P0 BRA `(.L_x_4) ;  /* 0x0000000400600947 */ /* 0x000fea0003800000 */
[----:B------:R-:W0:Y:S01]  /*0660*/  LDC.64 R14, c[0x0][0x628] ;  /* 0x00018a00ff0e7b82 */ /* 0x000e220000000a00 */
[----:B------:R-:W-:Y:S01]  /*0670*/  MOV R2, R12 ;  /* 0x0000000c00027202 */ /* 0x000fe20000000f00 */
[----:B------:R-:W-:-:S06]  /*0680*/  IMAD.MOV.U32 R3, RZ, RZ, R18 ;  /* 0x000000ffff037224 */ /* 0x000fcc00078e0012 */
[----:B------:R-:W1:Y:S08]  /*0690*/  LDC R0, c[0x0][0x630] ;  /* 0x00018c00ff007b82 */ /* 0x000e700000000800 */
[----:B------:R-:W2:Y:S01]  /*06a0*/  LDC.64 R16, c[0x0][0x620] ;  /* 0x00018800ff107b82 */ /* 0x000ea20000000a00 */
[----:B0-----:R-:W-:-:S04]  /*06b0*/  ISETP.NE.U32.AND P0, PT, R14, RZ, PT ;  /* 0x000000ff0e00720c */ /* 0x001fc80003f05070 */
[----:B------:R-:W-:-:S13]  /*06c0*/  ISETP.NE.AND.EX P0, PT, R15, RZ, PT, P0 ;  /* 0x000000ff0f00720c */ /* 0x000fda0003f05300 */
[----:B-12---:R-:W-:Y:S05]  /*06d0*/  @!P0 BRA `(.L_x_5) ;  /* 0x0000000000288947 */ /* 0x006fea0003800000 */
[----:B------:R-:W0:Y:S02]  /*06e0*/  LDC R7, c[0x0][0x634] ;  /* 0x00018d00ff077b82 */ /* 0x000e240000000800 */
[----:B0-----:R-:W-:-:S05]  /*06f0*/  IADD3 R7, P0, R12, R7, RZ ;  /* 0x000000070c077210 */ /* 0x001fca0007f1e0ff */
[----:B------:R-:W-:-:S04]  /*0700*/  IMAD.X R13, RZ, RZ, R18, P0 ;  /* 0x000000ffff0d7224 */ /* 0x000fc800000e0612 */
[----:B------:R-:W-:-:S04]  /*0710*/  IMAD.WIDE.U32 R2, R13, R14, RZ ;  /* 0x0000000e0d027225 */ /* 0x000fc800078e00ff */
[----:B------:R-:W-:-:S04]  /*0720*/  IMAD.WIDE.U32 R8, P0, R7, R15, R2 ;  /* 0x0000000f07087225 */ /* 0x000fc80007800002 */
[----:B------:R-:W-:Y:S01]  /*0730*/  IMAD.WIDE.U32 R2, R7, R14, RZ ;  /* 0x0000000e07027225 */ /* 0x000fe200078e00ff */
[----:B------:R-:W-:-:S03]  /*0740*/  IADD3.X R11, RZ, RZ, RZ, P0, !PT ;  /* 0x000000ffff0b7210 */ /* 0x000fc600007fe4ff */
[----:B------:R-:W-:Y:S01]  /*0750*/  IMAD.MOV.U32 R10, RZ, RZ, R9 ;  /* 0x000000ffff0a7224 */ /* 0x000fe200078e0009 */
[----:B------:R-:W-:-:S05]  /*0760*/  IADD3 RZ, P0, R3, R8, RZ ;  /* 0x0000000803ff7210 */ /* 0x000fca0007f1e0ff */
[----:B------:R-:W-:-:S08]  /*0770*/  IMAD.WIDE.U32.X R2, R13, R15, R10, P0 ;  /* 0x0000000f0d027225 */ /* 0x000fd000000e040a */
.L_x_5:
[-CC-:B------:R-:W-:Y:S01]  /*0780*/  SHF.R.U64 R22, R2, R0.reuse, R3.reuse ;  /* 0x0000000002167219 */ /* 0x180fe20000001203 */
[----:B------:R-:W0:Y:S01]  /*0790*/  LDC.64 R20, c[0x0][0x640] ;  /* 0x00019000ff147b82 */ /* 0x000e220000000a00 */
[----:B------:R-:W-:Y:S01]  /*07a0*/  SHF.R.U32.HI R2, RZ, R0, R3 ;  /* 0x00000000ff027219 */ /* 0x000fe20000011603 */
[----:B------:R-:W-:Y:S01]  /*07b0*/  ULDC UR4, c[0x0][0x150] ;  /* 0x0000540000047ab9 */ /* 0x000fe20000000800 */
[----:B------:R-:W-:Y:S01]  /*07c0*/  I2FP.F32.U32 R0, R4 ;  /* 0x0000000400007245 */ /* 0x000fe20000201000 */
[----:B------:R-:W-:Y:S01]  /*07d0*/  IMAD.MOV.U32 R3, RZ, RZ, R18 ;  /* 0x000000ffff037224 */ /* 0x000fe200078e0012 */
[----:B------:R-:W-:-:S03]  /*07e0*/  IADD3 R7, P0, RZ, -R22, RZ ;  /* 0x80000016ff077210 */ /* 0x000fc60007f1e0ff */
[----:B------:R-:W1:Y:S01]  /*07f0*/  LDC R10, c[0x0][0x618] ;  /* 0x00018600ff0a7b82 */ /* 0x000e620000000800 */
[----:B------:R-:W-:Y:S01]  /*0800*/  FMUL R0, R0, UR4 ;  /* 0x0000000400007c20 */ /* 0x000fe20008400000 */
[----:B------:R-:W-:Y:S01]  /*0810*/  IMAD.X R9, RZ, RZ, ~R2, P0 ;  /* 0x000000ffff097224 */ /* 0x000fe200000e0e02 */
[----:B------:R-:W-:Y:S01]  /*0820*/  MOV R2, R12 ;  /* 0x0000000c00027202 */ /* 0x000fe20000000f00 */
[----:B------:R-:W-:Y:S02]  /*0830*/  ULDC UR4, c[0x0][0x154] ;  /* 0x0000550000047ab9 */ /* 0x000fe40000000800 */
[-C--:B------:R-:W-:Y:S01]  /*0840*/  IMAD R8, R9, R16.reuse, RZ ;  /* 0x0000001009087224 */ /* 0x080fe200078e02ff */
[----:B------:R-:W2:Y:S01]  /*0850*/  F2I.U32.TRUNC.NTZ R0, R0 ;  /* 0x0000000000007305 */ /* 0x000ea2000020f000 */
[----:B------:R-:W3:Y:S01]  /*0860*/  LDC R5, c[0x0][0x144] ;  /* 0x00005100ff057b82 */ /* 0x000ee20000000800 */
[----:B------:R-:W-:-:S04]  /*0870*/  IMAD.WIDE.U32 R2, R7, R16, R2 ;  /* 0x0000001007027225 */ /* 0x000fc800078e0002 */
[----:B------:R-:W-:Y:S02]  /*0880*/  IMAD R7, R7, R17, R8 ;  /* 0x0000001107077224 */ /* 0x000fe400078e0208 */
[----:B------:R-:W-:Y:S01]  /*0890*/  IMAD.MOV.U32 R8, RZ, RZ, 0x1 ;  /* 0x00000001ff087424 */ /* 0x000fe200078e00ff */
[----:B------:R-:W4:Y:S01]  /*08a0*/  LDC R14, c[0x0][0x608] ;  /* 0x00018200ff0e7b82 */ /* 0x000f220000000800 */
[----:B------:R-:W-:Y:S01]  /*08b0*/  IMAD.IADD R7, R3, 0x1, R7 ;  /* 0x0000000103077824 */ /* 0x000fe200078e0207 */
[----:B0-----:R-:W-:Y:S02]  /*08c0*/  ISETP.NE.U32.AND P0, PT, R20, RZ, PT ;  /* 0x000000ff1400720c */ /* 0x001fe40003f05070 */
[----:B--2---:R-:W-:-:S04]  /*08d0*/  IADD3 R3, -R0, RZ, RZ ;  /* 0x000000ff00037210 */ /* 0x004fc80007ffe1ff */
[----:B------:R-:W0:Y:S01]  /*08e0*/  LDC R9, c[0x0][0x658] ;  /* 0x00019600ff097b82 */ /* 0x000e220000000800 */
[--C-:B-1----:R-:W-:Y:S02]  /*08f0*/  SHF.R.U64 R12, R2, R10, R7.reuse ;  /* 0x0000000a020c7219 */ /* 0x102fe40000001207 */
[----:B------:R-:W-:Y:S02]  /*0900*/  I2FP.F32.U32 R2, R6 ;  /* 0x0000000600027245 */ /* 0x000fe40000201000 */
[----:B------:R-:W-:Y:S02]  /*0910*/  ISETP.NE.AND.EX P0, PT, R21, RZ, PT, P0 ;  /* 0x000000ff1500720c */ /* 0x000fe40003f05300 */
[----:B------:R-:W-:Y:S01]  /*0920*/  SHF.R.U32.HI R7, RZ, R10, R7 ;  /* 0x0000000aff077219 */ /* 0x000fe20000011607 */
[----:B------:R-:W1:Y:S01]  /*0930*/  LDC R13, c[0x0][0x148] ;  /* 0x00005200ff0d7b82 */ /* 0x000e620000000800 */
[----:B---3--:R-:W-:Y:S02]  /*0940*/  IMAD R0, R5, R3, R4 ;  /* 0x0000000305007224 */ /* 0x008fe400078e0204 */
[----:B------:R-:W-:Y:S01]  /*0950*/  FMUL R3, R2, UR4 ;  /* 0x0000000402037c20 */ /* 0x000fe20008400000 */
[----:B------:R-:W-:-:S03]  /*0960*/  IMAD.MOV.U32 R2, RZ, RZ, -0x1 ;  /* 0xffffffffff027424 */ /* 0x000fc600078e00ff */
[----:B------:R2:W3:Y:S01]  /*0970*/  F2I.U32.TRUNC.NTZ R11, R3 ;  /* 0x00000003000b7305 */ /* 0x0004e2000020f000 */
[----:B------:R-:W1:Y:S01]  /*0980*/  LDC R17, c[0x0][0x600] ;  /* 0x00018000ff117b82 */ /* 0x000e620000000800 */
[-CC-:B----4-:R-:W-:Y:S02]  /*0990*/  SHF.R.U64 R25, R12, R14.reuse, R7.reuse ;  /* 0x0000000e0c197219 */ /* 0x190fe40000001207 */
[----:B------:R-:W-:-:S05]  /*09a0*/  SHF.R.U32.HI R4, RZ, R14, R7 ;  /* 0x0000000eff047219 */ /* 0x000fca0000011607 */
[----:B------:R-:W4:Y:S01]  /*09b0*/  LDC R16, c[0x0][0x648] ;  /* 0x00019200ff107b82 */ /* 0x000f220000000800 */
[-CC-:B0-----:R-:W-:Y:S02]  /*09c0*/  SHF.R.U64 R14, R25, R9.reuse, R4.reuse ;  /* 0x00000009190e7219 */ /* 0x181fe40000001204 */
[-C--:B------:R-:W-:Y:S02]  /*09d0*/  SHF.L.U32 R2, R2, R9.reuse, RZ ;  /* 0x0000000902027219 */ /* 0x080fe400000006ff */
[-C--:B------:R-:W-:Y:S02]  /*09e0*/  SHF.R.U32.HI R4, RZ, R9.reuse, R4 ;  /* 0x00000009ff047219 */ /* 0x080fe40000011604 */
[----:B------:R-:W-:Y:S01]  /*09f0*/  LOP3.LUT R10, RZ, R2, RZ, 0x33, !PT ;  /* 0x00000002ff0a7212 */ /* 0x000fe200078e33ff */
[----:B------:R-:W0:Y:S01]  /*0a00*/  LDC R23, c[0x0][0x638] ;  /* 0x00018e00ff177b82 */ /* 0x000e220000000800 */
[----:B------:R-:W-:Y:S01]  /*0a10*/  SHF.L.U32 R7, R8, R9, RZ ;  /* 0x0000000908077219 */ /* 0x000fe200000006ff */
[----:B--2---:R-:W-:Y:S01]  /*0a20*/  IMAD.MOV.U32 R3, RZ, RZ, R4 ;  /* 0x000000ffff037224 */ /* 0x004fe200078e0004 */
[----:B------:R-:W-:-:S05]  /*0a30*/  MOV R2, R14 ;  /* 0x0000000e00027202 */ /* 0x000fca0000000f00 */
[----:B------:R-:W2:Y:S01]  /*0a40*/  LDC R18, c[0x0][0x610] ;  /* 0x00018400ff127b82 */ /* 0x000ea20000000800 */
[----:B---3--:R-:W-:Y:S05]  /*0a50*/  @!P0 BRA `(.L_x_6) ;  /* 0x0000000000288947 */ /* 0x008fea0003800000 */
[----:B------:R-:W3:Y:S02]  /*0a60*/  LDC R9, c[0x0][0x64c] ;  /* 0x00019300ff097b82 */ /* 0x000ee40000000800 */
[----:B---3--:R-:W-:-:S05]  /*0a70*/  IADD3 R9, P0, R14, R9, RZ ;  /* 0x000000090e097210 */ /* 0x008fca0007f1e0ff */
        /* <DEDUP_REMOVED lines=8> */
.L_x_6:
[----:B----4-:R-:W-:Y:S01]  /*0b00*/  SHF.R.U64 R2, R2, R16, R3 ;  /* 0x0000001002027219 */ /* 0x010fe20000001203 */
[----:B------:R-:W-:Y:S01]  /*0b10*/  IMAD.MOV R11, RZ, RZ, -R11 ;  /* 0x000000ffff0b7224 */ /* 0x000fe200078e0a0b */
[----:B------:R-:W-:Y:S02]  /*0b20*/  LOP3.LUT R10, R25, R10, RZ, 0xc0, !PT ;  /* 0x0000000a190a7212 */ /* 0x000fe400078ec0ff */
[----:B-1----:R-:W-:Y:S01]  /*0b30*/  IADD3 R3, R17, -0x1, RZ ;  /* 0xffffffff11037810 */ /* 0x002fe20007ffe0ff */
[----:B------:R-:W-:Y:S02]  /*0b40*/  IMAD.MOV R4, RZ, RZ, -R2 ;  /* 0x000000ffff047224 */ /* 0x000fe400078e0a02 */
[----:B------:R-:W-:Y:S01]  /*0b50*/  IMAD R7, R7, R2, R10 ;  /* 0x0000000207077224 */ /* 0x000fe200078e020a */
[----:B------:R-:W-:Y:S01]  /*0b60*/  LOP3.LUT R3, R12, R3, RZ, 0xc0, !PT ;  /* 0x000000030c037212 */ /* 0x000fe200078ec0ff */
[----:B------:R-:W-:Y:S02]  /*0b70*/  @P3 IMAD R0, R13, R11, R6 ;  /* 0x0000000b0d003224 */ /* 0x000fe400078e0206 */
[----:B0-----:R-:W-:-:S02]  /*0b80*/  IMAD R2, R4, R23, R14 ;  /* 0x0000001704027224 */ /* 0x001fc400078e020e */
[----:B--2---:R-:W-:Y:S02]  /*0b90*/  IMAD R23, R7, R18, R0 ;  /* 0x0000001207177224 */ /* 0x004fe400078e0200 */
[----:B------:R-:W-:Y:S02]  /*0ba0*/  IMAD R2, R2, R17, R3 ;  /* 0x0000001102027224 */ /* 0x000fe400078e0203 */
[----:B------:R-:W-:-:S03]  /*0bb0*/  IMAD.MOV.U32 R0, RZ, RZ, 0x1 ;  /* 0x00000001ff007424 */ /* 0x000fc600078e00ff */
[----:B------:R-:W-:Y:S02]  /*0bc0*/  SEL R152, R2, R23, !P3 ;  /* 0x0000001702987207 */ /* 0x000fe40005800000 */
[----:B------:R-:W-:-:S07]  /*0bd0*/  SEL R23, R23, R2, !P3 ;  /* 0x0000000217177207 */ /* 0x000fce0005800000 */
.L_x_4:
[----:B------:R-:W-:-:S08]  /*0be0*/  NOP ;  /* 0x0000000000007918 */ /* 0x000fd00000000000 */
[----:B------:R-:W0:Y:S02]  /*0bf0*/  USETMAXREG.TRY_ALLOC.CTAPOOL UP0, 0xf0 ;  /* 0x000000f0000079c8 */ /* 0x000e240008000600 */
[----:B0-----:R-:W-:-:S13]  /*0c00*/  PLOP3.LUT P0, PT, PT, PT, UP0, 0x80, 0x0 ;  /* 0x000000000000781c */ /* 0x001fda0003f0f008 */
[----:B------:R-:W-:Y:S05]  /*0c10*/  @!P0 BRA `(.L_x_4) ;  /* 0xfffffffc00f08947 */ /* 0x000fea000383ffff */
[----:B------:R-:W-:Y:S01]  /*0c20*/  ULDC.64 UR4, c[0x0][0x598] ;  /* 0x0001660000047ab9 */ /* 0x000fe20000000a00 */
[----:B------:R-:W-:Y:S01]  /*0c30*/  ULDC.64 UR36, c[0x0][0x208] ;  /* 0x0000820000247ab9 */ /* 0x000fe20000000a00 */
[----:B------:R-:W-:-:S04]  /*0c40*/  ISETP.NE.U32.AND P0, PT, RZ, UR4, PT ;  /* 0x00000004ff007c0c */ /* 0x000fc8000bf05070 */
[----:B------:R-:W-:-:S13]  /*0c50*/  ISETP.NE.AND.EX P0, PT, RZ, UR5, PT, P0 ;  /* 0x00000005ff007c0c */ /* 0x000fda000bf05300 */
[----:B------:R-:W-:Y:S05]  /*0c60*/  @!P0 BRA `(.L_x_7) ;  /* 0x00000000001c8947 */ /* 0x000fea0003800000 */
[----:B------:R-:W0:Y:S02]  /*0c70*/  LDC.64 R2, c[0x0][0x598] ;  /* 0x00016600ff027b82 */ /* 0x000e240000000a00 */
[----:B0-----:R-:W2:Y:S02]  /*0c80*/  LDG.E.64 R2, desc[UR36][R2.64] ;  /* 0x0000002402027981 */ /* 0x001ea4000c1e1b00 */
[----:B--2---:R-:W-:-:S04]  /*0c90*/  ISETP.NE.U32.AND P0, PT, R2, RZ, PT ;  /* 0x000000ff0200720c */ /* 0x004fc80003f05070 */
[----:B------:R-:W-:-:S13]  /*0ca0*/  ISETP.NE.AND.EX P0, PT, R3, RZ, PT, P0 ;  /* 0x000000ff0300720c */ /* 0x000fda0003f05300 */
[----:B------:R-:W-:Y:S05]  /*0cb0*/  @!P0 BRA `(.L_x_7) ;  /* 0x0000000000088947 */ /* 0x000fea0003800000 */
[----:B------:R0:W5:Y:S01]  /*0cc0*/  LD.E R17, desc[UR36][R2.64] ;  /* 0x0000002402117980 */ /* 0x000162000c101900 */
[----:B------:R-:W-:Y:S05]  /*0cd0*/  BRA `(.L_x_8) ;  /* 0x0000000000247947 */ /* 0x000fea0003800000 */
.L_x_7:
[----:B------:R-:W-:Y:S02]  /*0ce0*/  ULDC.64 UR4, c[0x0][0x588] ;  /* 0x0001620000047ab9 */ /* 0x000fe40000000a00 */
[----:B------:R-:W-:-:S04]  /*0cf0*/  ISETP.NE.U32.AND P0, PT, RZ, UR4, PT ;  /* 0x00000004ff007c0c */ /* 0x000fc8000bf05070 */
[----:B------:R-:W-:-:S13]  /*0d00*/  ISETP.NE.AND.EX P0, PT, RZ, UR5, PT, P0 ;  /* 0x00000005ff007c0c */ /* 0x000fda000bf05300 */
[----:B------:R-:W-:Y:S05]  /*0d10*/  @!P0 BRA `(.L_x_9) ;  /* 0x00000000000c8947 */ /* 0x000fea0003800000 */
[----:B------:R-:W0:Y:S02]  /*0d20*/  LDC.64 R2, c[0x0][0x588] ;  /* 0x00016200ff027b82 */ /* 0x000e240000000a00 */
[----:B0-----:R1:W5:Y:S01]  /*0d30*/  LDG.E R17, desc[UR36][R2.64] ;  /* 0x0000002402117981 */ /* 0x001362000c1e1900 */
[----:B------:R-:W-:Y:S05]  /*0d40*/  BRA `(.L_x_8) ;  /* 0x0000000000087947 */ /* 0x000fea0003800000 */
.L_x_9:
[----:B------:R-:W-:Y:S02]  /*0d50*/  ULDC UR4, c[0x0][0x580] ;  /* 0x0001600000047ab9 */ /* 0x000fe40000000800 */
[----:B------:R-:W-:-:S07]  /*0d60*/  MOV R17, UR4 ;  /* 0x0000000400117c02 */ /* 0x000fce0008000f00 */
.L_x_8:
[----:B------:R-:W-:Y:S02]  /*0d70*/  ULDC.64 UR4, c[0x0][0x5a0] ;  /* 0x0001680000047ab9 */ /* 0x000fe40000000a00 */
[----:B------:R-:W-:-:S04]  /*0d80*/  ISETP.NE.U32.AND P0, PT, RZ, UR4, PT ;  /* 0x00000004ff007c0c */ /* 0x000fc8000bf05070 */
[----:B------:R-:W-:-:S13]  /*0d90*/  ISETP.NE.AND.EX P0, PT, RZ, UR5, PT, P0 ;  /* 0x00000005ff007c0c */ /* 0x000fda000bf05300 */
[----:B------:R-:W-:Y:S05]  /*0da0*/  @!P0 BRA `(.L_x_10) ;  /* 0x00000000001c8947 */ /* 0x000fea0003800000 */
[----:B01----:R-:W0:Y:S02]  /*0db0*/  LDC.64 R2, c[0x0][0x5a0] ;  /* 0x00016800ff027b82 */ /* 0x003e240000000a00 */
[----:B0-----:R-:W2:Y:S02]  /*0dc0*/  LDG.E.64 R2, desc[UR36][R2.64] ;  /* 0x0000002402027981 */ /* 0x001ea4000c1e1b00 */
[----:B--2---:R-:W-:-:S04]  /*0dd0*/  ISETP.NE.U32.AND P0, PT, R2, RZ, PT ;  /* 0x000000ff0200720c */ /* 0x004fc80003f05070 */
[----:B------:R-:W-:-:S13]  /*0de0*/  ISETP.NE.AND.EX P0, PT, R3, RZ, PT, P0 ;  /* 0x000000ff0300720c */ /* 0x000fda0003f05300 */
[----:B------:R-:W-:Y:S05]  /*0df0*/  @!P0 BRA `(.L_x_10) ;  /* 0x0000000000088947 */ /* 0x000fea0003800000 */
[----:B------:R0:W5:Y:S01]  /*0e00*/  LD.E R18, desc[UR36][R2.64] ;  /* 0x0000002402127980 */ /* 0x000162000c101900 */
[----:B------:R-:W-:Y:S05]  /*0e10*/  BRA `(.L_x_11) ;  /* 0x0000000000247947 */ /* 0x000fea0003800000 */
.L_x_10:
[----:B------:R-:W-:Y:S02]  /*0e20*/  ULDC.64 UR4, c[0x0][0x590] ;  /* 0x0001640000047ab9 */ /* 0x000fe40000000a00 */
[----:B------:R-:W-:-:S04]  /*0e30*/  ISETP.NE.U32.AND P0, PT, RZ, UR4, PT ;  /* 0x00000004ff007c0c */ /* 0x000fc8000bf05070 */
[----:B------:R-:W-:-:S13]  /*0e40*/  ISETP.NE.AND.EX P0, PT, RZ, UR5, PT, P0 ;  /* 0x00000005ff007c0c */ /* 0x000fda000bf05300 */
[----:B------:R-:W-:Y:S05]  /*0e50*/  @!P0 BRA `(.L_x_12) ;  /* 0x00000000000c8947 */ /* 0x000fea0003800000 */
[----:B01----:R-:W0:Y:S02]  /*0e60*/  LDC.64 R2, c[0x0][0x590] ;  /* 0x00016400ff027b82 */ /* 0x003e240000000a00 */
[----:B0-----:R1:W5:Y:S01]  /*0e70*/  LDG.E R18, desc[UR36][R2.64] ;  /* 0x0000002402127981 */ /* 0x001362000c1e1900 */
[----:B------:R-:W-:Y:S05]  /*0e80*/  BRA `(.L_x_11) ;  /* 0x0000000000087947 */ /* 0x000fea0003800000 */
.L_x_12:
[----:B------:R-:W-:Y:S02]  /*0e90*/  ULDC UR4, c[0x0][0x584] ;  /* 0x0001610000047ab9 */ /* 0x000fe40000000800 */
[----:B------:R-:W-:-:S07]  /*0ea0*/  IMAD.U32 R18, RZ, RZ, UR4 ;  /* 0x00000004ff127e24 */ /* 0x000fce000f8e00ff */
.L_x_11:
[----:B------:R-:W-:-:S13]  /*0eb0*/  LOP3.LUT P0, RZ, R0, 0xff, RZ, 0xc0, !PT ;  /* 0x000000ff00ff7812 */ /* 0x000fda000780c0ff */
[----:B------:R-:W-:Y:S05]  /*0ec0*/  @!P0 EXIT ;  /* 0x000000000000894d */ /* 0x000fea0003800000 */
[----:B------:R-:W-:Y:S01]  /*0ed0*/  ULDC UR4, c[0x0][0x28c] ;  /* 0x0000a30000047ab9 */ /* 0x000fe20000000800 */
[----:B------:R-:W-:Y:S01]  /*0ee0*/  UMOV UR38, URZ ;  /* 0x0000003f00267c82 */ /* 0x000fe20008000000 */
[----:B------:R-:W-:Y:S01]  /*0ef0*/  UIADD3 UR4, UR4, 0x7f, URZ ;  /* 0x0000007f04047890 */ /* 0x000fe2000fffe03f */
[----:B------:R-:W-:-:S03]  /*0f00*/  UMOV UR39, URZ ;  /* 0x0000003f00277c82 */ /* 0x000fc60008000000 */
[----:B------:R-:W-:-:S04]  /*0f10*/  USHF.R.S32.HI UR5, URZ, 0x1f, UR4 ;  /* 0x0000001f3f057899 */ /* 0x000fc80008011404 */
[----:B------:R-:W-:-:S04]  /*0f20*/  ULEA.HI UR5, UR5, UR4, URZ, 0x7 ;  /* 0x0000000405057291 */ /* 0x000fc8000f8f383f */
[----:B------:R-:W-:-:S12]  /*0f30*/  USHF.R.S32.HI UR40, URZ, 0x7, UR5 ;  /* 0x000000073f287899 */ /* 0x000fd80008011405 */
.L_x_1058:
[----:B------:R-:W2:Y:S01]  /*0f40*/  S2R R0, SR_TID.X ;  /* 0x0000000000007919 */ /* 0x000ea20000002100 */
[----:B------:R-:W3:Y:S01]  /*0f50*/  S2UR UR7, SR_CgaCtaId ;  /* 0x00000000000779c3 */ /* 0x000ee20000008800 */
[----:B------:R-:W-:Y:S02]  /*0f60*/  UMOV UR6, 0x400 ;  /* 0x0000040000067882 */ /* 0x000fe40000000000 */
[----:B---3--:R-:W-:Y:S01]  /*0f70*/  ULEA UR6, UR7, UR6, 0x18 ;  /* 0x0000000607067291 */ /* 0x008fe2000f8ec03f */
[----:B--2---:R-:W-:-:S04]  /*0f80*/  LOP3.LUT R0, R0, 0x80, RZ, 0xc0, !PT ;  /* 0x0000008000007812 */ /* 0x004fc800078ec0ff */
[----:B------:R-:W-:-:S06]  /*0f90*/  SHF.R.U32.HI R0, RZ, 0x7, R0 ;  /* 0x00000007ff007819 */ /* 0x000fcc0000011600 */
[----:B------:R-:W2:Y:S02]  /*0fa0*/  SHFL.IDX PT, R0, R0, RZ, 0x1f ;  /* 0x00001fff00007589 */ /* 0x000ea400000e0000 */
[----:B--2---:R-:W-:-:S13]  /*0fb0*/  R2UR UR4, R0 ;  /* 0x00000000000472ca */ /* 0x004fda00000e0000 */
[----:B------:R-:W-:-:S04]  /*0fc0*/  ULEA.HI UR5, UR4, UR4, URZ, 0x1 ;  /* 0x0000000404057291 */ /* 0x000fc8000f8f083f */
[----:B------:R-:W-:-:S04]  /*0fd0*/  ULOP3.LUT UR5, UR5, 0x7fffe, URZ, 0xc0, !UPT ;  /* 0x0007fffe05057892 */ /* 0x000fc8000f8ec03f */
[----:B------:R-:W-:-:S03]  /*0fe0*/  UIADD3 UR5, UR4, -UR5, URZ ;  /* 0x8000000504057290 */ /* 0x000fc6000fffe03f */
[----:B------:R-:W-:Y:S01]  /*0ff0*/  ULDC UR4, c[0x0][0x28c] ;  /* 0x0000a30000047ab9 */ /* 0x000fe20000000800 */
[----:B------:R-:W-:Y:S01]  /*1000*/  ULEA UR5, UR5, UR6, 0xd ;  /* 0x0000000605057291 */ /* 0x000fe2000f8e683f */
[----:B------:R-:W-:-:S03]  /*1010*/  ISETP.LT.AND P0, PT, RZ, UR4, PT ;  /* 0x00000004ff007c0c */ /* 0x000fc6000bf01270 */
[----:B------:R-:W-:-:S04]  /*1020*/  UIADD3 UR5, UR5, 0x100, URZ ;  /* 0x0000010005057890 */ /* 0x000fc8000fffe03f */
[----:B------:R-:W-:-:S04]  /*1030*/  USHF.R.U32.HI UR5, URZ, 0x4, UR5 ;  /* 0x000000043f057899 */ /* 0x000fc80008011605 */
[----:B------:R-:W-:-:S04]  /*1040*/  ULOP3.LUT UR5, UR5, 0x3fff, URZ, 0xc0, !UPT ;  /* 0x00003fff05057892 */ /* 0x000fc8000f8ec03f */
[----:B------:R-:W-:Y:S01]  /*1050*/  ULOP3.LUT UR41, UR5, 0x10000, URZ, 0xfc, !UPT ;  /* 0x0001000005297892 */ /* 0x000fe2000f8efc3f */
[----:B-1--4-:R-:W-:Y:S11]  /*1060*/  @P0 BRA `(.L_x_13) ;  /* 0x0000000000400947 */ /* 0x012ff60003800000 */
[----:B------:R-:W-:Y:S01]  /*1070*/  MOV R0, 0x0 ;  /* 0x0000000000007802 */ /* 0x000fe20000000f00 */
[----:B------:R-:W-:Y:S01]  /*1080*/  ULDC.64 UR4, c[0x4][0x68] ;  /* 0x01001a0000047ab9 */ /* 0x000fe20000000a00 */
[----:B------:R-:W-:Y:S01]  /*1090*/  ULDC.64 UR6, c[0x4][0x8] ;  /* 0x0100020000067ab9 */ /* 0x000fe20000000a00 */
[----:B------:R-:W-:Y:S01]  /*10a0*/  IMAD.U32 R4, RZ, RZ, UR4 ;  /* 0x00000004ff047e24 */ /* 0x000fe2000f8e00ff */
[----:B01----:R0:W1:Y:S01]  /*10b0*/  LDC.64 R2, c[0x4][R0] ;  /* 0x0100000000027b82 */ /* 0x0030620000000a00 */
[----:B------:R-:W-:Y:S01]  /*10c0*/  MOV R5, UR5 ;  /* 0x0000000500057c02 */ /* 0x000fe20008000f00 */
[----:B------:R-:W-:Y:S01]  /*10d0*/  ULDC.64 UR4, c[0x4][0x70] ;  /* 0x01001c0000047ab9 */ /* 0x000fe20000000a00 */
[----:B------:R-:W-:Y:S01]  /*10e0*/  MOV R10, UR6 ;  /* 0x00000006000a7c02 */ /* 0x000fe20008000f00 */
[----:B------:R-:W-:Y:S01]  /*10f0*/  IMAD.U32 R6, RZ, RZ, UR4 ;  /* 0x00000004ff067e24 */ /* 0x000fe2000f8e00ff */
[----:B------:R-:W-:Y:S01]  /*1100*/  MOV R12, 0x1 ;  /* 0x00000001000c7802 */ /* 0x000fe20000000f00 */
[----:B------:R-:W-:-:S02]  /*1110*/  IMAD.U32 R7, RZ, RZ, UR5 ;  /* 0x00000005ff077e24 */ /* 0x000fc4000f8e00ff */
[----:B------:R-:W-:Y:S02]  /*1120*/  IMAD.U32 R11, RZ, RZ, UR7 ;  /* 0x00000007ff0b7e24 */ /* 0x000fe4000f8e00ff */
[----:B------:R-:W-:Y:S02]  /*1130*/  IMAD.MOV.U32 R8, RZ, RZ, 0x1e1 ;  /* 0x000001e1ff087424 */ /* 0x000fe400078e00ff */
[----:B0-----:R-:W-:-:S07]  /*1140*/  IMAD.MOV.U32 R13, RZ, RZ, RZ ;  /* 0x000000ffff0d7224 */ /* 0x001fce00078e00ff */
[----:B------:R-:W-:-:S07]  /*1150*/  LEPC R20, `(.L_x_13) ;  /* 0x000000001014794e */ /* 0x000fce0000000000 */
[----:B-1---5:R-:W-:Y:S05]  /*1160*/  CALL.ABS.NOINC R2 ;  /* 0x0000000002007343 */ /* 0x022fea0003c00000 */
.L_x_13:
[----:B------:R-:W-:-:S04]  /*1170*/  LOP3.LUT R0, R19, 0x1, RZ, 0xfc, !PT ;  /* 0x0000000113007812 */ /* 0x000fc800078efcff */
[----:B------:R-:W-:-:S13]  /*1180*/  ISETP.NE.AND P0, PT, R0, 0x3, PT ;  /* 0x000000030000780c */ /* 0x000fda0003f05270 */
[----:B------:R-:W-:Y:S05]  /*1190*/  @!P0 BRA `(.L_x_14) ;  /* 0x0000000000048947 */ /* 0x000fea0003800000 */
[----:B------:R-:W-:Y:S01]  /*11a0*/  BPT.TRAP 0x1 ;  /* 0x000000040000795c */ /* 0x000fe20000300000 */
.L_x_14:
[----:B------:R-:W2:Y:S01]  /*11b0*/  S2UR UR5, SR_CgaCtaId ;  /* 0x00000000000579c3 */ /* 0x000ea20000008800 */
[----:B------:R-:W-:Y:S01]  /*11c0*/  UMOV UR4, 0x400 ;  /* 0x0000040000047882 */ /* 0x000fe20000000000 */
[----:B01----:R-:W-:Y:S01]  /*11d0*/  IMAD.U32 R3, RZ, RZ, UR39 ;  /* 0x00000027ff037e24 */ /* 0x003fe2000f8e00ff */
[----:B------:R-:W-:-:S04]  /*11e0*/  MOV R2, UR38 ;  /* 0x0000002600027c02 */ /* 0x000fc80008000f00 */
[----:B------:R-:W-:Y:S01]  /*11f0*/  SHF.L.U32 R2, R2, 0x1f, RZ ;  /* 0x0000001f02027819 */ /* 0x000fe200000006ff */
[----:B--2---:R-:W-:-:S06]  /*1200*/  ULEA UR4, UR5, UR4, 0x18 ;  /* 0x0000000405047291 */ /* 0x004fcc000f8ec03f */
[----:B------:R-:W-:-:S04]  /*1210*/  IMAD.U32 R0, RZ, RZ, UR4 ;  /* 0x00000004ff007e24 */ /* 0x000fc8000f8e00ff */
[----:B------:R-:W-:-:S04]  /*1220*/  IMAD R3, R3, 0x8, R0 ;  /* 0x0000000803037824 */ /* 0x000fc800078e0200 */
[----:B------:R0:W1:Y:S01]  /*1230*/  SYNCS.PHASECHK.TRANS64.TRYWAIT P1, [R3+URZ], R2 ;  /* 0x00000002030075a7 */ /* 0x000062000802017f */
[----:B------:R-:W-:Y:S05]  /*1240*/  @!P0 BRA `(.L_x_15) ;  /* 0x0000000000048947 */ /* 0x000fea0003800000 */
[----:B------:R-:W-:Y:S01]  /*1250*/  BPT.TRAP 0x1 ;  /* 0x000000040000795c */ /* 0x000fe20000300000 */
.L_x_15:
[----:B-1----:R-:W-:Y:S05]  /*1260*/  @P1 BRA `(.L_x_16) ;  /* 0x0000000000081947 */ /* 0x002fea0003800000 */
[----:B------:R-:W1:Y:S02]  /*1270*/  SYNCS.PHASECHK.TRANS64.TRYWAIT P1, [R3+URZ], R2 ;  /* 0x00000002030075a7 */ /* 0x000e64000802017f */
[----:B-1----:R-:W-:Y:S05]  /*1280*/  @!P1 BRA `(.L_x_17) ;  /* 0x0000036800e09947 */ /* 0x002fea0003800000 */
.L_x_16:
[----:B------:R-:W-:-:S04]  /*1290*/  UISETP.LT.AND UP0, UPT, UR40, 0x1, UPT ;  /* 0x000000012800788c */ /* 0x000fc8000bf01270 */
[----:B------:R-:W-:-:S06]  /*12a0*/  USEL UR4, UR40, 0x1, UP0 ;  /* 0x0000000128047887 */ /* 0x000fcc0008000000 */
[----:B------:R-:W-:Y:S01]  /*12b0*/  MOV R4, UR4 ;  /* 0x0000000400047c02 */ /* 0x000fe20008000f00 */
[----:B------:R-:W-:Y:S05]  /*12c0*/  WARPSYNC.ALL ;  /* 0x0000000000007948 */ /* 0x000fea0003800000 */
[----:B------:R-:W-:-:S04]  /*12d0*/  IADD3 R4, -R4, UR40, RZ ;  /* 0x0000002804047c10 */ /* 0x000fc8000fffe1ff */
[----:B------:R-:W-:Y:S02]  /*12e0*/  ISETP.GE.AND P1, PT, R4, 0x1, PT ;  /* 0x000000010400780c */ /* 0x000fe40003f26270 */
[----:B------:R-:W-:Y:S01]  /*12f0*/  R2UR UR4, R0 ;  /* 0x00000000000472ca */ /* 0x000fe200000e0000 */
[----:B------:R-:W-:Y:S01]  /*1300*/  UIMAD UR8, UR39, 0x600, UR41 ;  /* 0x00000600270878a4 */ /* 0x000fe2000f8e0229 */
[----:B------:R-:W-:Y:S01]  /*1310*/  WARPGROUP.ARRIVE ;  /* 0x00000000000079c5 */ /* 0x000fe20000000000 */
[----:B------:R-:W-:Y:S01]  /*1320*/  UMOV UR9, 0x40000040 ;  /* 0x4000004000097882 */ /* 0x000fe20000000000 */
[----:B------:R-:W-:Y:S01]  /*1330*/  UMOV UR11, 0x40000040 ;  /* 0x40000040000b7882 */ /* 0x000fe20000000000 */
[----:B------:R2:W-:Y:S01]  /*1340*/  STL [R1+0xce0], R152 ;  /* 0x000ce09801007387 */ /* 0x0005e20000100800 */
[----:B------:R-:W-:Y:S01]  /*1350*/  UMOV UR13, UR9 ;  /* 0x00000009000d7c82 */ /* 0x000fe20008000000 */
[----:B------:R-:W-:Y:S01]  /*1360*/  UMOV UR15, 0x40000040 ;  /* 0x40000040000f7882 */ /* 0x000fe20000000000 */
[----:B------:R-:W-:Y:S01]  /*1370*/  UMOV UR12, UR8 ;  /* 0x00000008000c7c82 */ /* 0x000fe20008000000 */
[----:B------:R-:W-:Y:S04]  /*1380*/  STL [R1+0x6d4], R23 ;  /* 0x0006d41701007387 */ /* 0x000fe80000100800 */
[----:B------:R-:W-:Y:S01]  /*1390*/  UIADD3 UR4, UR4, 0xc100, URZ ;  /* 0x0000c10004047890 */ /* 0x000fe2000fffe03f */
[----:B------:R-:W-:Y:S03]  /*13a0*/  STL [R1+0x6d0], R22 ;  /* 0x0006d01601007387 */ /* 0x000fe60000100800 */
[----:B------:R-:W-:Y:S01]  /*13b0*/  USHF.R.U32.HI UR4, URZ, 0x4, UR4 ;  /* 0x000000043f047899 */ /* 0x000fe20008011604 */
[----:B------:R-:W-:Y:S03]  /*13c0*/  STL [R1+0x6cc], R19 ;  /* 0x0006cc1301007387 */ /* 0x000fe60000100800 */
[----:B------:R-:W-:Y:S01]  /*13d0*/  ULOP3.LUT UR4, UR4, 0x3fff, URZ, 0xc0, !UPT ;  /* 0x00003fff04047892 */ /* 0x000fe2000f8ec03f */
[----:B-----5:R3:W-:Y:S03]  /*13e0*/  STL [R1+0x6c8], R18 ;  /* 0x0006c81201007387 */ /* 0x0207e60000100800 */
[----:B------:R-:W-:Y:S01]  /*13f0*/  ULOP3.LUT UR4, UR4, 0x10000, URZ, 0xfc, !UPT ;  /* 0x0001000004047892 */ /* 0x000fe2000f8efc3f */
[----:B------:R4:W-:Y:S03]  /*1400*/  STL [R1+0x6c4], R17 ;  /* 0x0006c41101007387 */ /* 0x0009e60000100800 */
[----:B------:R-:W-:Y:S01]  /*1410*/  ULEA UR6, UR39, UR4, 0xc ;  /* 0x0000000427067291 */ /* 0x000fe2000f8e603f */
[----:B------:R4:W-:Y:S03]  /*1420*/  STL [R1+0x6c0], R16 ;  /* 0x0006c01001007387 */ /* 0x0009e60000100800 */
[----:B------:R-:W-:Y:S01]  /*1430*/  UIADD3 UR14, UR6, 0x800, URZ ;  /* 0x00000800060e7890 */ /* 0x000fe2000fffe03f */
[----:B------:R4:W-:Y:S02]  /*1440*/  STL [R1+0x6bc], R4 ;  /* 0x0006bc0401007387 */ /* 0x0009e40000100800 */
[----:B------:R-:W-:-:S02]  /*1450*/  UMOV UR10, UR6 ;  /* 0x00000006000a7c82 */ /* 0x000fc40008000000 */
[----:B------:R-:W-:Y:S01]  /*1460*/  IGMMA.64x256x32.S8.S8 R24, gdesc[UR8], RZ, !UPT, gsb0 ;  /* 0x06600000081879f1 */ /* 0x000fe2000c0410ff */
[----:B------:R4:W-:Y:S02]  /*1470*/  STL [R1+0x6d8], R0 ;  /* 0x0006d80001007387 */ /* 0x0009e40000100800 */
[----:B------:R-:W-:Y:S02]  /*1480*/  WARPGROUP.DEPBAR.LE gsb0, 0x0 ;  /* 0x00008000000079c5 */ /* 0x000fe40000010000 */
[----:B------:R-:W-:Y:S01]  /*1490*/  STL.64 [R1+0x400], R24 ;  /* 0x0004001801007387 */ /* 0x000fe20000100a00 */
[----:B------:R-:W-:Y:S01]  /*14a0*/  IMAD.MOV.U32 R235, RZ, RZ, R45 ;  /* 0x000000ffffeb7224 */ /* 0x000fe200078e002d */
[----:B------:R-:W-:Y:S01]  /*14b0*/  MOV R233, R47 ;  /* 0x0000002f00e97202 */ /* 0x000fe20000000f00 */
[----:B------:R-:W-:Y:S01]  /*14c0*/  IMAD.MOV.U32 R234, RZ, RZ, R46 ;  /* 0x000000ffffea7224 */ /* 0x000fe200078e002e */
        /* <DEDUP_REMOVED lines=26> */
[----:B--2---:R-:W-:Y:S01]  /*1670*/  MOV R152, R68 ;  /* 0x0000004400987202 */ /* 0x004fe20000000f00 */
        /* <DEDUP_REMOVED lines=47> */
[----:B---3--:R-:W-:Y:S01]  /*1970*/  MOV R18, R134 ;  /* 0x0000008600127202 */ /* 0x008fe20000000f00 */
        /* <DEDUP_REMOVED lines=9> */
[----:B01----:R-:W-:Y:S01]  /*1a10*/  MOV R3, R149 ;  /* 0x0000009500037202 */ /* 0x003fe20000000f00 */
[----:B------:R-:W-:Y:S01]  /*1a20*/  IMAD.MOV.U32 R195, RZ, RZ, R111 ;  /* 0x000000ffffc37224 */ /* 0x000fe200078e006f */
[----:B------:R0:W-:Y:S01]  /*1a30*/  STL [R1+0x450], R44 ;  /* 0x0004502c01007387 */ /* 0x0001e20000100800 */
[----:B------:R-:W-:-:S02]  /*1a40*/  IMAD.MOV.U32 R196, RZ, RZ, R112 ;  /* 0x000000ffffc47224 */ /* 0x000fc400078e0070 */
[----:B------:R-:W-:Y:S02]  /*1a50*/  IMAD.MOV.U32 R198, RZ, RZ, R114 ;  /* 0x000000ffffc67224 */ /* 0x000fe400078e0072 */
[----:B------:R-:W-:Y:S02]  /*1a60*/  IMAD.MOV.U32 R199, RZ, RZ, R115 ;  /* 0x000000ffffc77224 */ /* 0x000fe400078e0073 */
[----:B------:R-:W-:Y:S02]  /*1a70*/  IMAD.MOV.U32 R201, RZ, RZ, R117 ;  /* 0x000000ffffc97224 */ /* 0x000fe400078e0075 */
[----:B------:R-:W-:Y:S02]  /*1a80*/  IMAD.MOV.U32 R202, RZ, RZ, R118 ;  /* 0x000000ffffca7224 */ /* 0x000fe400078e0076 */
[----:B------:R-:W-:Y:S02]  /*1a90*/  IMAD.MOV.U32 R204, RZ, RZ, R120 ;  /* 0x000000ffffcc7224 */ /* 0x000fe400078e0078 */
        /* <DEDUP_REMOVED lines=9> */
[----:B----4-:R-:W-:Y:S02]  /*1b30*/  IMAD.MOV.U32 R17, RZ, RZ, R135 ;  /* 0x000000ffff117224 */ /* 0x010fe400078e0087 */
        /* <DEDUP_REMOVED lines=11> */
[----:B0-----:R-:W-:-:S06]  /*1bf0*/  WARPGROUP.ARRIVE ;  /* 0x00000000000079c5 */ /* 0x001fcc0000000000 */
[----:B------:R-:W-:Y:S01]  /*1c00*/  IGMMA.64x256x32.S8.S8 R24, gdesc[UR12], RZ, !UPT, gsb0 ;  /* 0x066000000c1879f1 */ /* 0x000fe2000c0410ff */
[----:B------:R-:W-:Y:S01]  /*1c10*/  UIADD3 UR12, UR8, 0x400, URZ ;  /* 0x00000400080c7890 */ /* 0x000fe2000fffe03f */
[----:B------:R-:W-:Y:S01]  /*1c20*/  UMOV UR13, 0x40000040 ;  /* 0x40000040000d7882 */ /* 0x000fe20000000000 */
[----:B------:R-:W-:Y:S02]  /*1c30*/  WARPGROUP.DEPBAR.LE gsb0, 0x0 ;  /* 0x00008000000079c5 */ /* 0x000fe40000010000 */
[----:B------:R-:W-:Y:S04]  /*1c40*/  STL.64 [R1], R24 ;  /* 0x0000001801007387 */ /* 0x000fe80000100a00 */
[----:B------:R-:W-:Y:S04]  /*1c50*/  STL.64 [R1+0x8], R26 ;  /* 0x0000081a01007387 */ /* 0x000fe80000100a00 */
        /* <DEDUP_REMOVED lines=61> */
[----:B------:R0:W-:Y:S02]  /*2030*/  STL.64 [R1+0x1f8], R150 ;  /* 0x0001f89601007387 */ /* 0x0001e40000100a00 */
[----:B0-----:R-:W-:-:S06]  /*2040*/  WARPGROUP.ARRIVE ;  /* 0x00000000000079c5 */ /* 0x001fcc0000000000 */
[----:B------:R-:W-:Y:S03]  /*2050*/  IGMMA.64x256x32.S8.S8 R24, gdesc[UR12], RZ, !UPT, gsb0 ;  /* 0x066000000c1879f1 */ /* 0x000fe6000c0410ff */
[----:B------:R-:W-:Y:S02]  /*2060*/  WARPGROUP.DEPBAR.LE gsb0, 0x0 ;  /* 0x00008000000079c5 */ /* 0x000fe40000010000 */
        /* <DEDUP_REMOVED lines=63> */
[----:B------:R0:W-:Y:S04]  /*2460*/  STL.64 [R1+0x10e8], R24 ;  /* 0x0010e81801007387 */ /* 0x0001e80000100a00 */
[----:B0-----:R-:W2:Y:S04]  /*2470*/  LDL.LU.64 R24, [R1] ;  /* 0x0000000001187983 */ /* 0x001ea80000300a00 */
[----:B------:R-:W3:Y:S04]  /*2480*/  LDL.LU.64 R26, [R1+0x8] ;  /* 0x00000800011a7983 */ /* 0x000ee80000300a00 */
[----:B------:R-:W4:Y:S04]  /*2490*/  LDL.LU.64 R28, [R1+0x10] ;  /* 0x00001000011c7983 */ /* 0x000f280000300a00 */
[----:B------:R-:W2:Y:S04]  /*24a0*/  LDL.LU.64 R30, [R1+0x18] ;  /* 0x00001800011e7983 */ /* 0x000ea80000300a00 */
        /* <DEDUP_REMOVED lines=60> */
[----:B--2---:R-:W-:Y:S04]  /*2870*/  STL.64 [R1+0x14e0], R150 ;  /* 0x0014e09601007387 */ /* 0x004fe80000100a00 */
[----:B----4-:R-:W-:Y:S04]  /*2880*/  STL.64 [R1+0x14d8], R148 ;  /* 0x0014d89401007387 */ /* 0x010fe80000100a00 */
[----:B---3--:R-:W-:Y:S04]  /*2890*/  STL.64 [R1+0x14d0], R146 ;  /* 0x0014d09201007387 */ /* 0x008fe80000100a00 */
        /* <DEDUP_REMOVED lines=19> */
[----:B0-----:R-:W2:Y:S04]  /*29d0*/  LDL.LU R108, [R1+0x400] ;  /* 0x00040000016c7983 */ /* 0x001ea80000300800 */
[----:B------:R-:W2:Y:S04]  /*29e0*/  LDL.LU R109, [R1+0x404] ;  /* 0x00040400016d7983 */ /* 0x000ea80000300800 */
[----:B------:R-:W3:Y:S04]  /*29f0*/  LDL.LU R110, [R1+0x408] ;  /* 0x00040800016e7983 */ /* 0x000ee80000300800 */
[----:B------:R-:W3:Y:S04]  /*2a00*/  LDL.LU R111, [R1+0x40c] ;  /* 0x00040c00016f7983 */ /* 0x000ee80000300800 */
[----:B------:R-:W4:Y:S04]  /*2a10*/  LDL.LU R112, [R1+0x410] ;  /* 0x0004100001707983 */ /* 0x000f280000300800 */
[----:B------:R-:W4:Y:S04]  /*2a20*/  LDL.LU R113, [R1+0x414] ;  /* 0x0004140001717983 */ /* 0x000f280000300800 */
[----:B------:R-:W2:Y:S04]  /*2a30*/  LDL.LU R114, [R1+0x418] ;  /* 0x0004180001727983 */ /* 0x000ea80000300800 */
        /* <DEDUP_REMOVED lines=13> */
[----:B------:R-:W3:Y:S01]  /*2b10*/  LDL.LU R128, [R1+0x450] ;  /* 0x0004500001807983 */ /* 0x000ee20000300800 */
        /* <DEDUP_REMOVED lines=18> */
[----:B------:R0:W-:Y:S01]  /*2c40*/  STL.64 [R1+0x16e0], R234 ;  /* 0x0016e0ea01007387 */ /* 0x0001e20000100a00 */
        /* <DEDUP_REMOVED lines=25> */
[----:B------:R-:W-:Y:S01]  /*2de0*/  UMOV UR14, UR10 ;  /* 0x0000000a000e7c82 */ /* 0x000fe20008000000 */
[----:B------:R-:W-:Y:S01]  /*2df0*/  IMAD.MOV.U32 R148, RZ, RZ, R216 ;  /* 0x000000ffff947224 */ /* 0x000fe200078e00d8 */
[----:B------:R-:W-:Y:S01]  /*2e00*/  STL.64 [R1+0x16b0], R222 ;  /* 0x0016b0de01007387 */ /* 0x000fe20000100a00 */
[----:B------:R-:W-:Y:S01]  /*2e10*/  IMAD.MOV.U32 R218, RZ, RZ, R18 ;  /* 0x000000ffffda7224 */ /* 0x000fe200078e0012 */
[----:B------:R-:W-:Y:S01]  /*2e20*/  UMOV UR15, UR11 ;  /* 0x0000000b000f7c82 */ /* 0x000fe20008000000 */
[----:B------:R-:W-:Y:S01]  /*2e30*/  IMAD.MOV.U32 R219, RZ, RZ, R17 ;  /* 0x000000ffffdb7224 */ /* 0x000fe200078e0011 */
[----:B------:R-:W-:Y:S01]  /*2e40*/  STL.64 [R1+0x16a8], R220 ;  /* 0x0016a8dc01007387 */ /* 0x000fe20000100a00 */
[----:B------:R-:W-:-:S02]  /*2e50*/  IMAD.MOV.U32 R149, RZ, RZ, R215 ;  /* 0x000000ffff957224 */ /* 0x000fc400078e00d7 */
[----:B------:R-:W-:Y:S01]  /*2e60*/  IMAD.MOV.U32 R216, RZ, RZ, R20 ;  /* 0x000000ffffd87224 */ /* 0x000fe200078e0014 */
[----:B------:R-:W-:Y:S01]  /*2e70*/  STL.64 [R1+0x16a0], R218 ;  /* 0x0016a0da01007387 */ /* 0x000fe20000100a00 */
[----:B------:R-:W-:Y:S02]  /*2e80*/  IMAD.MOV.U32 R151, RZ, RZ, R213 ;  /* 0x000000ffff977224 */ /* 0x000fe400078e00d5 */
[----:B------:R-:W-:Y:S01]  /*2e90*/  IMAD.MOV.U32 R215, RZ, RZ, R21 ;  /* 0x000000ffffd77224 */ /* 0x000fe200078e0015 */
[----:B------:R-:W-:Y:S01]  /*2ea0*/  STL.64 [R1+0x1698], R216 ;  /* 0x001698d801007387 */ /* 0x000fe20000100a00 */
[----:B------:R-:W-:-:S03]  /*2eb0*/  IMAD.MOV.U32 R213, RZ, RZ, R23 ;  /* 0x000000ffffd57224 */ /* 0x000fc600078e0017 */
        /* <DEDUP_REMOVED lines=43> */
[----:B---3--:R-:W-:Y:S04]  /*3170*/  STL.64 [R1+0x1538], R128 ;  /* 0x0015388001007387 */ /* 0x008fe80000100a00 */
[----:B--2---:R-:W-:Y:S04]  /*3180*/  STL.64 [R1+0x1530], R126 ;  /* 0x0015307e01007387 */ /* 0x004fe80000100a00 */
[----:B----4-:R-:W-:Y:S04]  /*3190*/  STL.64 [R1+0x1528], R124 ;  /* 0x0015287c01007387 */ /* 0x010fe80000100a00 */
        /* <DEDUP_REMOVED lines=50> */
[----:B0-----:R-:W3:Y:S04]  /*34c0*/  LDL.LU.64 R234, [R1+0x16e0] ;  /* 0x0016e00001ea7983 */ /* 0x001ee80000300a00 */
[----:B-1----:R-:W3:Y:S01]  /*34d0*/  LDL.LU.64 R232, [R1+0x16d8] ;  /* 0x0016d80001e87983 */ /* 0x002ee20000300a00 */
[----:B--2---:R-:W-:-:S06]  /*34e0*/  WARPGROUP.ARRIVE ;  /* 0x00000000000079c5 */ /* 0x004fcc0000000000 */
        /* <DEDUP_REMOVED lines=66> */
[----:B------:R-:W3:Y:S04]  /*3910*/  LDL.LU.64 R230, [R1+0x16d0] ;  /* 0x0016d00001e67983 */ /* 0x000ee80000300a00 */
        /* <DEDUP_REMOVED lines=39> */
[----:B0-----:R-:W3:Y:S04]  /*3b90*/  LDL.LU.64 R150, [R1+0x1590] ;  /* 0x0015900001967983 */ /* 0x001ee80000300a00 */
        /* <DEDUP_REMOVED lines=20> */
[----:B------:R-:W3:Y:S01]  /*3ce0*/  LDL.LU.64 R108, [R1+0x14e8] ;  /* 0x0014e800016c7983 */ /* 0x000ee20000300a00 */
[----:B------:R-:W-:-:S02]  /*3cf0*/  UIADD3 UR12, UR8, 0x2, URZ ;  /* 0x00000002080c7890 */ /* 0x000fc4000fffe03f */
[----:B------:R-:W-:Y:S01]  /*3d00*/  UIADD3 UR14, UR6, 0x2, URZ ;  /* 0x00000002060e7890 */ /* 0x000fe2000fffe03f */
[----:B------:R-:W-:Y:S01]  /*3d10*/  UMOV UR13, 0x40000040 ;  /* 0x40000040000d7882 */ /* 0x000fe20000000000 */
[----:B------:R-:W-:Y:S01]  /*3d20*/  UMOV UR15, 0x40000040 ;  /* 0x40000040000f7882 */ /* 0x000fe20000000000 */
[----:B---3--:R-:W-:-:S06]  /*3d30*/  WARPGROUP.ARRIVE ;  /* 0x00000000000079c5 */ /* 0x008fcc0000000000 */
[----:B------:R-:W-:Y:S03]  /*3d40*/  IGMMA.64x256x32.S8.S8 R108, gdesc[UR12], R108, gsb0 ;  /* 0x066000000c6c79f1 */ /* 0x000fe6000804106c */
        /* <DEDUP_REMOVED lines=65> */
[----:B0-----:R-:W2:Y:S04]  /*4160*/  LDL.LU.64 R150, [R1+0x14e0] ;  /* 0x0014e00001967983 */ /* 0x001ea80000300a00 */
[----:B------:R-:W2:Y:S04]  /*4170*/  LDL.LU.64 R148, [R1+0x14d8] ;  /* 0x0014d80001947983 */ /* 0x000ea80000300a00 */
        /* <DEDUP_REMOVED lines=61> */
[----:B------:R-:W2:Y:S01]  /*4550*/  LDL.LU.64 R24, [R1+0x12e8] ;  /* 0x0012e80001187983 */ /* 0x000ea20000300a00 */
[----:B------:R-:W-:Y:S01]  /*4560*/  UIADD3 UR18, UR6, 0x802, URZ ;  /* 0x0000080206127890 */ /* 0x000fe2000fffe03f */
[----:B------:R-:W-:Y:S01]  /*4570*/  UMOV UR16, UR12 ;  /* 0x0000000c00107c82 */ /* 0x000fe20008000000 */
[----:B------:R-:W-:Y:S01]  /*4580*/  UMOV UR17, UR13 ;  /* 0x0000000d00117c82 */ /* 0x000fe20008000000 */
[----:B------:R-:W-:Y:S01]  /*4590*/  UMOV UR19, 0x40000040 ;  /* 0x4000004000137882 */ /* 0x000fe20000000000 */
[----:B--2---:R-:W-:-:S06]  /*45a0*/  WARPGROUP.ARRIVE ;  /* 0x00000000000079c5 */ /* 0x004fcc0000000000 */
[----:B------:R-:W-:Y:S03]  /*45b0*/  IGMMA.64x256x32.S8.S8 R24, gdesc[UR16], R24, gsb0 ;  /* 0x06600000101879f1 */ /* 0x000fe60008041018 */
[----:B------:R-:W-:Y:S02]  /*45c0*/  WARPGROUP.DEPBAR.LE gsb0, 0x0 ;  /* 0x00008000000079c5 */ /* 0x000fe40000010000 */
[----:B------:R-:W-:Y:S04]  /*45d0*/  STL.64 [R1], R24 ;  /* 0x0000001801007387 */ /* 0x000fe80000100a00 */
[----:B------:R-:W-:Y:S04]  /*45e0*/  STL.64 [R1+0x8], R26 ;  /* 0x0000081a01007387 */ /* 0x000fe80000100a00 */
[----:B------:R-:W-:Y:S04]  /*45f0*/  STL.64 [R1+0x10], R28 ;  /* 0x0000101c01007387 */ /* 0x000fe80000100a00 */
[----:B------:R-:W-:Y:S04]  /*4600*/  STL.64 [R1+0x18], R30 ;  /* 0x0000181e01007387 */ /* 0x000fe80000100a00 */
[----:B------:R-:W-:Y:S04]  /*4610*/  STL.64 [R1+0x20], R32 ;  /* 0x0000202001007387 */ /* 0x000fe80000100a00 */
[----:B------:R-:W-:Y:S04]  /*4620*/  STL.64 [R1+0x28], R34 ;  /* 0x0000282201007387 */ /* 0x000fe80000100a00 */
[----:B------:R-:W-:Y:S01]  /*4630*/  STL.64 [R1+0x30], R36 ;  /* 0x0000302401007387 */ /* 0x000fe20000100a00 */
[----:B------:R-:W-:-:S03]  /*4640*/  IMAD.MOV.U32 R2, RZ, RZ, R150 ;  /* 0x000000ffff027224 */ /* 0x000fc600078e0096 */
[----:B------:R-:W-:Y:S01]  /*4650*/  STL.64 [R1+0x38], R38 ;  /* 0x0000382601007387 */ /* 0x000fe20000100a00 */
[----:B------:R-:W-:-:S03]  /*4660*/  IMAD.MOV.U32 R0, RZ, RZ, R151 ;  /* 0x000000ffff007224 */ /* 0x000fc600078e0097 */
[----:B------:R-:W-:Y:S01]  /*4670*/  STL.64 [R1+0x40], R40 ;  /* 0x0000402801007387 */ /* 0x000fe20000100a00 */
[----:B------:R-:W-:Y:S01]  /*4680*/  IMAD.MOV.U32 R4, RZ, RZ, R148 ;  /* 0x000000ffff047224 */ /* 0x000fe200078e0094 */
[----:B------:R-:W-:Y:S02]  /*4690*/  MOV R3, R149 ;  /* 0x0000009500037202 */ /* 0x000fe40000000f00 */
[----:B------:R-:W-:Y:S01]  /*46a0*/  STL.64 [R1+0x48], R42 ;  /* 0x0000482a01007387 */ /* 0x000fe20000100a00 */
[----:B------:R-:W-:Y:S01]  /*46b0*/  MOV R6, R146 ;  /* 0x0000009200067202 */ /* 0x000fe20000000f00 */
[----:B------:R-:W-:Y:S02]  /*46c0*/  IMAD.MOV.U32 R5, RZ, RZ, R147 ;  /* 0x000000ffff057224 */ /* 0x000fe400078e0093 */
[----:B------:R0:W-:Y:S01]  /*46d0*/  STL [R1+0x50], R44 ;  /* 0x0000502c01007387 */ /* 0x0001e20000100800 */
[----:B------:R-:W-:-:S03]  /*46e0*/  IMAD.MOV.U32 R8, RZ, RZ, R144 ;  /* 0x000000ffff087224 */ /* 0x000fc600078e0090 */
[----:B------:R-:W2:Y:S01]  /*46f0*/  LDL.LU.64 R150, [R1+0x12e0] ;  /* 0x0012e00001967983 */ /* 0x000ea20000300a00 */
[----:B------:R-:W-:Y:S01]  /*4700*/  IMAD.MOV.U32 R7, RZ, RZ, R145 ;  /* 0x000000ffff077224 */ /* 0x000fe200078e0091 */
[----:B------:R-:W-:Y:S02]  /*4710*/  MOV R9, R143 ;  /* 0x0000008f00097202 */ /* 0x000fe40000000f00 */
[----:B------:R-:W2:Y:S01]  /*4720*/  LDL.LU.64 R148, [R1+0x12d8] ;  /* 0x0012d80001947983 */ /* 0x000ea20000300a00 */
[----:B------:R-:W-:Y:S01]  /*4730*/  IMAD.MOV.U32 R10, RZ, RZ, R142 ;  /* 0x000000ffff0a7224 */ /* 0x000fe200078e008e */
[----:B------:R-:W-:Y:S02]  /*4740*/  MOV R12, R140 ;  /* 0x0000008c000c7202 */ /* 0x000fe40000000f00 */
[----:B------:R-:W2:Y:S01]  /*4750*/  LDL.LU.64 R146, [R1+0x12d0] ;  /* 0x0012d00001927983 */ /* 0x000ea20000300a00 */
[----:B------:R-:W-:-:S03]  /*4760*/  IMAD.MOV.U32 R11, RZ, RZ, R141 ;  /* 0x000000ffff0b7224 */ /* 0x000fc600078e008d */
[----:B------:R-:W2:Y:S01]  /*4770*/  LDL.LU.64 R144, [R1+0x12c8] ;  /* 0x0012c80001907983 */ /* 0x000ea20000300a00 */
[----:B------:R-:W-:Y:S01]  /*4780*/  IMAD.MOV.U32 R14, RZ, RZ, R138 ;  /* 0x000000ffff0e7224 */ /* 0x000fe200078e008a */
[----:B------:R-:W-:Y:S01]  /*4790*/  MOV R15, R137 ;  /* 0x00000089000f7202 */ /* 0x000fe20000000f00 */
[----:B------:R-:W-:Y:S01]  /*47a0*/  IMAD.MOV.U32 R13, RZ, RZ, R139 ;  /* 0x000000ffff0d7224 */ /* 0x000fe200078e008b */
        /* <DEDUP_REMOVED lines=11> */
[----:B-1----:R-:W-:Y:S02]  /*4860*/  MOV R152, R128 ;  /* 0x0000008000987202 */ /* 0x002fe40000000f00 */
[----:B------:R-:W2:Y:S01]  /*4870*/  LDL.LU.64 R134, [R1+0x12a0] ;  /* 0x0012a00001867983 */ /* 0x000ea20000300a00 */
[----:B------:R-:W-:-:S03]  /*4880*/  IMAD.MOV.U32 R23, RZ, RZ, R129 ;  /* 0x000000ffff177224 */ /* 0x000fc600078e0081 */
[----:B------:R-:W2:Y:S01]  /*4890*/  LDL.LU.64 R132, [R1+0x1298] ;  /* 0x0012980001847983 */ /* 0x000ea20000300a00 */
[----:B------:R-:W-:Y:S01]  /*48a0*/  IMAD.MOV.U32 R154, RZ, RZ, R126 ;  /* 0x000000ffff9a7224 */ /* 0x000fe200078e007e */
[----:B------:R-:W-:Y:S01]  /*48b0*/  MOV R155, R125 ;  /* 0x0000007d009b7202 */ /* 0x000fe20000000f00 */
[----:B------:R-:W-:Y:S01]  /*48c0*/  IMAD.MOV.U32 R153, RZ, RZ, R127 ;  /* 0x000000ffff997224 */ /* 0x000fe200078e007f */
[----:B------:R-:W2:Y:S01]  /*48d0*/  LDL.LU.64 R130, [R1+0x1290] ;  /* 0x0012900001827983 */ /* 0x000ea20000300a00 */
[----:B---3--:R-:W-:Y:S01]  /*48e0*/  IMAD.MOV.U32 R156, RZ, RZ, R124 ;  /* 0x000000ffff9c7224 */ /* 0x008fe200078e007c */
[----:B----4-:R-:W-:Y:S02]  /*48f0*/  MOV R158, R122 ;  /* 0x0000007a009e7202 */ /* 0x010fe40000000f00 */
        /* <DEDUP_REMOVED lines=115> */
[----:B------:R-:W-:-:S03]  /*5030*/  IMAD.MOV.U32 R234, RZ, RZ, R46 ;  /* 0x000000ffffea7224 */ /* 0x000fc600078e002e */
[----:B------:R-:W2:Y:S01]  /*5040*/  LDL.LU.64 R50, [R1+0x1150] ;  /* 0x0011500001327983 */ /* 0x000ea20000300a00 */
[----:B------:R-:W-:-:S03]  /*5050*/  IMAD.MOV.U32 R235, RZ, RZ, R45 ;  /* 0x000000ffffeb7224 */ /* 0x000fc600078e002d */
[----:B------:R-:W2:Y:S04]  /*5060*/  LDL.LU.64 R48, [R1+0x1148] ;  /* 0x0011480001307983 */ /* 0x000ea80000300a00 */
[----:B------:R-:W2:Y:S04]  /*5070*/  LDL.LU.64 R46, [R1+0x1140] ;  /* 0x00114000012e7983 */ /* 0x000ea80000300a00 */
        /* <DEDUP_REMOVED lines=12> */
[----:B------:R-:W-:Y:S01]  /*5140*/  UMOV UR17, 0x40000040 ;  /* 0x4000004000117882 */ /* 0x000fe20000000000 */
[----:B--2---:R-:W-:-:S07]  /*5150*/  WARPGROUP.ARRIVE ;  /* 0x00000000000079c5 */ /* 0x004fce0000000000 */
        /* <DEDUP_REMOVED lines=193> */
[----:B------:R-:W2:Y:S01]  /*5d70*/  LDL.LU R151, [R1+0x3fc] ;  /* 0x0003fc0001977983 */ /* 0x000ea20000300800 */
[----:B------:R-:W-:Y:S01]  /*5d80*/  UMOV UR12, UR16 ;  /* 0x00000010000c7c82 */ /* 0x000fe20008000000 */
[----:B------:R-:W-:Y:S01]  /*5d90*/  UMOV UR13, UR17 ;  /* 0x00000011000d7c82 */ /* 0x000fe20008000000 */
[----:B--2---:R-:W-:-:S06]  /*5da0*/  WARPGROUP.ARRIVE ;  /* 0x00000000000079c5 */ /* 0x004fcc0000000000 */
[----:B------:R-:W-:Y:S03]  /*5db0*/  IGMMA.64x256x32.S8.S8 R24, gdesc[UR12], R24, gsb0 ;  /* 0x066000000c1879f1 */ /* 0x000fe60008041018 */
[----:B------:R-:W-:Y:S02]  /*5dc0*/  WARPGROUP.DEPBAR.LE gsb0, 0x0 ;  /* 0x00008000000079c5 */ /* 0x000fe40000010000 */
        /* <DEDUP_REMOVED lines=64> */
[----:B0-----:R-:W4:Y:S04]  /*61d0*/  LDL.LU R24, [R1] ;  /* 0x0000000001187983 */ /* 0x001f280000300800 */
[----:B------:R-:W4:Y:S04]  /*61e0*/  LDL.LU R25, [R1+0x4] ;  /* 0x0000040001197983 */ /* 0x000f280000300800 */
[----:B-1----:R-:W4:Y:S04]  /*61f0*/  LDL.LU R26, [R1+0x8] ;  /* 0x00000800011a7983 */ /* 0x002f280000300800 */
[----:B------:R-:W4:Y:S04]  /*6200*/  LDL.LU R27, [R1+0xc] ;  /* 0x00000c00011b7983 */ /* 0x000f280000300800 */
[----:B--2---:R-:W2:Y:S04]  /*6210*/  LDL.LU R28, [R1+0x10] ;  /* 0x00001000011c7983 */ /* 0x004ea80000300800 */
[----:B------:R-:W2:Y:S04]  /*6220*/  LDL.LU R29, [R1+0x14] ;  /* 0x00001400011d7983 */ /* 0x000ea80000300800 */
[----:B---3--:R-:W3:Y:S04]  /*6230*/  LDL.LU R30, [R1+0x18] ;  /* 0x00001800011e7983 */ /* 0x008ee80000300800 */
[----:B------:R-:W3:Y:S04]  /*6240*/  LDL.LU R31, [R1+0x1c] ;  /* 0x00001c00011f7983 */ /* 0x000ee80000300800 */
[----:B----4-:R-:W4:Y:S04]  /*6250*/  LDL.LU R32, [R1+0x20] ;  /* 0x0000200001207983 */ /* 0x010f280000300800 */
        /* <DEDUP_REMOVED lines=11> */
[----:B------:R-:W4:Y:S01]  /*6310*/  LDL.LU R44, [R1+0x50] ;  /* 0x00005000012c7983 */ /* 0x000f220000300800 */
[----:B------:R-:W-:Y:S01]  /*6320*/  MOV R150, R2 ;  /* 0x0000000200967202 */ /* 0x000fe20000000f00 */
[----:B------:R-:W-:Y:S01]  /*6330*/  IMAD.MOV.U32 R151, RZ, RZ, R0 ;  /* 0x000000ffff977224 */ /* 0x000fe200078e0000 */
[----:B------:R-:W-:Y:S01]  /*6340*/  MOV R147, R5 ;  /* 0x0000000500937202 */ /* 0x000fe20000000f00 */
[----:B------:R-:W-:-:S02]  /*6350*/  IMAD.MOV.U32 R148, RZ, RZ, R4 ;  /* 0x000000ffff947224 */ /* 0x000fc400078e0004 */
[----:B------:R-:W-:Y:S01]  /*6360*/  IMAD.MOV.U32 R149, RZ, RZ, R3 ;  /* 0x000000ffff957224 */ /* 0x000fe200078e0003 */
[----:B------:R-:W-:Y:S01]  /*6370*/  MOV R144, R8 ;  /* 0x0000000800907202 */ /* 0x000fe20000000f00 */
[----:B------:R-:W-:Y:S02]  /*6380*/  IMAD.MOV.U32 R146, RZ, RZ, R6 ;  /* 0x000000ffff927224 */ /* 0x000fe400078e0006 */
        /* <DEDUP_REMOVED lines=24> */
[----:B------:R-:W-:-:S03]  /*6510*/  IMAD.MOV.U32 R127, RZ, RZ, R153 ;  /* 0x000000ffff7f7224 */ /* 0x000fc600078e0099 */
[----:B------:R-:W-:Y:S01]  /*6520*/  STL.64 [R1+0x10b0], R138 ;  /* 0x0010b08a01007387 */ /* 0x000fe20000100a00 */
[----:B------:R-:W-:Y:S01]  /*6530*/  IMAD.MOV.U32 R124, RZ, RZ, R156 ;  /* 0x000000ffff7c7224 */ /* 0x000fe200078e009c */
[----:B------:R-:W-:Y:S01]  /*6540*/  MOV R123, R157 ;  /* 0x0000009d007b7202 */ /* 0x000fe20000000f00 */
[----:B------:R-:W-:Y:S01]  /*6550*/  IMAD.MOV.U32 R125, RZ, RZ, R155 ;  /* 0x000000ffff7d7224 */ /* 0x000fe200078e009b */
[----:B------:R-:W-:Y:S01]  /*6560*/  STL.64 [R1+0x10a8], R136 ;  /* 0x0010a88801007387 */ /* 0x000fe20000100a00 */
[----:B------:R-:W-:Y:S01]  /*6570*/  IMAD.MOV.U32 R122, RZ, RZ, R158 ;  /* 0x000000ffff7a7224 */ /* 0x000fe200078e009e */
[----:B------:R-:W-:Y:S02]  /*6580*/  MOV R120, R160 ;  /* 0x000000a000787202 */ /* 0x000fe40000000f00 */
        /* <DEDUP_REMOVED lines=114> */
[----:B------:R-:W-:Y:S04]  /*6cb0*/  STL.64 [R1+0xf70], R58 ;  /* 0x000f703a01007387 */ /* 0x000fe80000100a00 */
[----:B------:R-:W-:Y:S04]  /*6cc0*/  STL.64 [R1+0xf68], R56 ;  /* 0x000f683801007387 */ /* 0x000fe80000100a00 */
[----:B------:R-:W-:Y:S04]  /*6cd0*/  STL.64 [R1+0xf60], R54 ;  /* 0x000f603601007387 */ /* 0x000fe80000100a00 */
[----:B------:R-:W-:Y:S04]  /*6ce0*/  STL.64 [R1+0xf58], R52 ;  /* 0x000f583401007387 */ /* 0x000fe80000100a00 */
[----:B------:R-:W-:Y:S04]  /*6cf0*/  STL.64 [R1+0xf50], R50 ;  /* 0x000f503201007387 */ /* 0x000fe80000100a00 */
[----:B------:R-:W-:Y:S04]  /*6d00*/  STL.64 [R1+0xf48], R48 ;  /* 0x000f483001007387 */ /* 0x000fe80000100a00 */
[----:B------:R-:W-:Y:S04]  /*6d10*/  STL.64 [R1+0xf40], R46 ;  /* 0x000f402e01007387 */ /* 0x000fe80000100a00 */
[----:B----4-:R-:W-:Y:S04]  /*6d20*/  STL.64 [R1+0xf38], R44 ;  /* 0x000f382c01007387 */ /* 0x010fe80000100a00 */
[----:B---3--:R-:W-:Y:S04]  /*6d30*/  STL.64 [R1+0xf30], R42 ;  /* 0x000f302a01007387 */ /* 0x008fe80000100a00 */
[----:B--2---:R-:W-:Y:S04]  /*6d40*/  STL.64 [R1+0xf28], R40 ;  /* 0x000f282801007387 */ /* 0x004fe80000100a00 */
        /* <DEDUP_REMOVED lines=72> */
[----:B------:R-:W-:-:S02]  /*71d0*/  UIADD3 UR12, UR8, 0x4, URZ ;  /* 0x00000004080c7890 */ /* 0x000fc4000fffe03f */
[----:B------:R-:W-:Y:S01]  /*71e0*/  UIADD3 UR14, UR6, 0x4, URZ ;  /* 0x00000004060e7890 */ /* 0x000fe2000fffe03f */
[----:B------:R-:W-:Y:S01]  /*71f0*/  UMOV UR13, 0x40000040 ;  /* 0x40000040000d7882 */ /* 0x000fe20000000000 */
[----:B------:R-:W-:Y:S01]  /*7200*/  UMOV UR15, 0x40000040 ;  /* 0x40000040000f7882 */ /* 0x000fe20000000000 */
[----:B--2---:R-:W-:-:S06]  /*7210*/  WARPGROUP.ARRIVE ;  /* 0x00000000000079c5 */ /* 0x004fcc0000000000 */
        /* <DEDUP_REMOVED lines=8> */
[----:B------:R-:W-:Y:S01]  /*72a0*/  STL.64 [R1+0x430], R36 ;  /* 0x0004302401007387 */ /* 0x000fe20000100a00 */
[----:B------:R-:W-:-:S03]  /*72b0*/  MOV R2, R150 ;  /* 0x0000009600027202 */ /* 0x000fc60000000f00 */
[----:B------:R-:W-:Y:S01]  /*72c0*/  STL.64 [R1+0x438], R38 ;  /* 0x0004382601007387 */ /* 0x000fe20000100a00 */
[----:B------:R-:W-:-:S03]  /*72d0*/  IMAD.MOV.U32 R0, RZ, RZ, R151 ;  /* 0x000000ffff007224 */ /* 0x000fc600078e0097 */
[----:B------:R-:W-:Y:S01]  /*72e0*/  STL.64 [R1+0x440], R40 ;  /* 0x0004402801007387 */ /* 0x000fe20000100a00 */
[----:B------:R-:W-:Y:S01]  /*72f0*/  MOV R4, R148 ;  /* 0x0000009400047202 */ /* 0x000fe20000000f00 */
[----:B------:R-:W-:Y:S02]  /*7300*/  IMAD.MOV.U32 R3, RZ, RZ, R149 ;  /* 0x000000ffff037224 */ /* 0x000fe400078e0095 */
[----:B------:R-:W-:Y:S01]  /*7310*/  STL.64 [R1+0x448], R42 ;  /* 0x0004482a01007387 */ /* 0x000fe20000100a00 */
[----:B------:R-:W-:-:S03]  /*7320*/  IMAD.MOV.U32 R6, RZ, RZ, R146 ;  /* 0x000000ffff067224 */ /* 0x000fc600078e0092 */
[----:B------:R0:W-:Y:S01]  /*7330*/  STL [R1+0x450], R44 ;  /* 0x0004502c01007387 */ /* 0x0001e20000100800 */
        /* <DEDUP_REMOVED lines=370> */
[----:B0-----:R-:W2:Y:S04]  /*8a60*/  LDL.LU R24, [R1] ;  /* 0x0000000001187983 */ /* 0x001ea80000300800 */
        /* <DEDUP_REMOVED lines=222> */
[----:B------:R-:W4:Y:S01]  /*9850*/  LDL.LU R152, [R1+0xce0] ;  /* 0x000ce00001987983 */ /* 0x000f220000300800 */
[----:B------:R-:W-:Y:S01]  /*9860*/  MOV R143, R9 ;  /* 0x00000009008f7202 */ /* 0x000fe20000000f00 */
[----:B------:R-:W-:Y:S01]  /*9870*/  IMAD.MOV.U32 R140, RZ, RZ, R12 ;  /* 0x000000ffff8c7224 */ /* 0x000fe200078e000c */
[----:B------:R-:W-:Y:S01]  /*9880*/  MOV R141, R11 ;  /* 0x0000000b008d7202 */ /* 0x000fe20000000f00 */
[----:B------:R-:W-:Y:S01]  /*9890*/  STL.64 [R1+0xcd8], R150 ;  /* 0x000cd89601007387 */ /* 0x000fe20000100a00 */
[----:B------:R-:W-:Y:S01]  /*98a0*/  IMAD.MOV.U32 R138, RZ, RZ, R14 ;  /* 0x000000ffff8a7224 */ /* 0x000fe200078e000e */
[----:B------:R-:W-:Y:S01]  /*98b0*/  MOV R139, R13 ;  /* 0x0000000d008b7202 */ /* 0x000fe20000000f00 */
[----:B------:R-:W-:Y:S01]  /*98c0*/  IMAD.MOV.U32 R136, RZ, RZ, R16 ;  /* 0x000000ffff887224 */ /* 0x000fe200078e0010 */
[----:B------:R-:W-:Y:S01]  /*98d0*/  STL.64 [R1+0xcd0], R148 ;  /* 0x000cd09401007387 */ /* 0x000fe20000100a00 */
[----:B------:R-:W-:Y:S01]  /*98e0*/  MOV R137, R15 ;  /* 0x0000000f00897202 */ /* 0x000fe20000000f00 */
[----:B------:R-:W-:Y:S01]  /*98f0*/  IMAD.MOV.U32 R134, RZ, RZ, R18 ;  /* 0x000000ffff867224 */ /* 0x000fe200078e0012 */
[----:B------:R-:W-:Y:S01]  /*9900*/  MOV R135, R17 ;  /* 0x0000001100877202 */ /* 0x000fe20000000f00 */
[----:B------:R-:W-:Y:S01]  /*9910*/  STL.64 [R1+0xcc8], R146 ;  /* 0x000cc89201007387 */ /* 0x000fe20000100a00 */
[----:B------:R-:W-:Y:S01]  /*9920*/  IMAD.MOV.U32 R132, RZ, RZ, R20 ;  /* 0x000000ffff847224 */ /* 0x000fe200078e0014 */
[----:B------:R-:W-:-:S02]  /*9930*/  MOV R133, R19 ;  /* 0x0000001300857202 */ /* 0x000fc40000000f00 */
[----:B------:R-:W-:Y:S01]  /*9940*/  STL.64 [R1+0xcc0], R144 ;  /* 0x000cc09001007387 */ /* 0x000fe20000100a00 */
[----:B------:R-:W-:Y:S01]  /*9950*/  IMAD.MOV.U32 R130, RZ, RZ, R22 ;  /* 0x000000ffff827224 */ /* 0x000fe200078e0016 */
[----:B------:R-:W-:Y:S02]  /*9960*/  MOV R131, R21 ;  /* 0x0000001500837202 */ /* 0x000fe40000000f00 */
[----:B------:R-:W-:Y:S01]  /*9970*/  STL.64 [R1+0xcb8], R142 ;  /* 0x000cb88e01007387 */ /* 0x000fe20000100a00 */
[----:B------:R-:W-:Y:S01]  /*9980*/  IMAD.MOV.U32 R128, RZ, RZ, R153 ;  /* 0x000000ffff807224 */ /* 0x000fe200078e0099 */
[----:B------:R-:W-:Y:S02]  /*9990*/  MOV R129, R23 ;  /* 0x0000001700817202 */ /* 0x000fe40000000f00 */
        /* <DEDUP_REMOVED lines=205> */
[----:B------:R-:W-:Y:S01]  /*a670*/  UMOV UR12, UR16 ;  /* 0x00000010000c7c82 */ /* 0x000fe20008000000 */
[----:B------:R-:W-:Y:S01]  /*a680*/  UMOV UR13, UR17 ;  /* 0x00000011000d7c82 */ /* 0x000fe20008000000 */
        /* <DEDUP_REMOVED lines=12> */
[----:B------:R-:W-:-:S03]  /*a750*/  MOV R2, R151 ;  /* 0x0000009700027202 */ /* 0x000fc60000000f00 */
[----:B------:R-:W-:Y:S01]  /*a760*/  STL.64 [R1+0x240], R40 ;  /* 0x0002402801007387 */ /* 0x000fe20000100a00 */
[----:B------:R-:W-:Y:S01]  /*a770*/  IMAD.MOV.U32 R6, RZ, RZ, R148 ;  /* 0x000000ffff067224 */ /* 0x000fe200078e0094 */
[----:B------:R-:W-:Y:S02]  /*a780*/  MOV R5, R149 ;  /* 0x0000009500057202 */ /* 0x000fe40000000f00 */
[----:B------:R-:W-:Y:S01]  /*a790*/  STL.64 [R1+0x248], R42 ;  /* 0x0002482a01007387 */ /* 0x000fe20000100a00 */
[----:B------:R-:W-:Y:S01]  /*a7a0*/  IMAD.MOV.U32 R8, RZ, RZ, R146 ;  /* 0x000000ffff087224 */ /* 0x000fe200078e0092 */
[----:B------:R-:W-:Y:S02]  /*a7b0*/  MOV R7, R147 ;  /* 0x0000009300077202 */ /* 0x000fe40000000f00 */
[----:B------:R0:W-:Y:S01]  /*a7c0*/  STL.64 [R1+0x250], R44 ;  /* 0x0002502c01007387 */ /* 0x0001e20000100a00 */
[----:B------:R-:W-:Y:S01]  /*a7d0*/  IMAD.MOV.U32 R10, RZ, RZ, R144 ;  /* 0x000000ffff0a7224 */ /* 0x000fe200078e0090 */
[----:B------:R-:W-:-:S02]  /*a7e0*/  MOV R9, R145 ;  /* 0x0000009100097202 */ /* 0x000fc40000000f00 */
[----:B------:R-:W2:Y:S01]  /*a7f0*/  LDL.LU.64 R150, [R1+0xcd8] ;  /* 0x000cd80001967983 */ /* 0x000ea20000300a00 */
[----:B------:R-:W-:Y:S01]  /*a800*/  IMAD.MOV.U32 R12, RZ, RZ, R142 ;  /* 0x000000ffff0c7224 */ /* 0x000fe200078e008e */
[----:B------:R-:W-:Y:S02]  /*a810*/  MOV R11, R143 ;  /* 0x0000008f000b7202 */ /* 0x000fe40000000f00 */
[----:B------:R-:W2:Y:S01]  /*a820*/  LDL.LU.64 R148, [R1+0xcd0] ;  /* 0x000cd00001947983 */ /* 0x000ea20000300a00 */
[----:B------:R-:W-:Y:S01]  /*a830*/  IMAD.MOV.U32 R14, RZ, RZ, R140 ;  /* 0x000000ffff0e7224 */ /* 0x000fe200078e008c */
[----:B------:R-:W-:Y:S02]  /*a840*/  MOV R13, R141 ;  /* 0x0000008d000d7202 */ /* 0x000fe40000000f00 */
[----:B------:R-:W2:Y:S01]  /*a850*/  LDL.LU.64 R146, [R1+0xcc8] ;  /* 0x000cc80001927983 */ /* 0x000ea20000300a00 */
        /* <DEDUP_REMOVED lines=140> */
[----:B------:R-:W2:Y:S04]  /*b120*/  LDL.LU.64 R52, [R1+0xb50] ;  /* 0x000b500001347983 */ /* 0x000ea80000300a00 */
[----:B------:R-:W2:Y:S04]  /*b130*/  LDL.LU.64 R50, [R1+0xb48] ;  /* 0x000b480001327983 */ /* 0x000ea80000300a00 */
        /* <DEDUP_REMOVED lines=287> */
[----:B------:R-:W-:Y:S01]  /*c330*/  STL [R1+0x6b8], R152 ;  /* 0x0006b89801007387 */ /* 0x000fe20000100800 */
        /* <DEDUP_REMOVED lines=85> */
[----:B------:R-:W-:Y:S01]  /*c890*/  UMOV UR10, UR14 ;  /* 0x0000000e000a7c82 */ /* 0x000fe20008000000 */
[----:B------:R-:W-:Y:S01]  /*c8a0*/  UMOV UR11, UR15 ;  /* 0x0000000f000b7c82 */ /* 0x000fe20008000000 */
[----:B------:R0:W5:Y:S04]  /*c8b0*/  LDL.LU R0, [R1+0x6d8] ;  /* 0x0006d80001007983 */ /* 0x0001680000300800 */
[----:B------:R0:W5:Y:S04]  /*c8c0*/  LDL.LU R23, [R1+0x6d4] ;  /* 0x0006d40001177983 */ /* 0x0001680000300800 */
[----:B------:R0:W5:Y:S04]  /*c8d0*/  LDL.LU R22, [R1+0x6d0] ;  /* 0x0006d00001167983 */ /* 0x0001680000300800 */
[----:B------:R0:W5:Y:S04]  /*c8e0*/  LDL.LU R19, [R1+0x6cc] ;  /* 0x0006cc0001137983 */ /* 0x0001680000300800 */
[----:B------:R0:W5:Y:S04]  /*c8f0*/  LDL.LU R18, [R1+0x6c8] ;  /* 0x0006c80001127983 */ /* 0x0001680000300800 */
[----:B------:R0:W5:Y:S04]  /*c900*/  LDL.LU R17, [R1+0x6c4] ;  /* 0x0006c40001117983 */ /* 0x0001680000300800 */
[----:B------:R0:W5:Y:S04]  /*c910*/  LDL.LU R16, [R1+0x6c0] ;  /* 0x0006c00001107983 */ /* 0x0001680000300800 */
[----:B------:R0:W5:Y:S01]  /*c920*/  LDL.LU R4, [R1+0x6bc] ;  /* 0x0006bc0001047983 */ /* 0x0001620000300800 */
        /* <DEDUP_REMOVED lines=67> */
[----:B-1----:R0:W5:Y:S04]  /*cd60*/  LDL.LU R152, [R1+0x6b8] ;  /* 0x0006b80001987983 */ /* 0x0021680000300800 */
[----:B------:R0:W5:Y:S04]  /*cd70*/  LDL.LU.64 R150, [R1+0x6b0] ;  /* 0x0006b00001967983 */ /* 0x0001680000300a00 */
        /* <DEDUP_REMOVED lines=20> */
[----:B------:R0:W5:Y:S01]  /*cec0*/  LDL.LU.64 R108, [R1+0x608] ;  /* 0x00060800016c7983 */ /* 0x0001620000300a00 */
[----:B------:R-:W-:Y:S05]  /*ced0*/  @!P1 BRA `(.L_x_18) ;  /* 0x000000d800949947 */ /* 0x000fea0003800000 */
[----:B------:R-:W-:Y:S02]  /*cee0*/  UIADD3 UR5, UR39, 0x1, URZ ;  /* 0x0000000127057890 */ /* 0x000fe4000fffe03f */
[----:B------:R-:W-:Y:S02]  /*cef0*/  IMAD.U32 R2, RZ, RZ, UR39 ;  /* 0x00000027ff027e24 */ /* 0x000fe4000f8e00ff */
[----:B------:R-:W-:-:S04]  /*cf00*/  UISETP.NE.AND UP0, UPT, UR5, 0x2, UPT ;  /* 0x000000020500788c */ /* 0x000fc8000bf05270 */
[----:B------:R-:W-:Y:S02]  /*cf10*/  USEL UR6, URZ, 0x1, UP0 ;  /* 0x000000013f067887 */ /* 0x000fe40008000000 */
[----:B------:R-:W-:Y:S02]  /*cf20*/  USEL UR5, UR5, URZ, UP0 ;  /* 0x0000003f05057287 */ /* 0x000fe40008000000 */
[----:B------:R-:W-:-:S06]  /*cf30*/  ULOP3.LUT UR6, UR38, UR6, URZ, 0x3c, !UPT ;  /* 0x0000000626067292 */ /* 0x000fcc000f8e3c3f */
[----:B------:R-:W-:-:S07]  /*cf40*/  MOV R3, UR6 ;  /* 0x0000000600037c02 */ /* 0x000fce0008000f00 */
.L_x_25:
[----:B-1----:R-:W-:Y:S05]  /*cf50*/  @!P0 BRA `(.L_x_19) ;  /* 0x0000000000048947 */ /* 0x002fea0003800000 */
[----:B------:R-:W-:Y:S01]  /*cf60*/  BPT.TRAP 0x1 ;  /* 0x000000040000795c */ /* 0x000fe20000300000 */
.L_x_19:
[----:B------:R-:W1:Y:S01]  /*cf70*/  S2UR UR7, SR_CgaCtaId ;  /* 0x00000000000779c3 */ /* 0x000e620000008800 */
[----:B------:R-:W-:Y:S01]  /*cf80*/  UMOV UR6, 0x400 ;  /* 0x0000040000067882 */ /* 0x000fe20000000000 */
[----:B------:R-:W-:Y:S01]  /*cf90*/  IMAD.U32 R5, RZ, RZ, UR5 ;  /* 0x00000005ff057e24 */ /* 0x000fe2000f8e00ff */
[----:B------:R-:W-:Y:S01]  /*cfa0*/  SHF.L.U32 R6, R3, 0x1f, RZ ;  /* 0x0000001f03067819 */ /* 0x000fe200000006ff */
[----:B-1----:R-:W-:-:S06]  /*cfb0*/  ULEA UR6, UR7, UR6, 0x18 ;  /* 0x0000000607067291 */ /* 0x002fcc000f8ec03f */
[----:B-----5:R-:W-:-:S05]  /*cfc0*/  MOV R0, UR6 ;  /* 0x0000000600007c02 */ /* 0x020fca0008000f00 */
[----:B------:R-:W-:-:S04]  /*cfd0*/  IMAD R5, R5, 0x8, R0 ;  /* 0x0000000805057824 */ /* 0x000fc800078e0200 */
[----:B------:R1:W2:Y:S01]  /*cfe0*/  SYNCS.PHASECHK.TRANS64.TRYWAIT P1, [R5+URZ], R6 ;  /* 0x00000006050075a7 */ /* 0x0002a2000802017f */
[----:B------:R-:W-:Y:S05]  /*cff0*/  @!P0 BRA `(.L_x_20) ;  /* 0x0000000000048947 */ /* 0x000fea0003800000 */
[----:B------:R-:W-:Y:S01]  /*d000*/  BPT.TRAP 0x1 ;  /* 0x000000040000795c */ /* 0x000fe20000300000 */
.L_x_20:
[----:B--2---:R-:W-:Y:S05]  /*d010*/  @P1 BRA `(.L_x_21) ;  /* 0x0000000000081947 */ /* 0x004fea0003800000 */
[----:B------:R-:W2:Y:S02]  /*d020*/  SYNCS.PHASECHK.TRANS64.TRYWAIT P1, [R5+URZ], R6 ;  /* 0x00000006050075a7 */ /* 0x000ea4000802017f */
[----:B--2---:R-:W-:Y:S05]  /*d030*/  @!P1 BRA `(.L_x_22) ;  /* 0x000002ac00889947 */ /* 0x004fea0003800000 */
.L_x_21:
        /* <DEDUP_REMOVED lines=64> */
[----:B---3--:R-:W3:Y:S04]  /*d440*/  LDL.LU.64 R24, [R1] ;  /* 0x0000000001187983 */ /* 0x008ee80000300a00 */
        /* <DEDUP_REMOVED lines=127> */
[----:B--2---:R-:W2:Y:S04]  /*dc40*/  LDL.LU.64 R24, [R1+0x400] ;  /* 0x0004000001187983 */ /* 0x004ea80000300a00 */
        /* <DEDUP_REMOVED lines=63> */
[----:B------:R-:W-:-:S02]  /*e040*/  UIMAD UR8, UR5, 0x600, UR41 ;  /* 0x00000600050878a4 */ /* 0x000fc4000f8e0229 */
[----:B------:R-:W-:Y:S01]  /*e050*/  ULEA UR6, UR5, UR4, 0xc ;  /* 0x0000000405067291 */ /* 0x000fe2000f8e603f */
[----:B------:R-:W-:Y:S01]  /*e060*/  STL [R1+0xce8], R152 ;  /* 0x000ce89801007387 */ /* 0x000fe20000100800 */
[----:B------:R-:W-:Y:S01]  /*e070*/  UMOV UR9, 0x40000040 ;  /* 0x4000004000097882 */ /* 0x000fe20000000000 */
[----:B------:R-:W-:Y:S02]  /*e080*/  UMOV UR11, 0x40000040 ;  /* 0x40000040000b7882 */ /* 0x000fe40000000000 */
[----:B------:R-:W-:Y:S02]  /*e090*/  STL [R1+0x6e0], R23 ;  /* 0x0006e01701007387 */ /* 0x000fe40000100800 */
[----:B------:R-:W-:Y:S02]  /*e0a0*/  UMOV UR10, UR6 ;  /* 0x00000006000a7c82 */ /* 0x000fe40008000000 */
[----:B------:R-:W-:Y:S04]  /*e0b0*/  STL [R1+0x6dc], R22 ;  /* 0x0006dc1601007387 */ /* 0x000fe80000100800 */
[----:B------:R-:W-:Y:S04]  /*e0c0*/  STL [R1+0x6d8], R19 ;  /* 0x0006d81301007387 */ /* 0x000fe80000100800 */
[----:B------:R-:W-:Y:S04]  /*e0d0*/  STL [R1+0x6d4], R18 ;  /* 0x0006d41201007387 */ /* 0x000fe80000100800 */
[----:B------:R-:W-:Y:S04]  /*e0e0*/  STL [R1+0x6d0], R17 ;  /* 0x0006d01101007387 */ /* 0x000fe80000100800 */
[----:B------:R-:W-:Y:S04]  /*e0f0*/  STL [R1+0x6cc], R16 ;  /* 0x0006cc1001007387 */ /* 0x000fe80000100800 */
[----:B------:R-:W-:Y:S04]  /*e100*/  STL [R1+0x6c8], R4 ;  /* 0x0006c80401007387 */ /* 0x000fe80000100800 */
[----:B------:R-:W-:Y:S04]  /*e110*/  STL [R1+0x6c4], R3 ;  /* 0x0006c40301007387 */ /* 0x000fe80000100800 */
[----:B------:R3:W-:Y:S04]  /*e120*/  STL [R1+0x6c0], R2 ;  /* 0x0006c00201007387 */ /* 0x0007e80000100800 */
[----:B------:R4:W-:Y:S01]  /*e130*/  STL [R1+0x6bc], R0 ;  /* 0x0006bc0001007387 */ /* 0x0009e20000100800 */
[----:B--2---:R-:W-:-:S06]  /*e140*/  WARPGROUP.ARRIVE ;  /* 0x00000000000079c5 */ /* 0x004fcc0000000000 */
[----:B------:R-:W-:Y:S03]  /*e150*/  IGMMA.64x256x32.S8.S8 R24, gdesc[UR8], R24, gsb0 ;  /* 0x06600000081879f1 */ /* 0x000fe60008041018 */
[----:B------:R-:W-:Y:S02]  /*e160*/  WARPGROUP.DEPBAR.LE gsb0, 0x0 ;  /* 0x00008000000079c5 */ /* 0x000fe40000010000 */
[----:B------:R-:W-:Y:S01]  /*e170*/  STL.64 [R1+0x400], R24 ;  /* 0x0004001801007387 */ /* 0x000fe20000100a00 */
[----:B---3--:R-:W-:Y:S01]  /*e180*/  IMAD.MOV.U32 R2, RZ, RZ, R150 ;  /* 0x000000ffff027224 */ /* 0x008fe200078e0096 */
[----:B----4-:R-:W-:Y:S01]  /*e190*/  MOV R0, R151 ;  /* 0x0000009700007202 */ /* 0x010fe20000000f00 */
[----:B------:R-:W-:Y:S01]  /*e1a0*/  IMAD.MOV.U32 R4, RZ, RZ, R148 ;  /* 0x000000ffff047224 */ /* 0x000fe200078e0094 */
[----:B------:R-:W-:Y:S01]  /*e1b0*/  STL.64 [R1+0x408], R26 ;  /* 0x0004081a01007387 */ /* 0x000fe20000100a00 */
[----:B------:R-:W-:Y:S01]  /*e1c0*/  MOV R3, R149 ;  /* 0x0000009500037202 */ /* 0x000fe20000000f00 */
[----:B-1----:R-:W-:Y:S01]  /*e1d0*/  IMAD.MOV.U32 R6, RZ, RZ, R146 ;  /* 0x000000ffff067224 */ /* 0x002fe200078e0092 */
        /* <DEDUP_REMOVED lines=23> */
[----:B0-----:R-:W-:Y:S01]  /*e350*/  IMAD.MOV.U32 R212, RZ, RZ, R128 ;  /* 0x000000ffffd47224 */ /* 0x001fe200078e0080 */
        /* <DEDUP_REMOVED lines=9> */
[----:B------:R0:W-:Y:S01]  /*e3f0*/  STL [R1+0x450], R44 ;  /* 0x0004502c01007387 */ /* 0x0001e20000100800 */
[----:B------:R-:W-:Y:S01]  /*e400*/  IMAD.MOV.U32 R204, RZ, RZ, R120 ;  /* 0x000000ffffcc7224 */ /* 0x000fe200078e0078 */
[----:B------:R-:W-:Y:S01]  /*e410*/  MOV R205, R121 ;  /* 0x0000007900cd7202 */ /* 0x000fe20000000f00 */
[----:B------:R-:W-:Y:S01]  /*e420*/  IMAD.MOV.U32 R202, RZ, RZ, R118 ;  /* 0x000000ffffca7224 */ /* 0x000fe200078e0076 */
[----:B------:R-:W2:Y:S01]  /*e430*/  LDL.LU.64 R150, [R1+0x1ae8] ;  /* 0x001ae80001967983 */ /* 0x000ea20000300a00 */
[----:B------:R-:W-:Y:S01]  /*e440*/  MOV R203, R119 ;  /* 0x0000007700cb7202 */ /* 0x000fe20000000f00 */
[----:B------:R-:W-:Y:S01]  /*e450*/  IMAD.MOV.U32 R200, RZ, RZ, R116 ;  /* 0x000000ffffc87224 */ /* 0x000fe200078e0074 */
[----:B------:R-:W-:Y:S01]  /*e460*/  MOV R201, R117 ;  /* 0x0000007500c97202 */ /* 0x000fe20000000f00 */
[----:B------:R-:W2:Y:S01]  /*e470*/  LDL.LU.64 R148, [R1+0x1ae0] ;  /* 0x001ae00001947983 */ /* 0x000ea20000300a00 */
        /* <DEDUP_REMOVED lines=92> */
[----:B------:R-:W-:-:S02]  /*ea40*/  MOV R233, R47 ;  /* 0x0000002f00e97202 */ /* 0x000fc40000000f00 */
[----:B------:R-:W-:Y:S01]  /*ea50*/  MOV R235, R45 ;  /* 0x0000002d00eb7202 */ /* 0x000fe20000000f00 */
        /* <DEDUP_REMOVED lines=376> */
[----:B------:R-:W-:Y:S01]  /*101e0*/  STL.64 [R1+0x16e8], R234 ;  /* 0x0016e8ea01007387 */ /* 0x000fe20000100a00 */
        /* <DEDUP_REMOVED lines=24> */
[----:B------:R-:W-:-:S03]  /*10370*/  MOV R213, R23 ;  /* 0x0000001700d57202 */ /* 0x000fc60000000f00 */
        /* <DEDUP_REMOVED lines=123> */
[----:B------:R-:W-:-:S02]  /*10b30*/  UMOV UR15, UR11 ;  /* 0x0000000b000f7c82 */ /* 0x000fc40008000000 */
        /* <DEDUP_REMOVED lines=32> */
[----:B------:R-:W-:Y:S01]  /*10d40*/  STL.64 [R1+0x1338], R42 ;  /* 0x0013382a01007387 */ /* 0x000fe20000100a00 */
[----:B--2---:R-:W-:-:S06]  /*10d50*/  WARPGROUP.ARRIVE ;  /* 0x00000000000079c5 */ /* 0x004fcc0000000000 */
[----:B------:R-:W-:Y:S01]  /*10d60*/  IGMMA.64x256x32.S8.S8 R108, gdesc[UR12], R108, gsb0 ;  /* 0x066000000c6c79f1 */ /* 0x000fe2000804106c */
        /* <DEDUP_REMOVED lines=9> */
[----:B------:R-:W-:-:S03]  /*10e00*/  WARPGROUP.DEPBAR.LE gsb0, 0x0 ;  /* 0x00008000000079c5 */ /* 0x000fc60000010000 */
        /* <DEDUP_REMOVED lines=284> */
[----:B------:R-:W-:Y:S01]  /*11fd0*/  MOV R6, R146 ;  /* 0x0000009200067202 */ /* 0x000fe20000000f00 */
[----:B------:R-:W-:Y:S02]  /*11fe0*/  IMAD.MOV.U32 R5, RZ, RZ, R147 ;  /* 0x000000ffff057224 */ /* 0x000fe400078e0093 */
[----:B------:R0:W-:Y:S01]  /*11ff0*/  STL [R1+0x50], R44 ;  /* 0x0000502c01007387 */ /* 0x0001e20000100800 */
[----:B------:R-:W-:Y:S01]  /*12000*/  MOV R8, R144 ;  /* 0x0000009000087202 */ /* 0x000fe20000000f00 */
[----:B------:R-:W-:-:S02]  /*12010*/  IMAD.MOV.U32 R7, RZ, RZ, R145 ;  /* 0x000000ffff077224 */ /* 0x000fc400078e0091 */
[----:B------:R-:W2:Y:S01]  /*12020*/  LDL.LU.64 R150, [R1+0x12e8] ;  /* 0x0012e80001967983 */ /* 0x000ea20000300a00 */
[----:B------:R-:W-:Y:S01]  /*12030*/  MOV R10, R142 ;  /* 0x0000008e000a7202 */ /* 0x000fe20000000f00 */
[----:B------:R-:W-:Y:S02]  /*12040*/  IMAD.MOV.U32 R9, RZ, RZ, R143 ;  /* 0x000000ffff097224 */ /* 0x000fe400078e008f */
[----:B------:R-:W2:Y:S01]  /*12050*/  LDL.LU.64 R148, [R1+0x12e0] ;  /* 0x0012e00001947983 */ /* 0x000ea20000300a00 */
[----:B------:R-:W-:Y:S01]  /*12060*/  MOV R12, R140 ;  /* 0x0000008c000c7202 */ /* 0x000fe20000000f00 */
[----:B------:R-:W-:Y:S02]  /*12070*/  IMAD.MOV.U32 R11, RZ, RZ, R141 ;  /* 0x000000ffff0b7224 */ /* 0x000fe400078e008d */
[----:B------:R-:W2:Y:S01]  /*12080*/  LDL.LU.64 R146, [R1+0x12d8] ;  /* 0x0012d80001927983 */ /* 0x000ea20000300a00 */
        /* <DEDUP_REMOVED lines=15> */
[----:B-1----:R-:W-:Y:S01]  /*12180*/  MOV R152, R128 ;  /* 0x0000008000987202 */ /* 0x002fe20000000f00 */
[----:B------:R-:W-:Y:S02]  /*12190*/  IMAD.MOV.U32 R23, RZ, RZ, R129 ;  /* 0x000000ffff177224 */ /* 0x000fe400078e0081 */
[----:B------:R-:W2:Y:S01]  /*121a0*/  LDL.LU.64 R134, [R1+0x12a8] ;  /* 0x0012a80001867983 */ /* 0x000ea20000300a00 */
[----:B------:R-:W-:Y:S01]  /*121b0*/  MOV R154, R126 ;  /* 0x0000007e009a7202 */ /* 0x000fe20000000f00 */
[----:B------:R-:W-:-:S02]  /*121c0*/  IMAD.MOV.U32 R153, RZ, RZ, R127 ;  /* 0x000000ffff997224 */ /* 0x000fc400078e007f */
[----:B------:R-:W2:Y:S01]  /*121d0*/  LDL.LU.64 R132, [R1+0x12a0] ;  /* 0x0012a00001847983 */ /* 0x000ea20000300a00 */
[----:B---3--:R-:W-:Y:S01]  /*121e0*/  MOV R156, R124 ;  /* 0x0000007c009c7202 */ /* 0x008fe20000000f00 */
[----:B------:R-:W-:Y:S02]  /*121f0*/  IMAD.MOV.U32 R155, RZ, RZ, R125 ;  /* 0x000000ffff9b7224 */ /* 0x000fe400078e007d */
[----:B------:R-:W2:Y:S01]  /*12200*/  LDL.LU.64 R130, [R1+0x1298] ;  /* 0x0012980001827983 */ /* 0x000ea20000300a00 */
[----:B----4-:R-:W-:Y:S01]  /*12210*/  MOV R158, R122 ;  /* 0x0000007a009e7202 */ /* 0x010fe20000000f00 */
        /* <DEDUP_REMOVED lines=116> */
[----:B------:R-:W-:-:S03]  /*12960*/  IMAD.MOV.U32 R235, RZ, RZ, R45 ;  /* 0x000000ffffeb7224 */ /* 0x000fc600078e002d */
        /* <DEDUP_REMOVED lines=2025> */
[----:B------:R-:W-:Y:S01]  /*1a800*/  BPT.TRAP 0x1 ;  /* 0x000000040000795c */ /* 0x000fe20000300000 */
.L_x_23:
[----:B-----5:R-:W-:Y:S01]  /*1a810*/  IMAD R5, R2, 0x8, R0 ;  /* 0x0000000802057824 */ /* 0x020fe200078e0200 */
[----:B------:R-:W-:-:S04]  /*1a820*/  ISETP.GT.U32.AND P1, PT, R19, 0x1, PT ;  /* 0x000000011300780c */ /* 0x000fc80003f24070 */
[----:B------:R-:W-:-:S04]  /*1a830*/  IADD3 R5, R5, 0x10, RZ ;  /* 0x0000001005057810 */ /* 0x000fc80007ffe0ff */
[----:B------:R-:W-:-:S04]  /*1a840*/  PRMT R5, RZ, 0x654, R5 ;  /* 0x00000654ff057816 */ /* 0x000fc80000000005 */
[----:B------:R1:W-:Y:S01]  /*1a850*/  SYNCS.ARRIVE.TRANS64.RED.A1T0 RZ, [R5+URZ], RZ ;  /* 0x000000ff05ff79a7 */ /* 0x0003e2000810043f */
[----:B------:R-:W-:Y:S05]  /*1a860*/  @P1 BRA `(.L_x_24) ;  /* 0x0000000000041947 */ /* 0x000fea0003800000 */
[----:B------:R-:W-:Y:S01]  /*1a870*/  BPT.TRAP 0x1 ;  /* 0x000000040000795c */ /* 0x000fe20000300000 */
.L_x_24:
[----:B------:R-:W-:Y:S01]  /*1a880*/  UIADD3 UR5, UR5, 0x1, URZ ;  /* 0x0000000105057890 */ /* 0x000fe2000fffe03f */
[----:B------:R-:W-:Y:S01]  /*1a890*/  ISETP.GT.AND P2, PT, R4, 0x1, PT ;  /* 0x000000010400780c */ /* 0x000fe20003f44270 */
[----:B------:R-:W-:Y:S01]  /*1a8a0*/  VIADD R2, R2, 0x1 ;  /* 0x0000000102027836 */ /* 0x000fe20000000000 */
[----:B------:R-:W-:Y:S01]  /*1a8b0*/  IADD3 R4, R4, -0x1, RZ ;  /* 0xffffffff04047810 */ /* 0x000fe20007ffe0ff */
[----:B------:R-:W-:-:S03]  /*1a8c0*/  UISETP.NE.AND UP0, UPT, UR5, 0x2, UPT ;  /* 0x000000020500788c */ /* 0x000fc6000bf05270 */
[C---:B------:R-:W-:Y:S01]  /*1a8d0*/  ISETP.NE.AND P1, PT, R2.reuse, 0x2, PT ;  /* 0x000000020200780c */ /* 0x040fe20003f25270 */
[----:B------:R-:W-:Y:S02]  /*1a8e0*/  USEL UR6, URZ, 0x1, UP0 ;  /* 0x000000013f067887 */ /* 0x000fe40008000000 */
[----:B------:R-:W-:Y:S01]  /*1a8f0*/  USEL UR5, UR5, URZ, UP0 ;  /* 0x0000003f05057287 */ /* 0x000fe20008000000 */
[----:B------:R-:W-:-:S03]  /*1a900*/  SEL R2, R2, RZ, P1 ;  /* 0x000000ff02027207 */ /* 0x000fc60000800000 */
[----:B------:R-:W-:Y:S01]  /*1a910*/  LOP3.LUT R3, R3, UR6, RZ, 0x3c, !PT ;  /* 0x0000000603037c12 */ /* 0x000fe2000f8e3cff */
[----:B------:R-:W-:Y:S07]  /*1a920*/  @P2 BRA `(.L_x_25) ;  /* 0xffffff2400882947 */ /* 0x000fee000383ffff */
.L_x_18:
[----:B------:R-:W2:Y:S02]  /*1a930*/  LDC R2, c[0x0][0x28c] ;  /* 0x0000a300ff027b82 */ /* 0x000ea40000000800 */
[----:B--2---:R-:W-:-:S13]  /*1a940*/  ISETP.GE.AND P1, PT, R2, 0x1, PT ;  /* 0x000000010200780c */ /* 0x004fda0003f26270 */
[----:B------:R-:W-:Y:S05]  /*1a950*/  @!P1 BRA `(.L_x_26) ;  /* 0x0000000000389947 */ /* 0x000fea0003800000 */
[----:B------:R-:W-:Y:S05]  /*1a960*/  @!P0 BRA `(.L_x_27) ;  /* 0x0000000000048947 */ /* 0x000fea0003800000 */
[----:B------:R-:W-:Y:S01]  /*1a970*/  BPT.TRAP 0x1 ;  /* 0x000000040000795c */ /* 0x000fe20000300000 */
.L_x_27:
[----:B------:R-:W-:Y:S01]  /*1a980*/  UISETP.LT.AND UP0, UPT, UR40, 0x1, UPT ;  /* 0x000000012800788c */ /* 0x000fe2000bf01270 */
[----:B-----5:R-:W-:-:S03]  /*1a990*/  ISETP.GT.U32.AND P0, PT, R19, 0x1, PT ;  /* 0x000000011300780c */ /* 0x020fc60003f04070 */
[----:B------:R-:W-:-:S04]  /*1a9a0*/  USEL UR4, UR40, 0x1, UP0 ;  /* 0x0000000128047887 */ /* 0x000fc80008000000 */
[----:B------:R-:W-:-:S04]  /*1a9b0*/  UIADD3 UR4, UR39, UR40, -UR4 ;  /* 0x0000002827047290 */ /* 0x000fc8000fffe804 */
[----:B------:R-:W-:-:S04]  /*1a9c0*/  USHF.L.U32 UR4, UR4, 0x3, URZ ;  /* 0x0000000304047899 */ /* 0x000fc8000800063f */
[----:B------:R-:W-:-:S06]  /*1a9d0*/  ULOP3.LUT UR4, UR4, 0x8, URZ, 0xc0, !UPT ;  /* 0x0000000804047892 */ /* 0x000fcc000f8ec03f */
[----:B------:R-:W-:-:S05]  /*1a9e0*/  IMAD.U32 R2, RZ, RZ, UR4 ;  /* 0x00000004ff027e24 */ /* 0x000fca000f8e00ff */
[----:B------:R-:W-:-:S04]  /*1a9f0*/  IADD3 R0, R0, 0x10, R2 ;  /* 0x0000001000007810 */ /* 0x000fc80007ffe002 */
[----:B------:R-:W-:-:S04]  /*1aa00*/  PRMT R0, RZ, 0x654, R0 ;  /* 0x00000654ff007816 */ /* 0x000fc80000000000 */
[----:B------:R2:W-:Y:S01]  /*1aa10*/  SYNCS.ARRIVE.TRANS64.RED.A1T0 RZ, [R0+URZ], RZ ;  /* 0x000000ff00ff79a7 */ /* 0x0005e2000810043f */
[----:B------:R-:W-:Y:S05]  /*1aa20*/  @P0 BRA `(.L_x_26) ;  /* 0x0000000000040947 */ /* 0x000fea0003800000 */
[----:B------:R-:W-:Y:S01]  /*1aa30*/  BPT.TRAP 0x1 ;  /* 0x000000040000795c */ /* 0x000fe20000300000 */
.L_x_26:
[----:B-1----:R-:W1:Y:S01]  /*1aa40*/  S2R R5, SR_TID.X ;  /* 0x0000000000057919 */ /* 0x002e620000002100 */
[----:B-----5:R-:W3:Y:S01]  /*1aa50*/  LDC R4, c[0x0][0x288] ;  /* 0x0000a200ff047b82 */ /* 0x020ee20000000800 */
[----:B------:R-:W-:Y:S01]  /*1aa60*/  SHF.R.S32.HI R20, RZ, 0x1f, R22 ;  /* 0x0000001fff147819 */ /* 0x000fe20000011416 */
[----:B------:R-:W-:Y:S01]  /*1aa70*/  ULDC.64 UR4, c[0x0][0x5d0] ;  /* 0x0001740000047ab9 */ /* 0x000fe20000000a00 */
[----:B------:R-:W-:Y:S01]  /*1aa80*/  UIADD3 UR39, UR40, UR39, URZ ;  /* 0x0000002728277290 */ /* 0x000fe2000fffe03f */
[----:B0-----:R-:W-:-:S03]  /*1aa90*/  MOV R166, 0xffffffff ;  /* 0xffffffff00a67802 */ /* 0x001fc60000000f00 */
[----:B------:R-:W-:-:S04]  /*1aaa0*/  UISETP.GT.U32.AND UP1, UPT, UR39, 0x1, UPT ;  /* 0x000000012700788c */ /* 0x000fc8000bf24070 */
[----:B------:R-:W-:Y:S01]  /*1aab0*/  UISETP.LT.U32.AND UP1, UPT, UR40, 0x2, UP1 ;  /* 0x000000022800788c */ /* 0x000fe20008f21070 */
[--C-:B-1----:R-:W-:Y:S02]  /*1aac0*/  SHF.R.U32.HI R2, RZ, 0x2, R5.reuse ;  /* 0x00000002ff027819 */ /* 0x102fe40000011605 */
[----:B------:R-:W-:Y:S02]  /*1aad0*/  LOP3.LUT R13, R5, 0x60, RZ, 0xc0, !PT ;  /* 0x00000060050d7812 */ /* 0x000fe400078ec0ff */
[----:B------:R-:W-:Y:S02]  /*1aae0*/  SHF.R.U32.HI R160, RZ, 0x7, R5 ;  /* 0x00000007ffa07819 */ /* 0x000fe40000011605 */
[----:B------:R-:W-:Y:S02]  /*1aaf0*/  LOP3.LUT R2, R2, 0x7, RZ, 0xc0, !PT ;  /* 0x0000000702027812 */ /* 0x000fe400078ec0ff */
[----:B------:R-:W-:Y:S02]  /*1ab00*/  SHF.R.U32.HI R13, RZ, 0x1, R13 ;  /* 0x00000001ff0d7819 */ /* 0x000fe4000001160d */
[----:B------:R-:W-:-:S02]  /*1ab10*/  LOP3.LUT R160, R160, 0x1, RZ, 0xc0, !PT ;  /* 0x00000001a0a07812 */ /* 0x000fc400078ec0ff */
[----:B--2---:R-:W-:Y:S02]  /*1ab20*/  IADD3 R0, RZ, -R13, -R2 ;  /* 0x8000000dff007210 */ /* 0x004fe40007ffe802 */
[C---:B------:R-:W-:Y:S02]  /*1ab30*/  SHF.L.U32 R12, R160.reuse, 0x6, RZ ;  /* 0x00000006a00c7819 */ /* 0x040fe400000006ff */
[C---:B------:R-:W-:Y:S01]  /*1ab40*/  SHF.L.U32 R14, R5.reuse, 0x1, RZ ;  /* 0x00000001050e7819 */ /* 0x040fe200000006ff */
[----:B------:R-:W-:Y:S01]  /*1ab50*/  IMAD R160, R160, -0x40, R0 ;  /* 0xffffffc0a0a07824 */ /* 0x000fe200078e0200 */
[----:B------:R-:W-:Y:S01]  /*1ab60*/  LOP3.LUT R3, R5, 0x3, RZ, 0xc0, !PT ;  /* 0x0000000305037812 */ /* 0x000fe200078ec0ff */
[----:B------:R-:W-:Y:S01]  /*1ab70*/  IMAD.SHL.U32 R0, R152, 0x200, RZ ;  /* 0x0000020098007824 */ /* 0x000fe200078e00ff */
[----:B------:R-:W-:Y:S01]  /*1ab80*/  LOP3.LUT R12, R12, 0x40, R2, 0xe2, !PT ;  /* 0x000000400c0c7812 */ /* 0x000fe200078ee202 */
[----:B------:R-:W-:Y:S02]  /*1ab90*/  IMAD R2, R20, UR4, RZ ;  /* 0x0000000414027c24 */ /* 0x000fe4000f8e02ff */
[----:B---3--:R-:W-:Y:S01]  /*1aba0*/  IMAD R3, R3, -0x2, R4 ;  /* 0xfffffffe03037824 */ /* 0x008fe200078e0204 */
[----:B------:R-:W-:Y:S01]  /*1abb0*/  LOP3.LUT R14, R0, 0x6, R14, 0xf8, !PT ;  /* 0x00000006000e7812 */ /* 0x000fe200078ef80e */
[----:B------:R-:W-:Y:S01]  /*1abc0*/  IMAD R2, R22, UR5, R2 ;  /* 0x0000000516027c24 */ /* 0x000fe2000f8e0202 */
[----:B------:R-:W-:Y:S01]  /*1abd0*/  ISETP.GE.AND P0, PT, R0, R4, PT ;  /* 0x000000040000720c */ /* 0x000fe20003f06270 */
[----:B------:R-:W-:Y:S01]  /*1abe0*/  ULDC UR5, c[0x0][0x284] ;  /* 0x0000a10000057ab9 */ /* 0x000fe20000000800 */
[----:B------:R-:W-:-:S02]  /*1abf0*/  SHF.R.S32.HI R15, RZ, 0x1f, R14 ;  /* 0x0000001fff0f7819 */ /* 0x000fc4000001140e */
[----:B------:R-:W-:Y:S01]  /*1ac00*/  LOP3.LUT R12, R12, R13, RZ, 0xfc, !PT ;  /* 0x0000000d0c0c7212 */ /* 0x000fe200078efcff */
[----:B------:R-:W-:Y:S01]  /*1ac10*/  IMAD.MOV.U32 R13, RZ, RZ, RZ ;  /* 0x000000ffff0d7224 */ /* 0x000fe200078e00ff */
[----:B------:R-:W-:Y:S01]  /*1ac20*/  IADD3 R0, -R0, R3, RZ ;  /* 0x0000000300007210 */ /* 0x000fe20007ffe1ff */
[----:B------:R-:W-:Y:S01]  /*1ac30*/  IMAD.WIDE.U32 R4, R22, UR4, R14 ;  /* 0x0000000416047c25 */ /* 0x000fe2000f8e000e */
[----:B------:R-:W-:Y:S02]  /*1ac40*/  USHF.R.U32.HI UR4, URZ, 0x1, UR39 ;  /* 0x000000013f047899 */ /* 0x000fe40008011627 */
[----:B------:R-:W-:Y:S01]  /*1ac50*/  ULOP3.LUT UR39, UR39, 0x1, URZ, 0xc0, !UPT ;  /* 0x0000000127277892 */ /* 0x000fe2000f8ec03f */
[----:B------:R-:W-:Y:S01]  /*1ac60*/  IMAD.IADD R5, R5, 0x1, R2 ;  /* 0x0000000105057824 */ /* 0x000fe200078e0202 */
[----:B------:R-:W-:Y:S01]  /*1ac70*/  ULOP3.LUT UR4, UR4, 0x1, URZ, 0xc0, !UPT ;  /* 0x0000000104047892 */ /* 0x000fe2000f8ec03f */
[C---:B------:R-:W-:Y:S02]  /*1ac80*/  IMAD R2, R23.reuse, 0xc0, RZ ;  /* 0x000000c017027824 */ /* 0x040fe400078e02ff */
[----:B------:R-:W-:Y:S01]  /*1ac90*/  IMAD.WIDE R12, R23, 0xc0, R12 ;  /* 0x000000c0170c7825 */ /* 0x000fe200078e020c */
[----:B------:R-:W-:-:S02]  /*1aca0*/  UISETP.NE.U32.AND UP0, UPT, UR4, 0x1, UPT ;  /* 0x000000010400788c */ /* 0x000fc4000bf05070 */
[C---:B------:R-:W-:Y:S02]  /*1acb0*/  ISETP.GE.OR P0, PT, R2.reuse, UR5, P0 ;  /* 0x0000000502007c0c */ /* 0x040fe40008706670 */
[----:B------:R-:W-:Y:S01]  /*1acc0*/  UISETP.GT.U32.AND UP0, UPT, UR40, 0x1, !UP0 ;  /* 0x000000012800788c */ /* 0x000fe2000c704070 */
[----:B------:R-:W-:Y:S01]  /*1acd0*/  IADD3 R160, -R2, UR5, R160 ;  /* 0x0000000502a07c10 */ /* 0x000fe2000fffe1a0 */
[----:B------:R-:W-:Y:S02]  /*1ace0*/  USEL UR5, URZ, 0x1, !UP1 ;  /* 0x000000013f057887 */ /* 0x000fe4000c800000 */
[----:B------:R-:W-:-:S04]  /*1acf0*/  USEL UR4, URZ, 0x1, !UP0 ;  /* 0x000000013f047887 */ /* 0x000fc8000c000000 */
[----:B------:R-:W-:-:S03]  /*1ad00*/  ULOP3.LUT UR38, UR4, UR38, UR5, 0x96, !UPT ;  /* 0x0000002604267292 */ /* 0x000fc6000f8e9605 */
[----:B------:R-:W-:Y:S09]  /*1ad10*/  @P0 BRA `(.L_x_28) ;  /* 0x000001b000f40947 */ /* 0x000ff20003800000 */
[----:B------:R-:W0:Y:S01]  /*1ad20*/  LDC.64 R2, c[0x0][0x5c8] ;  /* 0x00017200ff027b82 */ /* 0x000e220000000a00 */
[----:B------:R-:W-:Y:S01]  /*1ad30*/  ULDC.64 UR4, c[0x0][0x5c0] ;  /* 0x0001700000047ab9 */ /* 0x000fe20000000a00 */
[----:B------:R-:W-:Y:S01]  /*1ad40*/  BSSY B0, `(.L_x_28) ;  /* 0x0001b3a000007945 */ /* 0x000fe20003800000 */
[-C--:B0-----:R-:W-:Y:S01]  /*1ad50*/  IMAD R6, R13, R2.reuse, RZ ;  /* 0x000000020d067224 */ /* 0x081fe200078e02ff */
[----:B------:R-:W-:Y:S01]  /*1ad60*/  SHF.L.U32 R8, R2, 0x3, RZ ;  /* 0x0000000302087819 */ /* 0x000fe200000006ff */
[----:B------:R-:W-:Y:S01]  /*1ad70*/  IMAD.WIDE.U32 R4, R12, R2, R4 ;  /* 0x000000020c047225 */ /* 0x000fe200078e0004 */
[----:B------:R-:W-:-:S03]  /*1ad80*/  SHF.L.U64.HI R9, R2, 0x3, R3 ;  /* 0x0000000302097819 */ /* 0x000fc60000010203 */
[----:B------:R-:W-:Y:S01]  /*1ad90*/  IMAD R6, R12, R3, R6 ;  /* 0x000000030c067224 */ /* 0x000fe200078e0206 */
[----:B------:R-:W-:-:S03]  /*1ada0*/  IADD3 R4, P0, R4, UR4, RZ ;  /* 0x0000000404047c10 */ /* 0x000fc6000ff1e0ff */
[----:B------:R-:W-:Y:S01]  /*1adb0*/  IMAD.IADD R6, R5, 0x1, R6 ;  /* 0x0000000105067824 */ /* 0x000fe200078e0206 */
[----:B------:R-:W-:-:S04]  /*1adc0*/  IADD3 R10, P1, R8, R4, RZ ;  /* 0x00000004080a7210 */ /* 0x000fc80007f3e0ff */
[----:B------:R-:W-:Y:S02]  /*1add0*/  IADD3.X R5, R6, UR5, RZ, P0, !PT ;  /* 0x0000000506057c10 */ /* 0x000fe400087fe4ff */
[----:B------:R-:W-:-:S03]  /*1ade0*/  LEA R6, P0, R2, R4, 0x7 ;  /* 0x0000000402067211 */ /* 0x000fc600078038ff */
[----:B------:R-:W-:Y:S01]  /*1adf0*/  IMAD.X R11, R9, 0x1, R5, P1 ;  /* 0x00000001090b7824 */ /* 0x000fe200008e0605 */
[----:B------:R-:W-:Y:S02]  /*1ae00*/  LEA.HI.X R7, R2, R5, R3, 0x7, P0 ;  /* 0x0000000502077211 */ /* 0x000fe400000f3c03 */
[----:B------:R-:W-:Y:S02]  /*1ae10*/  ISETP.NE.AND P0, PT, R18, RZ, PT ;  /* 0x000000ff1200720c */ /* 0x000fe40003f05270 */
[----:B------:R-:W-:-:S04]  /*1ae20*/  IADD3 R8, P2, R8, R6, RZ ;  /* 0x0000000608087210 */ /* 0x000fc80007f5e0ff */
[----:B------:R-:W-:-:S07]  /*1ae30*/  IADD3.X R9, R9, R7, RZ, P2, !PT ;  /* 0x0000000709097210 */ /* 0x000fce00017fe4ff */
[----:B------:R-:W-:Y:S05]  /*1ae40*/  @!P0 BRA `(.L_x_29) ;  /* 0x0000013800948947 */ /* 0x000fea0003800000 */
[----:B------:R-:W0:Y:S01]  /*1ae50*/  LDC.64 R152, c[0x0][0x5b0] ;  /* 0x00016c00ff987b82 */ /* 0x000e220000000a00 */
[----:B------:R-:W-:Y:S01]  /*1ae60*/  ULDC.64 UR4, c[0x0][0x5b8] ;  /* 0x00016e0000047ab9 */ /* 0x000fe20000000a00 */
[----:B------:R-:W-:Y:S01]  /*1ae70*/  ISETP.GE.AND P3, PT, R160, 0x1, PT ;  /* 0x00000001a000780c */ /* 0x000fe20003f66270 */
[----:B------:R-:W-:Y:S01]  /*1ae80*/  IMAD R20, R20, UR4, RZ ;  /* 0x0000000414147c24 */ /* 0x000fe2000f8e02ff */
[----:B------:R-:W-:Y:S01]  /*1ae90*/  BSSY B1, `(.L_x_30) ;  /* 0x000000e000017945 */ /* 0x000fe20003800000 */
[----:B------:R-:W-:Y:S01]  /*1aea0*/  IMAD.WIDE.U32 R158, R22, UR4, R14 ;  /* 0x00000004169e7c25 */ /* 0x000fe2000f8e000e */
[----:B------:R-:W-:Y:S02]  /*1aeb0*/  ISETP.LT.OR P1, PT, R0, 0x1, !P3 ;  /* 0x000000010000780c */ /* 0x000fe40005f21670 */
[----:B------:R-:W1:Y:S01]  /*1aec0*/  LDC.64 R154, c[0x0][0x5a8] ;  /* 0x00016a00ff9a7b82 */ /* 0x000e620000000a00 */
[----:B------:R-:W-:Y:S01]  /*1aed0*/  IMAD R22, R22, UR5, R20 ;  /* 0x0000000516167c24 */ /* 0x000fe2000f8e0214 */
[----:B------:R-:W-:-:S03]  /*1aee0*/  MOV R156, R158 ;  /* 0x0000009e009c7202 */ /* 0x000fc60000000f00 */
[----:B------:R-:W-:Y:S02]  /*1aef0*/  IMAD.IADD R157, R159, 0x1, R22 ;  /* 0x000000019f9d7824 */ /* 0x000fe400078e0216 */
[-C--:B0-----:R-:W-:Y:S02]  /*1af00*/  IMAD R14, R13, R152.reuse, RZ ;  /* 0x000000980d0e7224 */ /* 0x081fe400078e02ff */
[----:B------:R-:W-:-:S04]  /*1af10*/  IMAD.WIDE.U32 R2, R12, R152, R156 ;  /* 0x000000980c027225 */ /* 0x000fc800078e009c */
[----:B------:R-:W-:Y:S01]  /*1af20*/  IMAD R14, R12, R153, R14 ;  /* 0x000000990c0e7224 */ /* 0x000fe200078e020e */
[----:B-1----:R-:W-:-:S04]  /*1af30*/  IADD3 R22, P0, R2, R154, RZ ;  /* 0x0000009a02167210 */ /* 0x002fc80007f1e0ff */
[----:B------:R-:W-:Y:S01]  /*1af40*/  IADD3.X R23, R155, R3, R14, P0, !PT ;  /* 0x000000039b177210 */ /* 0x000fe200007fe40e */
[----:B------:R-:W-:Y:S08]  /*1af50*/  @P1 BRA `(.L_x_31) ;  /* 0x0000000000041947 */ /* 0x000ff00003800000 */
[----:B------:R0:W5:Y:S02]  /*1af60*/  LDG.E.U8 R16, desc[UR36][R22.64] ;  /* 0x0000002416107981 */ /* 0x000164000c1e1100 */
.L_x_31:
[----:B------:R-:W-:Y:S05]  /*1af70*/  BSYNC B1 ;  /* 0x0000000000017941 */ /* 0x000fea0003800000 */
.L_x_30:
[----:B------:R-:W2:Y:S01]  /*1af80*/  LDL.LU R3, [R1+0x400] ;  /* 0x0004000001037983 */ /* 0x000ea20000300800 */
[----:B-----5:R-:W-:Y:S01]  /*1af90*/  LOP3.LUT R2, R16, 0xffff, RZ, 0xc0, !PT ;  /* 0x0000ffff10027812 */ /* 0x020fe200078ec0ff */
[----:B------:R-:W-:Y:S01]  /*1afa0*/  IMAD.SHL.U32 R162, R152, 0x8, RZ ;  /* 0x0000000898a27824 */ /* 0x000fe200078e00ff */
[----:B------:R-:W-:Y:S01]  /*1afb0*/  ISETP.LT.OR P4, PT, R0, 0x2, !P3 ;  /* 0x000000020000780c */ /* 0x000fe20005f81670 */
[----:B------:R-:W-:Y:S01]  /*1afc0*/  BSSY B1, `(.L_x_32) ;  /* 0x000000d000017945 */ /* 0x000fe20003800000 */
[----:B------:R-:W-:Y:S02]  /*1afd0*/  PRMT R2, R2, 0x8880, RZ ;  /* 0x0000888002027816 */ /* 0x000fe400000000ff */
[----:B------:R-:W-:-:S03]  /*1afe0*/  SHF.L.U64.HI R163, R152, 0x3, R153 ;  /* 0x0000000398a37819 */ /* 0x000fc60000010299 */
[----:B------:R-:W-:Y:S02]  /*1aff0*/  IMAD R2, R2, R18, RZ ;  /* 0x0000001202027224 */ /* 0x000fe400078e02ff */
[----:B------:R-:W-:-:S05]  /*1b000*/  IMAD.WIDE.U32 R20, R12, R152, R162 ;  /* 0x000000980c147225 */ /* 0x000fca00078e00a2 */
[----:B------:R-:W-:Y:S01]  /*1b010*/  IADD3 R14, R14, R21, RZ ;  /* 0x000000150e0e7210 */ /* 0x000fe20007ffe0ff */
[----:B--2---:R-:W-:-:S05]  /*1b020*/  @!P1 IMAD R3, R3, R17, R2 ;  /* 0x0000001103039224 */ /* 0x004fca00078e0202 */
[----:B------:R1:W-:Y:S01]  /*1b030*/  @!P1 STG.E.U8 desc[UR36][R4.64], R3 ;  /* 0x0000000304009986 */ /* 0x0003e2000c101124 */
[----:B------:R-:W-:Y:S01]  /*1b040*/  IADD3 R20, P2, P1, R158, R154, R20 ;  /* 0x0000009a9e147210 */ /* 0x000fe2000795e014 */
[----:B------:R-:W-:-:S12]  /*1b050*/  @P4 BRA `(.L_x_33) ;  /* 0x00000000000c4947 */ /* 0x000fd80003800000 */
[----:B------:R-:W2:Y:S02]  /*1b060*/  LDG.E.U8 R16, desc[UR36][R22.64+0x1] ;  /* 0x0000012416107981 */ /* 0x000ea4000c1e1100 */
[----:B--2---:R-:W-:-:S05]  /*1b070*/  PRMT R2, R16, 0x8880, RZ ;  /* 0x0000888010027816 */ /* 0x004fca00000000ff */
[----:B------:R-:W-:-:S07]  /*1b080*/  IMAD R2, R2, R18, RZ ;  /* 0x0000001202027224 */ /* 0x000fce00078e02ff */
.L_x_33:
[----:B------:R-:W-:Y:S05]  /*1b090*/  BSYNC B1 ;  /* 0x0000000000017941 */ /* 0x000fea0003800000 */
.L_x_32:
[----:B-1----:R-:W2:Y:S01]  /*1b0a0*/  LDL.LU R3, [R1+0x404] ;  /* 0x0004040001037983 */ /* 0x002ea20000300800 */
[----:B------:R-:W-:Y:S01]  /*1b0b0*/  ISETP.GE.AND P0, PT, R160, 0x9, PT ;  /* 0x00000009a000780c */ /* 0x000fe20003f06270 */
[----:B------:R-:W-:Y:S01]  /*1b0c0*/  BSSY B1, `(.L_x_34) ;  /* 0x000000c000017945 */ /* 0x000fe20003800000 */
[----:B------:R-:W-:Y:S02]  /*1b0d0*/  IADD3.X R21, R157, R155, R14, P2, P1 ;  /* 0x0000009b9d157210 */ /* 0x000fe400017e240e */
[C---:B------:R-:W-:Y:S02]  /*1b0e0*/  ISETP.LT.OR P5, PT, R0.reuse, 0x1, !P0 ;  /* 0x000000010000780c */ /* 0x040fe400047a1670 */
[C---:B------:R-:W-:Y:S02]  /*1b0f0*/  ISETP.LT.OR P1, PT, R0.reuse, 0x9, !P3 ;  /* 0x000000090000780c */ /* 0x040fe40005f21670 */
[----:B------:R-:W-:Y:S01]  /*1b100*/  ISETP.LT.OR P2, PT, R0, 0xa, !P3 ;  /* 0x0000000a0000780c */ /* 0x000fe20005f41670 */
[----:B--2---:R-:W-:-:S05]  /*1b110*/  @!P4 IMAD R3, R3, R17, R2 ;  /* 0x000000110303c224 */ /* 0x004fca00078e0202 */
[----:B------:R1:W-:Y:S01]  /*1b120*/  @!P4 STG.E.U8 desc[UR36][R4.64+0x1], R3 ;  /* 0x000001030400c986 */ /* 0x0003e2000c101124 */
[----:B------:R-:W-:Y:S02]  /*1b130*/  ISETP.LT.OR P4, PT, R0, 0x2, !P0 ;  /* 0x000000020000780c */ /* 0x000fe40004781670 */
[----:B------:R-:W-:Y:S11]  /*1b140*/  @P5 BRA `(.L_x_35) ;  /* 0x00000000000c5947 */ /* 0x000ff60003800000 */
[----:B------:R-:W2:Y:S02]  /*1b150*/  LDG.E.U8 R16, desc[UR36][R20.64] ;  /* 0x0000002414107981 */ /* 0x000ea4000c1e1100 */
[----:B--2---:R-:W-:-:S05]  /*1b160*/  PRMT R2, R16, 0x8880, RZ ;  /* 0x0000888010027816 */ /* 0x004fca00000000ff */
[----:B------:R-:W-:-:S07]  /*1b170*/  IMAD R2, R2, R18, RZ ;  /* 0x0000001202027224 */ /* 0x000fce00078e02ff */
.L_x_35:
[----:B------:R-:W-:Y:S05]  /*1b180*/  BSYNC B1 ;  /* 0x0000000000017941 */ /* 0x000fea0003800000 */
.L_x_34:
[----:B-1----:R-:W2:Y:S01]  /*1b190*/  LDL.LU R3, [R1+0x408] ;  /* 0x0004080001037983 */ /* 0x002ea20000300800 */
[----:B------:R-:W-:Y:S01]  /*1b1a0*/  BSSY B1, `(.L_x_36) ;  /* 0x0000007000017945 */ /* 0x000fe20003800000 */
[----:B--2---:R-:W-:-:S05]  /*1b1b0*/  @!P5 IMAD R3, R3, R17, R2 ;  /* 0x000000110303d224 */ /* 0x004fca00078e0202 */
[----:B------:R1:W-:Y:S01]  /*1b1c0*/  @!P5 STG.E.U8 desc[UR36][R10.64], R3 ;  /* 0x000000030a00d986 */ /* 0x0003e2000c101124 */
[----:B------:R-:W-:Y:S05]  /*1b1d0*/  @P4 BRA `(.L_x_37) ;  /* 0x00000000000c4947 */ /* 0x000fea0003800000 */
[----:B------:R-:W2:Y:S02]  /*1b1e0*/  LDG.E.U8 R16, desc[UR36][R20.64+0x1] ;  /* 0x0000012414107981 */ /* 0x000ea4000c1e1100 */
[----:B--2---:R-:W-:-:S05]  /*1b1f0*/  PRMT R2, R16, 0x8880, RZ ;  /* 0x0000888010027816 */ /* 0x004fca00000000ff */
[----:B------:R-:W-:-:S07]  /*1b200*/  IMAD R2, R2, R18, RZ ;  /* 0x0000001202027224 */ /* 0x000fce00078e02ff */
.L_x_37:
[----:B------:R-:W-:Y:S05]  /*1b210*/  BSYNC B1 ;  /* 0x0000000000017941 */ /* 0x000fea0003800000 */
.L_x_36:
        /* <DEDUP_REMOVED lines=8> */
.L_x_39:
[----:B------:R-:W-:Y:S05]  /*1b2a0*/  BSYNC B1 ;  /* 0x0000000000017941 */ /* 0x000fea0003800000 */
.L_x_38:
        /* <DEDUP_REMOVED lines=8> */
.L_x_41:
[----:B------:R-:W-:Y:S05]  /*1b330*/  BSYNC B1 ;  /* 0x0000000000017941 */ /* 0x000fea0003800000 */
.L_x_40:
[----:B-1----:R-:W2:Y:S01]  /*1b340*/  LDL.LU R3, [R1+0x414] ;  /* 0x0004140001037983 */ /* 0x002ea20000300800 */
[C---:B------:R-:W-:Y:S01]  /*1b350*/  ISETP.LT.OR P1, PT, R0.reuse, 0x9, !P0 ;  /* 0x000000090000780c */ /* 0x040fe20004721670 */
[----:B------:R-:W-:Y:S01]  /*1b360*/  BSSY B1, `(.L_x_42) ;  /* 0x000000a000017945 */ /* 0x000fe20003800000 */
        /* <DEDUP_REMOVED lines=9> */
.L_x_43:
[----:B------:R-:W-:Y:S05]  /*1b400*/  BSYNC B1 ;  /* 0x0000000000017941 */ /* 0x000fea0003800000 */
.L_x_42:
        /* <DEDUP_REMOVED lines=8> */
.L_x_45:
[----:B------:R-:W-:Y:S05]  /*1b490*/  BSYNC B1 ;  /* 0x0000000000017941 */ /* 0x000fea0003800000 */
.L_x_44:
        /* <DEDUP_REMOVED lines=8> */
.L_x_47:
[----:B------:R-:W-:Y:S05]  /*1b520*/  BSYNC B1 ;  /* 0x0000000000017941 */ /* 0x000fea0003800000 */
.L_x_46:
        /* <DEDUP_REMOVED lines=8> */
.L_x_49:
[----:B------:R-:W-:Y:S05]  /*1b5b0*/  BSYNC B1 ;  /* 0x0000000000017941 */ /* 0x000fea0003800000 */
.L_x_48:
        /* <DEDUP_REMOVED lines=12> */
.L_x_51:
[----:B------:R-:W-:Y:S05]  /*1b680*/  BSYNC B1 ;  /* 0x0000000000017941 */ /* 0x000fea0003800000 */
.L_x_50:
        /* <DEDUP_REMOVED lines=8> */
.L_x_53:
[----:B------:R-:W-:Y:S05]  /*1b710*/  BSYNC B1 ;  /* 0x0000000000017941 */ /* 0x000fea0003800000 */
.L_x_52:
        /* <DEDUP_REMOVED lines=8> */
.L_x_55:
[----:B------:R-:W-:Y:S05]  /*1b7a0*/  BSYNC B1 ;  /* 0x0000000000017941 */ /* 0x000fea0003800000 */
.L_x_54:
        /* <DEDUP_REMOVED lines=8> */
.L_x_57:
[----:B------:R-:W-:Y:S05]  /*1b830*/  BSYNC B1 ;  /* 0x0000000000017941 */ /* 0x000fea0003800000 */
.L_x_56:
        /* <DEDUP_REMOVED lines=12> */
.L_x_59:
[----:B------:R-:W-:Y:S05]  /*1b900*/  BSYNC B1 ;  /* 0x0000000000017941 */ /* 0x000fea0003800000 */
.L_x_58:
        /* <DEDUP_REMOVED lines=8> */
.L_x_61:
[----:B------:R-:W-:Y:S05]  /*1b990*/  BSYNC B1 ;  /* 0x0000000000017941 */ /* 0x000fea0003800000 */
.L_x_60:
        /* <DEDUP_REMOVED lines=8> */
.L_x_63:
[----:B------:R-:W-:Y:S05]  /*1ba20*/  BSYNC B1 ;  /* 0x0000000000017941 */ /* 0x000fea0003800000 */
.L_x_62:
        /* <DEDUP_REMOVED lines=8> */
.L_x_65:
[----:B------:R-:W-:Y:S05]  /*1bab0*/  BSYNC B1 ;  /* 0x0000000000017941 */ /* 0x000fea0003800000 */
.L_x_64:
        /* <DEDUP_REMOVED lines=12> */
.L_x_67:
[----:B------:R-:W-:Y:S05]  /*1bb80*/  BSYNC B1 ;  /* 0x0000000000017941 */ /* 0x000fea0003800000 */
.L_x_66:
        /* <DEDUP_REMOVED lines=8> */
.L_x_69:
[----:B------:R-:W-:Y:S05]  /*1bc10*/  BSYNC B1 ;  /* 0x0000000000017941 */ /* 0x000fea0003800000 */
.L_x_68:
        /* <DEDUP_REMOVED lines=8> */
.L_x_71:
[----:B------:R-:W-:Y:S05]  /*1bca0*/  BSYNC B1 ;  /* 0x0000000000017941 */ /* 0x000fea0003800000 */
.L_x_70:
        /* <DEDUP_REMOVED lines=8> */
.L_x_73:
[----:B------:R-:W-:Y:S05]  /*1bd30*/  BSYNC B1 ;  /* 0x0000000000017941 */ /* 0x000fea0003800000 */
.L_x_72:
        /* <DEDUP_REMOVED lines=12> */
.L_x_75:
[----:B------:R-:W-:Y:S05]  /*1be00*/  BSYNC B1 ;  /* 0x0000000000017941 */ /* 0x000fea0003800000 */
.L_x_74:
        /* <DEDUP_REMOVED lines=8> */
.L_x_77:
[----:B------:R-:W-:Y:S05]  /*1be90*/  BSYNC B1 ;  /* 0x0000000000017941 */ /* 0x000fea0003800000 */
.L_x_76:
        /* <DEDUP_REMOVED lines=8> */
.L_x_79:
[----:B------:R-:W-:Y:S05]  /*1bf20*/  BSYNC B1 ;  /* 0x0000000000017941 */ /* 0x000fea0003800000 */
.L_x_78:
        /* <DEDUP_REMOVED lines=8> */
.L_x_81:
[----:B------:R-:W-:Y:S05]  /*1bfb0*/  BSYNC B1 ;  /* 0x0000000000017941 */ /* 0x000fea0003800000 */
.L_x_80:
        /* <DEDUP_REMOVED lines=12> */
.L_x_83:
[----:B------:R-:W-:Y:S05]  /*1c080*/  BSYNC B1 ;  /* 0x0000000000017941 */ /* 0x000fea0003800000 */
.L_x_82:
        /* <DEDUP_REMOVED lines=8> */
.L_x_85:
[----:B------:R-:W-:Y:S05]  /*1c110*/  BSYNC B1 ;  /* 0x0000000000017941 */ /* 0x000fea0003800000 */
.L_x_84:
        /* <DEDUP_REMOVED lines=8> */
.L_x_87:
[----:B------:R-:W-:Y:S05]  /*1c1a0*/  BSYNC B1 ;  /* 0x0000000000017941 */ /* 0x000fea0003800000 */
.L_x_86:
        /* <DEDUP_REMOVED lines=8> */
.L_x_89:
[----:B------:R-:W-:Y:S05]  /*1c230*/  BSYNC B1 ;  /* 0x0000000000017941 */ /* 0x000fea0003800000 */
.L_x_88:
        /* <DEDUP_REMOVED lines=12> */
.L_x_91:
[----:B------:R-:W-:Y:S05]  /*1c300*/  BSYNC B1 ;  /* 0x0000000000017941 */ /* 0x000fea0003800000 */
.L_x_90:
        /* <DEDUP_REMOVED lines=8> */
.L_x_93:
[----:B------:R-:W-:Y:S05]  /*1c390*/  BSYNC B1 ;  /* 0x0000000000017941 */ /* 0x000fea0003800000 */
.L_x_92:
        /* <DEDUP_REMOVED lines=8> */
.L_x_95:
[----:B------:R-:W-:Y:S05]  /*1c420*/  BSYNC B1 ;  /* 0x0000000000017941 */ /* 0x000fea0003800000 */
.L_x_94:
        /* <DEDUP_REMOVED lines=8> */
.L_x_97:
[----:B------:R-:W-:Y:S05]  /*1c4b0*/  BSYNC B1 ;  /* 0x0000000000017941 */ /* 0x000fea0003800000 */
.L_x_96:
        /* <DEDUP_REMOVED lines=12> */
.L_x_99:
[----:B------:R-:W-:Y:S05]  /*1c580*/  BSYNC B1 ;  /* 0x0000000000017941 */ /* 0x000fea0003800000 */
.L_x_98:
        /* <DEDUP_REMOVED lines=8> */
.L_x_101:
[----:B------:R-:W-:Y:S05]  /*1c610*/  BSYNC B1 ;  /* 0x0000000000017941 */ /* 0x000fea0003800000 */
.L_x_100:
        /* <DEDUP_REMOVED lines=8> */
.L_x_103:
[----:B------:R-:W-:Y:S05]  /*1c6a0*/  BSYNC B1 ;  /* 0x0000000000017941 */ /* 0x000fea0003800000 */
.L_x_102:
        /* <DEDUP_REMOVED lines=8> */
.L_x_105:
[----:B------:R-:W-:Y:S05]  /*1c730*/  BSYNC B1 ;  /* 0x0000000000017941 */ /* 0x000fea0003800000 */
.L_x_104:
        /* <DEDUP_REMOVED lines=12> */
.L_x_107:
[----:B------:R-:W-:Y:S05]  /*1c800*/  BSYNC B1 ;  /* 0x0000000000017941 */ /* 0x000fea0003800000 */
.L_x_106:
        /* <DEDUP_REMOVED lines=8> */
.L_x_109:
[----:B------:R-:W-:Y:S05]  /*1c890*/  BSYNC B1 ;  /* 0x0000000000017941 */ /* 0x000fea0003800000 */
.L_x_108:
        /* <DEDUP_REMOVED lines=8> */
.L_x_111:
[----:B------:R-:W-:Y:S05]  /*1c920*/  BSYNC B1 ;  /* 0x0000000000017941 */ /* 0x000fea0003800000 */
.L_x_110:
        /* <DEDUP_REMOVED lines=8> */
.L_x_113:
[----:B------:R-:W-:Y:S05]  /*1c9b0*/  BSYNC B1 ;  /* 0x0000000000017941 */ /* 0x000fea0003800000 */
.L_x_112:
        /* <DEDUP_REMOVED lines=12> */
.L_x_115:
[----:B------:R-:W-:Y:S05]  /*1ca80*/  BSYNC B1 ;  /* 0x0000000000017941 */ /* 0x000fea0003800000 */
.L_x_114:
        /* <DEDUP_REMOVED lines=8> */
.L_x_117:
[----:B------:R-:W-:Y:S05]  /*1cb10*/  BSYNC B1 ;  /* 0x0000000000017941 */ /* 0x000fea0003800000 */
.L_x_116:
        /* <DEDUP_REMOVED lines=8> */
.L_x_119:
[----:B------:R-:W-:Y:S05]  /*1cba0*/  BSYNC B1 ;  /* 0x0000000000017941 */ /* 0x000fea0003800000 */
.L_x_118:
        /* <DEDUP_REMOVED lines=8> */
.L_x_121:
[----:B------:R-:W-:Y:S05]  /*1cc30*/  BSYNC B1 ;  /* 0x0000000000017941 */ /* 0x000fea0003800000 */
.L_x_120:
        /* <DEDUP_REMOVED lines=12> */
.L_x_123:
[----:B------:R-:W-:Y:S05]  /*1cd00*/  BSYNC B1 ;  /* 0x0000000000017941 */ /* 0x000fea0003800000 */
.L_x_122:
        /* <DEDUP_REMOVED lines=8> */
.L_x_125:
[----:B------:R-:W-:Y:S05]  /*1cd90*/  BSYNC B1 ;  /* 0x0000000000017941 */ /* 0x000fea0003800000 */
.L_x_124:
        /* <DEDUP_REMOVED lines=8> */
.L_x_127:
[----:B------:R-:W-:Y:S05]  /*1ce20*/  BSYNC B1 ;  /* 0x0000000000017941 */ /* 0x000fea0003800000 */
.L_x_126:
        /* <DEDUP_REMOVED lines=8> */
.L_x_129:
[----:B------:R-:W-:Y:S05]  /*1ceb0*/  BSYNC B1 ;  /* 0x0000000000017941 */ /* 0x000fea0003800000 */
.L_x_128:
        /* <DEDUP_REMOVED lines=12> */
.L_x_131:
[----:B------:R-:W-:Y:S05]  /*1cf80*/  BSYNC B1 ;  /* 0x0000000000017941 */ /* 0x000fea0003800000 */
.L_x_130:
        /* <DEDUP_REMOVED lines=8> */
.L_x_133:
[----:B------:R-:W-:Y:S05]  /*1d010*/  BSYNC B1 ;  /* 0x0000000000017941 */ /* 0x000fea0003800000 */
.L_x_132:
        /* <DEDUP_REMOVED lines=8> */
.L_x_135:
[----:B------:R-:W-:Y:S05]  /*1d0a0*/  BSYNC B1 ;  /* 0x0000000000017941 */ /* 0x000fea0003800000 */
.L_x_134:
        /* <DEDUP_REMOVED lines=8> */
.L_x_137:
[----:B------:R-:W-:Y:S05]  /*1d130*/  BSYNC B1 ;  /* 0x0000000000017941 */ /* 0x000fea0003800000 */
.L_x_136:
        /* <DEDUP_REMOVED lines=12> */
.L_x_139:
[----:B------:R-:W-:Y:S05]  /*1d200*/  BSYNC B1 ;  /* 0x0000000000017941 */ /* 0x000fea0003800000 */
.L_x_138:
        /* <DEDUP_REMOVED lines=8> */
.L_x_141:
[----:B------:R-:W-:Y:S05]  /*1d290*/  BSYNC B1 ;  /* 0x0000000000017941 */ /* 0x000fea0003800000 */
.L_x_140:
        /* <DEDUP_REMOVED lines=8> */
.L_x_143:
[----:B------:R-:W-:Y:S05]  /*1d320*/  BSYNC B1 ;  /* 0x0000000000017941 */ /* 0x000fea0003800000 */
.L_x_142:
        /* <DEDUP_REMOVED lines=8> */
.L_x_145:
[----:B------:R-:W-:Y:S05]  /*1d3b0*/  BSYNC B1 ;  /* 0x0000000000017941 */ /* 0x000fea0003800000 */
.L_x_144:
        /* <DEDUP_REMOVED lines=12> */
.L_x_147:
[----:B------:R-:W-:Y:S05]  /*1d480*/  BSYNC B1 ;  /* 0x0000000000017941 */ /* 0x000fea0003800000 */
.L_x_146:
        /* <DEDUP_REMOVED lines=8> */
.L_x_149:
[----:B------:R-:W-:Y:S05]  /*1d510*/  BSYNC B1 ;  /* 0x0000000000017941 */ /* 0x000fea0003800000 */
.L_x_148:
        /* <DEDUP_REMOVED lines=8> */
.L_x_151:
[----:B------:R-:W-:Y:S05]  /*1d5a0*/  BSYNC B1 ;  /* 0x0000000000017941 */ /* 0x000fea0003800000 */
.L_x_150:
        /* <DEDUP_REMOVED lines=8> */
.L_x_153:
[----:B------:R-:W-:Y:S05]  /*1d630*/  BSYNC B1 ;  /* 0x0000000000017941 */ /* 0x000fea0003800000 */
.L_x_152:
        /* <DEDUP_REMOVED lines=12> */
.L_x_155:
[----:B------:R-:W-:Y:S05]  /*1d700*/  BSYNC B1 ;  /* 0x0000000000017941 */ /* 0x000fea0003800000 */
.L_x_154:
        /* <DEDUP_REMOVED lines=8> */
.L_x_157:
[----:B------:R-:W-:Y:S05]  /*1d790*/  BSYNC B1 ;  /* 0x0000000000017941 */ /* 0x000fea0003800000 */
.L_x_156:
        /* <DEDUP_REMOVED lines=8> */
.L_x_159:
[----:B------:R-:W-:Y:S05]  /*1d820*/  BSYNC B1 ;  /* 0x0000000000017941 */ /* 0x000fea0003800000 */
.L_x_158:
        /* <DEDUP_REMOVED lines=8> */
.L_x_161:
[----:B------:R-:W-:Y:S05]  /*1d8b0*/  BSYNC B1 ;  /* 0x0000000000017941 */ /* 0x000fea0003800000 */
.L_x_160:
        /* <DEDUP_REMOVED lines=12> */
.L_x_163:
[----:B------:R-:W-:Y:S05]  /*1d980*/  BSYNC B1 ;  /* 0x0000000000017941 */ /* 0x000fea0003800000 */
.L_x_162:
        /* <DEDUP_REMOVED lines=8> */
.L_x_165:
[----:B------:R-:W-:Y:S05]  /*1da10*/  BSYNC B1 ;  /* 0x0000000000017941 */ /* 0x000fea0003800000 */
.L_x_164:
        /* <DEDUP_REMOVED lines=8> */
.L_x_167:
[----:B------:R-:W-:Y:S05]  /*1daa0*/  BSYNC B1 ;  /* 0x0000000000017941 */ /* 0x000fea0003800000 */
.L_x_166:
        /* <DEDUP_REMOVED lines=8> */
.L_x_169:
[----:B------:R-:W-:Y:S05]  /*1db30*/  BSYNC B1 ;  /* 0x0000000000017941 */ /* 0x000fea0003800000 */
.L_x_168:
        /* <DEDUP_REMOVED lines=12> */
.L_x_171:
[----:B------:R-:W-:Y:S05]  /*1dc00*/  BSYNC B1 ;  /* 0x0000000000017941 */ /* 0x000fea0003800000 */
.L_x_170:
        /* <DEDUP_REMOVED lines=8> */
.L_x_173:
[----:B------:R-:W-:Y:S05]  /*1dc90*/  BSYNC B1 ;  /* 0x0000000000017941 */ /* 0x000fea0003800000 */
.L_x_172:
        /* <DEDUP_REMOVED lines=8> */
.L_x_175:
[----:B------:R-:W-:Y:S05]  /*1dd20*/  BSYNC B1 ;  /* 0x0000000000017941 */ /* 0x000fea0003800000 */
.L_x_174:
        /* <DEDUP_REMOVED lines=8> */
.L_x_177:
[----:B------:R-:W-:Y:S05]  /*1ddb0*/  BSYNC B1 ;  /* 0x0000000000017941 */ /* 0x000fea0003800000 */
.L_x_176:
        /* <DEDUP_REMOVED lines=12> */
.L_x_179:
[----:B------:R-:W-:Y:S05]  /*1de80*/  BSYNC B1 ;  /* 0x0000000000017941 */ /* 0x000fea0003800000 */
.L_x_178:
        /* <DEDUP_REMOVED lines=8> */
.L_x_181:
[----:B------:R-:W-:Y:S05]  /*1df10*/  BSYNC B1 ;  /* 0x0000000000017941 */ /* 0x000fea0003800000 */
.L_x_180:
        /* <DEDUP_REMOVED lines=8> */
.L_x_183:
[----:B------:R-:W-:Y:S05]  /*1dfa0*/  BSYNC B1 ;  /* 0x0000000000017941 */ /* 0x000fea0003800000 */
.L_x_182:
        /* <DEDUP_REMOVED lines=8> */
.L_x_185:
[----:B------:R-:W-:Y:S05]  /*1e030*/  BSYNC B1 ;  /* 0x0000000000017941 */ /* 0x000fea0003800000 */
.L_x_184:
        /* <DEDUP_REMOVED lines=12> */
.L_x_187:
[----:B------:R-:W-:Y:S05]  /*1e100*/  BSYNC B1 ;  /* 0x0000000000017941 */ /* 0x000fea0003800000 */
.L_x_186:
        /* <DEDUP_REMOVED lines=8> */
.L_x_189:
[----:B------:R-:W-:Y:S05]  /*1e190*/  BSYNC B1 ;  /* 0x0000000000017941 */ /* 0x000fea0003800000 */
.L_x_188:
        /* <DEDUP_REMOVED lines=8> */
.L_x_191:
[----:B------:R-:W-:Y:S05]  /*1e220*/  BSYNC B1 ;  /* 0x0000000000017941 */ /* 0x000fea0003800000 */
.L_x_190:
        /* <DEDUP_REMOVED lines=8> */
.L_x_193:
[----:B------:R-:W-:Y:S05]  /*1e2b0*/  BSYNC B1 ;  /* 0x0000000000017941 */ /* 0x000fea0003800000 */
.L_x_192:
        /* <DEDUP_REMOVED lines=12> */
.L_x_195:
[----:B------:R-:W-:Y:S05]  /*1e380*/  BSYNC B1 ;  /* 0x0000000000017941 */ /* 0x000fea0003800000 */
.L_x_194:
        /* <DEDUP_REMOVED lines=8> */
.L_x_197:
[----:B------:R-:W-:Y:S05]  /*1e410*/  BSYNC B1 ;  /* 0x0000000000017941 */ /* 0x000fea0003800000 */
.L_x_196:
        /* <DEDUP_REMOVED lines=8> */
.L_x_199:
[----:B------:R-:W-:Y:S05]  /*1e4a0*/  BSYNC B1 ;  /* 0x0000000000017941 */ /* 0x000fea0003800000 */
.L_x_198:
        /* <DEDUP_REMOVED lines=8> */
.L_x_201:
[----:B------:R-:W-:Y:S05]  /*1e530*/  BSYNC B1 ;  /* 0x0000000000017941 */ /* 0x000fea0003800000 */
.L_x_200:
        /* <DEDUP_REMOVED lines=12> */
.L_x_203:
[----:B------:R-:W-:Y:S05]  /*1e600*/  BSYNC B1 ;  /* 0x0000000000017941 */ /* 0x000fea0003800000 */
.L_x_202:
        /* <DEDUP_REMOVED lines=8> */
.L_x_205:
[----:B------:R-:W-:Y:S05]  /*1e690*/  BSYNC B1 ;  /* 0x0000000000017941 */ /* 0x000fea0003800000 */
.L_x_204:
        /* <DEDUP_REMOVED lines=8> */
.L_x_207:
[----:B------:R-:W-:Y:S05]  /*1e720*/  BSYNC B1 ;  /* 0x0000000000017941 */ /* 0x000fea0003800000 */
.L_x_206:
        /* <DEDUP_REMOVED lines=8> */
.L_x_209:
[----:B------:R-:W-:Y:S05]  /*1e7b0*/  BSYNC B1 ;  /* 0x0000000000017941 */ /* 0x000fea0003800000 */
.L_x_208:
        /* <DEDUP_REMOVED lines=12> */
.L_x_211:
[----:B------:R-:W-:Y:S05]  /*1e880*/  BSYNC B1 ;  /* 0x0000000000017941 */ /* 0x000fea0003800000 */
.L_x_210:
        /* <DEDUP_REMOVED lines=8> */
.L_x_213:
[----:B------:R-:W-:Y:S05]  /*1e910*/  BSYNC B1 ;  /* 0x0000000000017941 */ /* 0x000fea0003800000 */
.L_x_212:
        /* <DEDUP_REMOVED lines=8> */
.L_x_215:
[----:B------:R-:W-:Y:S05]  /*1e9a0*/  BSYNC B1 ;  /* 0x0000000000017941 */ /* 0x000fea0003800000 */
.L_x_214:
        /* <DEDUP_REMOVED lines=8> */
.L_x_217:
[----:B------:R-:W-:Y:S05]  /*1ea30*/  BSYNC B1 ;  /* 0x0000000000017941 */ /* 0x000fea0003800000 */
.L_x_216:
        /* <DEDUP_REMOVED lines=12> */
.L_x_219:
[----:B------:R-:W-:Y:S05]  /*1eb00*/  BSYNC B1 ;  /* 0x0000000000017941 */ /* 0x000fea0003800000 */
.L_x_218:
        /* <DEDUP_REMOVED lines=8> */
.L_x_221:
[----:B------:R-:W-:Y:S05]  /*1eb90*/  BSYNC B1 ;  /* 0x0000000000017941 */ /* 0x000fea0003800000 */
.L_x_220:
        /* <DEDUP_REMOVED lines=8> */
.L_x_223:
[----:B------:R-:W-:Y:S05]  /*1ec20*/  BSYNC B1 ;  /* 0x0000000000017941 */ /* 0x000fea0003800000 */
.L_x_222:
        /* <DEDUP_REMOVED lines=8> */
.L_x_225:
[----:B------:R-:W-:Y:S05]  /*1ecb0*/  BSYNC B1 ;  /* 0x0000000000017941 */ /* 0x000fea0003800000 */
.L_x_224:
        /* <DEDUP_REMOVED lines=12> */
.L_x_227:
[----:B------:R-:W-:Y:S05]  /*1ed80*/  BSYNC B1 ;  /* 0x0000000000017941 */ /* 0x000fea0003800000 */
.L_x_226:
        /* <DEDUP_REMOVED lines=8> */
.L_x_229:
[----:B------:R-:W-:Y:S05]  /*1ee10*/  BSYNC B1 ;  /* 0x0000000000017941 */ /* 0x000fea0003800000 */
.L_x_228:
        /* <DEDUP_REMOVED lines=8> */
.L_x_231:
[----:B------:R-:W-:Y:S05]  /*1eea0*/  BSYNC B1 ;  /* 0x0000000000017941 */ /* 0x000fea0003800000 */
.L_x_230:
        /* <DEDUP_REMOVED lines=8> */
.L_x_233:
[----:B------:R-:W-:Y:S05]  /*1ef30*/  BSYNC B1 ;  /* 0x0000000000017941 */ /* 0x000fea0003800000 */
.L_x_232:
        /* <DEDUP_REMOVED lines=12> */
.L_x_235:
[----:B------:R-:W-:Y:S05]  /*1f000*/  BSYNC B1 ;  /* 0x0000000000017941 */ /* 0x000fea0003800000 */
.L_x_234:
        /* <DEDUP_REMOVED lines=8> */
.L_x_237:
[----:B------:R-:W-:Y:S05]  /*1f090*/  BSYNC B1 ;  /* 0x0000000000017941 */ /* 0x000fea0003800000 */
.L_x_236:
        /* <DEDUP_REMOVED lines=8> */
.L_x_239:
[----:B------:R-:W-:Y:S05]  /*1f120*/  BSYNC B1 ;  /* 0x0000000000017941 */ /* 0x000fea0003800000 */
.L_x_238:
        /* <DEDUP_REMOVED lines=8> */
.L_x_241:
[----:B------:R-:W-:Y:S05]  /*1f1b0*/  BSYNC B1 ;  /* 0x0000000000017941 */ /* 0x000fea0003800000 */
.L_x_240:
        /* <DEDUP_REMOVED lines=12> */
.L_x_243:
[----:B------:R-:W-:Y:S05]  /*1f280*/  BSYNC B1 ;  /* 0x0000000000017941 */ /* 0x000fea0003800000 */
.L_x_242:
        /* <DEDUP_REMOVED lines=8> */
.L_x_245:
[----:B------:R-:W-:Y:S05]  /*1f310*/  BSYNC B1 ;  /* 0x0000000000017941 */ /* 0x000fea0003800000 */
.L_x_244:
        /* <DEDUP_REMOVED lines=8> */
.L_x_247:
[----:B------:R-:W-:Y:S05]  /*1f3a0*/  BSYNC B1 ;  /* 0x0000000000017941 */ /* 0x000fea0003800000 */
.L_x_246:
        /* <DEDUP_REMOVED lines=8> */
.L_x_249:
[----:B------:R-:W-:Y:S05]  /*1f430*/  BSYNC B1 ;  /* 0x0000000000017941 */ /* 0x000fea0003800000 */
.L_x_248:
        /* <DEDUP_REMOVED lines=12> */
.L_x_251:
[----:B------:R-:W-:Y:S05]  /*1f500*/  BSYNC B1 ;  /* 0x0000000000017941 */ /* 0x000fea0003800000 */
.L_x_250:
        /* <DEDUP_REMOVED lines=8> */
.L_x_253:
[----:B------:R-:W-:Y:S05]  /*1f590*/  BSYNC B1 ;  /* 0x0000000000017941 */ /* 0x000fea0003800000 */
.L_x_252:
        /* <DEDUP_REMOVED lines=8> */
.L_x_255:
[----:B------:R-:W-:Y:S05]  /*1f620*/  BSYNC B1 ;  /* 0x0000000000017941 */ /* 0x000fea0003800000 */
.L_x_254:
        /* <DEDUP_REMOVED lines=8> */
.L_x_257:
[----:B------:R-:W-:Y:S05]  /*1f6b0*/  BSYNC B1 ;  /* 0x0000000000017941 */ /* 0x000fea0003800000 */
.L_x_256:
        /* <DEDUP_REMOVED lines=12> */
.L_x_259:
[----:B------:R-:W-:Y:S05]  /*1f780*/  BSYNC B1 ;  /* 0x0000000000017941 */ /* 0x000fea0003800000 */
.L_x_258:
        /* <DEDUP_REMOVED lines=8> */
.L_x_261:
[----:B------:R-:W-:Y:S05]  /*1f810*/  BSYNC B1 ;  /* 0x0000000000017941 */ /* 0x000fea0003800000 */
.L_x_260:
        /* <DEDUP_REMOVED lines=8> */
.L_x_263:
[----:B------:R-:W-:Y:S05]  /*1f8a0*/  BSYNC B1 ;  /* 0x0000000000017941 */ /* 0x000fea0003800000 */
.L_x_262:
        /* <DEDUP_REMOVED lines=8> */
.L_x_265:
[----:B------:R-:W-:Y:S05]  /*1f930*/  BSYNC B1 ;  /* 0x0000000000017941 */ /* 0x000fea0003800000 */
.L_x_264:
        /* <DEDUP_REMOVED lines=12> */
.L_x_267:
[----:B------:R-:W-:Y:S05]  /*1fa00*/  BSYNC B1 ;  /* 0x0000000000017941 */ /* 0x000fea0003800000 */
.L_x_266:
        /* <DEDUP_REMOVED lines=8> */
.L_x_269:
[----:B------:R-:W-:Y:S05]  /*1fa90*/  BSYNC B1 ;  /* 0x0000000000017941 */ /* 0x000fea0003800000 */
.L_x_268:
        /* <DEDUP_REMOVED lines=8> */
.L_x_271:
[----:B------:R-:W-:Y:S05]  /*1fb20*/  BSYNC B1 ;  /* 0x0000000000017941 */ /* 0x000fea0003800000 */
.L_x_270:
        /* <DEDUP_REMOVED lines=8> */
.L_x_273:
[----:B------:R-:W-:Y:S05]  /*1fbb0*/  BSYNC B1 ;  /* 0x0000000000017941 */ /* 0x000fea0003800000 */
.L_x_272:
[----:B-1----:R-:W2:Y:S01]  /*1fbc0*/  LDL.LU R3, [R1+0x5e4] ;  /* 0x0005e40001037983 */ /* 0x002ea20000300800 */
[C---:B------:R-:W-:Y:S01]  /*1fbd0*/  ISETP.LT.OR P2, PT, R0.reuse, 0xf1, !P0 ;  /* 0x000000f10000780c */ /* 0x040fe20004741670 */
[----:B------:R-:W-:Y:S01]  /*1fbe0*/  BSSY B1, `(.L_x_274) ;  /* 0x000000a000017945 */ /* 0x000fe20003800000 */
[----:B------:R-:W-:Y:S01]  /*1fbf0*/  ISETP.LT.OR P5, PT, R0, 0xf9, !P3 ;  /* 0x000000f90000780c */ /* 0x000fe20005fa1670 */
[----:B--2---:R-:W-:Y:S01]  /*1fc00*/  @!P1 IMAD R14, R3, R17, R2 ;  /* 0x00000011030e9224 */ /* 0x004fe200078e0202 */
[----:B------:R-:W-:-:S04]  /*1fc10*/  IADD3 R3, P4, R12, 0x80, RZ ;  /* 0x000000800c037810 */ /* 0x000fc80007f9e0ff */
[----:B------:R1:W-:Y:S01]  /*1fc20*/  @!P1 STG.E.U8 desc[UR36][R4.64+0xf1], R14 ;  /* 0x0000f10e04009986 */ /* 0x0003e2000c101124 */
[----:B------:R-:W-:-:S04]  /*1fc30*/  ISETP.LT.OR P1, PT, R0, 0xf2, !P0 ;  /* 0x000000f20000780c */ /* 0x000fc80004721670 */
[----:B------:R-:W-:Y:S09]  /*1fc40*/  @P2 BRA `(.L_x_275) ;  /* 0x00000000000c2947 */ /* 0x000ff20003800000 */
[----:B------:R-:W2:Y:S02]  /*1fc50*/  LDG.E.U8 R16, desc[UR36][R20.64+0xf0] ;  /* 0x0000f02414107981 */ /* 0x000ea4000c1e1100 */
[----:B--2---:R-:W-:-:S05]  /*1fc60*/  PRMT R2, R16, 0x8880, RZ ;  /* 0x0000888010027816 */ /* 0x004fca00000000ff */
[----:B------:R-:W-:-:S07]  /*1fc70*/  IMAD R2, R2, R18, RZ ;  /* 0x0000001202027224 */ /* 0x000fce00078e02ff */
.L_x_275:
[----:B------:R-:W-:Y:S05]  /*1fc80*/  BSYNC B1 ;  /* 0x0000000000017941 */ /* 0x000fea0003800000 */
.L_x_274:
        /* <DEDUP_REMOVED lines=8> */
.L_x_277:
[----:B------:R-:W-:Y:S05]  /*1fd10*/  BSYNC B1 ;  /* 0x0000000000017941 */ /* 0x000fea0003800000 */
.L_x_276:
        /* <DEDUP_REMOVED lines=8> */
.L_x_279:
[----:B------:R-:W-:Y:S05]  /*1fda0*/  BSYNC B1 ;  /* 0x0000000000017941 */ /* 0x000fea0003800000 */
.L_x_278:
[----:B-1----:R-:W2:Y:S01]  /*1fdb0*/  LDL.LU R14, [R1+0x5f0] ;  /* 0x0005f000010e7983 */ /* 0x002ea20000300800 */
[C---:B------:R-:W-:Y:S01]  /*1fdc0*/  ISETP.LT.OR P1, PT, R0.reuse, 0xfa, !P3 ;  /* 0x000000fa0000780c */ /* 0x040fe20005f21670 */
[----:B------:R-:W-:Y:S01]  /*1fdd0*/  IMAD.X R165, RZ, RZ, R13, P4 ;  /* 0x000000ffffa57224 */ /* 0x000fe200020e060d */
[----:B------:R-:W-:Y:S01]  /*1fde0*/  BSSY B1, `(.L_x_280) ;  /* 0x000000b000017945 */ /* 0x000fe20003800000 */
[----:B------:R-:W-:Y:S01]  /*1fdf0*/  IMAD.WIDE.U32 R12, R3, R152, R156 ;  /* 0x00000098030c7225 */ /* 0x000fe200078e009c */
[----:B------:R-:W-:-:S03]  /*1fe00*/  ISETP.LT.OR P2, PT, R0, 0xfa, !P0 ;  /* 0x000000fa0000780c */ /* 0x000fc60004741670 */
[----:B--2---:R-:W-:-:S05]  /*1fe10*/  @!P5 IMAD R14, R14, R17, R2 ;  /* 0x000000110e0ed224 */ /* 0x004fca00078e0202 */
[----:B------:R1:W-:Y:S01]  /*1fe20*/  @!P5 STG.E.U8 desc[UR36][R4.64+0xf8], R14 ;  /* 0x0000f80e0400d986 */ /* 0x0003e2000c101124 */
[----:B------:R-:W-:Y:S02]  /*1fe30*/  ISETP.LT.OR P5, PT, R0, 0xf9, !P0 ;  /* 0x000000f90000780c */ /* 0x000fe400047a1670 */
[----:B-1----:R-:W-:Y:S01]  /*1fe40*/  IADD3 R14, P4, R12, R154, RZ ;  /* 0x0000009a0c0e7210 */ /* 0x002fe20007f9e0ff */
[----:B------:R-:W-:-:S12]  /*1fe50*/  @P1 BRA `(.L_x_281) ;  /* 0x00000000000c1947 */ /* 0x000fd80003800000 */
[----:B------:R-:W2:Y:S02]  /*1fe60*/  LDG.E.U8 R16, desc[UR36][R22.64+0xf9] ;  /* 0x0000f92416107981 */ /* 0x000ea4000c1e1100 */
[----:B--2---:R-:W-:-:S05]  /*1fe70*/  PRMT R2, R16, 0x8880, RZ ;  /* 0x0000888010027816 */ /* 0x004fca00000000ff */
[----:B------:R-:W-:-:S07]  /*1fe80*/  IMAD R2, R2, R18, RZ ;  /* 0x0000001202027224 */ /* 0x000fce00078e02ff */
.L_x_281:
[----:B------:R-:W-:Y:S05]  /*1fe90*/  BSYNC B1 ;  /* 0x0000000000017941 */ /* 0x000fea0003800000 */
.L_x_280:
[----:B------:R-:W2:Y:S01]  /*1fea0*/  LDL.LU R161, [R1+0x5f4] ;  /* 0x0005f40001a17983 */ /* 0x000ea20000300800 */
[----:B------:R-:W-:Y:S01]  /*1feb0*/  BSSY B1, `(.L_x_282) ;  /* 0x0000008000017945 */ /* 0x000fe20003800000 */
[----:B------:R-:W-:Y:S02]  /*1fec0*/  IMAD R165, R165, R152, RZ ;  /* 0x00000098a5a57224 */ /* 0x000fe400078e02ff */
[----:B--2---:R-:W-:-:S05]  /*1fed0*/  @!P1 IMAD R161, R161, R17, R2 ;  /* 0x00000011a1a19224 */ /* 0x004fca00078e0202 */
[----:B------:R1:W-:Y:S01]  /*1fee0*/  @!P1 STG.E.U8 desc[UR36][R4.64+0xf9], R161 ;  /* 0x0000f9a104009986 */ /* 0x0003e2000c101124 */
[----:B------:R-:W-:Y:S05]  /*1fef0*/  @P5 BRA `(.L_x_283) ;  /* 0x00000000000c5947 */ /* 0x000fea0003800000 */
[----:B------:R-:W2:Y:S02]  /*1ff00*/  LDG.E.U8 R16, desc[UR36][R20.64+0xf8] ;  /* 0x0000f82414107981 */ /* 0x000ea4000c1e1100 */
[----:B--2---:R-:W-:-:S05]  /*1ff10*/  PRMT R2, R16, 0x8880, RZ ;  /* 0x0000888010027816 */ /* 0x004fca00000000ff */
[----:B------:R-:W-:-:S07]  /*1ff20*/  IMAD R2, R2, R18, RZ ;  /* 0x0000001202027224 */ /* 0x000fce00078e02ff */
.L_x_283:
[----:B------:R-:W-:Y:S05]  /*1ff30*/  BSYNC B1 ;  /* 0x0000000000017941 */ /* 0x000fea0003800000 */
.L_x_282:
[----:B-1----:R-:W2:Y:S01]  /*1ff40*/  LDL.LU R161, [R1+0x5f8] ;  /* 0x0005f80001a17983 */ /* 0x002ea20000300800 */
[----:B------:R-:W-:Y:S01]  /*1ff50*/  BSSY B1, `(.L_x_284) ;  /* 0x0000008000017945 */ /* 0x000fe20003800000 */
[----:B--2---:R-:W-:Y:S02]  /*1ff60*/  @!P5 IMAD R164, R161, R17, R2 ;  /* 0x00000011a1a4d224 */ /* 0x004fe400078e0202 */
[----:B------:R-:W-:-:S03]  /*1ff70*/  IMAD R161, R3, R153, R165 ;  /* 0x0000009903a17224 */ /* 0x000fc600078e02a5 */
[----:B------:R1:W-:Y:S01]  /*1ff80*/  @!P5 STG.E.U8 desc[UR36][R10.64+0xf8], R164 ;  /* 0x0000f8a40a00d986 */ /* 0x0003e2000c101124 */
[----:B------:R-:W-:Y:S05]  /*1ff90*/  @P2 BRA `(.L_x_285) ;  /* 0x00000000000c2947 */ /* 0x000fea0003800000 */
[----:B------:R-:W2:Y:S02]  /*1ffa0*/  LDG.E.U8 R16, desc[UR36][R20.64+0xf9] ;  /* 0x0000f92414107981 */ /* 0x000ea4000c1e1100 */
[----:B--2---:R-:W-:-:S05]  /*1ffb0*/  PRMT R2, R16, 0x8880, RZ ;  /* 0x0000888010027816 */ /* 0x004fca00000000ff */
[----:B------:R-:W-:-:S07]  /*1ffc0*/  IMAD R2, R2, R18, RZ ;  /* 0x0000001202027224 */ /* 0x000fce00078e02ff */
.L_x_285:
[----:B------:R-:W-:Y:S05]  /*1ffd0*/  BSYNC B1 ;  /* 0x0000000000017941 */ /* 0x000fea0003800000 */
.L_x_284:
[----:B------:R-:W2:Y:S01]  /*1ffe0*/  LDL.LU R153, [R1+0x5fc] ;  /* 0x0005fc0001997983 */ /* 0x000ea20000300800 */
[----:B------:R-:W-:Y:S01]  /*1fff0*/  ISETP.GE.AND P1, PT, R160, 0x81, PT ;  /* 0x00000081a000780c */ /* 0x000fe20003f26270 */
[----:B------:R-:W-:Y:S01]  /*20000*/  BSSY B1, `(.L_x_286) ;  /* 0x000000c000017945 */ /* 0x000fe20003800000 */
[----:B------:R-:W-:Y:S02]  /*20010*/  IADD3.X R15, R155, R13, R161, P4, !PT ;  /* 0x0000000d9b0f7210 */ /* 0x000fe400027fe4a1 */
[----:B------:R-:W-:Y:S01]  /*20020*/  ISETP.LT.OR P4, PT, R0, 0x1, !P1 ;  /* 0x000000010000780c */ /* 0x000fe20004f81670 */
[----:B--2---:R-:W-:Y:S02]  /*20030*/  @!P2 IMAD R12, R153, R17, R2 ;  /* 0x00000011990ca224 */ /* 0x004fe400078e0202 */
[----:B------:R-:W-:-:S03]  /*20040*/  IMAD.WIDE.U32 R152, R3, R152, R162 ;  /* 0x0000009803987225 */ /* 0x000fc600078e00a2 */
[----:B------:R2:W-:Y:S02]  /*20050*/  @!P2 STG.E.U8 desc[UR36][R10.64+0xf9], R12 ;  /* 0x0000f90c0a00a986 */ /* 0x0005e4000c101124 */
[----:B--2---:R-:W-:Y:S02]  /*20060*/  IADD3 R12, P2, P5, R158, R154, R152 ;  /* 0x0000009a9e0c7210 */ /* 0x004fe40007d5e098 */
[----:B------:R-:W-:-:S03]  /*20070*/  IADD3 R152, R161, R153, RZ ;  /* 0x00000099a1987210 */ /* 0x000fc60007ffe0ff */
[----:B------:R-:W-:Y:S08]  /*20080*/  @P4 BRA `(.L_x_287) ;  /* 0x00000000000c4947 */ /* 0x000ff00003800000 */
[----:B------:R-:W2:Y:S02]  /*20090*/  LDG.E.U8 R16, desc[UR36][R14.64] ;  /* 0x000000240e107981 */ /* 0x000ea4000c1e1100 */
[----:B--2---:R-:W-:-:S05]  /*200a0*/  PRMT R2, R16, 0x8880, RZ ;  /* 0x0000888010027816 */ /* 0x004fca00000000ff */
[----:B------:R-:W-:-:S07]  /*200b0*/  IMAD R2, R2, R18, RZ ;  /* 0x0000001202027224 */ /* 0x000fce00078e02ff */
.L_x_287:
[----:B------:R-:W-:Y:S05]  /*200c0*/  BSYNC B1 ;  /* 0x0000000000017941 */ /* 0x000fea0003800000 */
.L_x_286:
[----:B------:R-:W2:Y:S01]  /*200d0*/  LDL.LU R3, [R1+0x200] ;  /* 0x0002000001037983 */ /* 0x000ea20000300800 */
[----:B------:R-:W-:Y:S01]  /*200e0*/  IADD3.X R13, R157, R155, R152, P2, P5 ;  /* 0x0000009b9d0d7210 */ /* 0x000fe200017ea498 */
[----:B------:R-:W-:Y:S01]  /*200f0*/  BSSY B1, `(.L_x_288) ;  /* 0x000000a000017945 */ /* 0x000fe20003800000 */
[----:B------:R-:W-:-:S04]  /*20100*/  ISETP.GE.AND P2, PT, R160, 0x89, PT ;  /* 0x00000089a000780c */ /* 0x000fc80003f46270 */
[----:B------:R-:W-:Y:S01]  /*20110*/  ISETP.LT.OR P5, PT, R0, 0x1, !P2 ;  /* 0x000000010000780c */ /* 0x000fe200057a1670 */
[----:B--2---:R-:W-:-:S05]  /*20120*/  @!P4 IMAD R3, R3, R17, R2 ;  /* 0x000000110303c224 */ /* 0x004fca00078e0202 */
[----:B------:R2:W-:Y:S01]  /*20130*/  @!P4 STG.E.U8 desc[UR36][R6.64], R3 ;  /* 0x000000030600c986 */ /* 0x0005e2000c101124 */
[----:B------:R-:W-:-:S13]  /*20140*/  ISETP.LT.OR P4, PT, R0, 0x2, !P1 ;  /* 0x000000020000780c */ /* 0x000fda0004f81670 */
[----:B--2---:R-:W-:Y:S05]  /*20150*/  @P4 BRA `(.L_x_289) ;  /* 0x00000000000c4947 */ /* 0x004fea0003800000 */
[----:B------:R-:W2:Y:S02]  /*20160*/  LDG.E.U8 R16, desc[UR36][R14.64+0x1] ;  /* 0x000001240e107981 */ /* 0x000ea4000c1e1100 */
[----:B--2---:R-:W-:-:S05]  /*20170*/  PRMT R2, R16, 0x8880, RZ ;  /* 0x0000888010027816 */ /* 0x004fca00000000ff */
[----:B------:R-:W-:-:S07]  /*20180*/  IMAD R2, R2, R18, RZ ;  /* 0x0000001202027224 */ /* 0x000fce00078e02ff */
.L_x_289:
[----:B------:R-:W-:Y:S05]  /*20190*/  BSYNC B1 ;  /* 0x0000000000017941 */ /* 0x000fea0003800000 */
.L_x_288:
[----:B------:R-:W2:Y:S01]  /*201a0*/  LDL.LU R3, [R1+0x204] ;  /* 0x0002040001037983 */ /* 0x000ea20000300800 */
[----:B------:R-:W-:Y:S01]  /*201b0*/  BSSY B1, `(.L_x_290) ;  /* 0x0000007000017945 */ /* 0x000fe20003800000 */
[----:B--2---:R-:W-:-:S05]  /*201c0*/  @!P4 IMAD R3, R3, R17, R2 ;  /* 0x000000110303c224 */ /* 0x004fca00078e0202 */
[----:B------:R2:W-:Y:S01]  /*201d0*/  @!P4 STG.E.U8 desc[UR36][R6.64+0x1], R3 ;  /* 0x000001030600c986 */ /* 0x0005e2000c101124 */
[----:B------:R-:W-:Y:S05]  /*201e0*/  @P5 BRA `(.L_x_291) ;  /* 0x00000000000c5947 */ /* 0x000fea0003800000 */
[----:B------:R-:W3:Y:S02]  /*201f0*/  LDG.E.U8 R16, desc[UR36][R12.64] ;  /* 0x000000240c107981 */ /* 0x000ee4000c1e1100 */
[----:B---3--:R-:W-:-:S05]  /*20200*/  PRMT R2, R16, 0x8880, RZ ;  /* 0x0000888010027816 */ /* 0x008fca00000000ff */
[----:B------:R-:W-:-:S07]  /*20210*/  IMAD R2, R2, R18, RZ ;  /* 0x0000001202027224 */ /* 0x000fce00078e02ff */
.L_x_291:
[----:B------:R-:W-:Y:S05]  /*20220*/  BSYNC B1 ;  /* 0x0000000000017941 */ /* 0x000fea0003800000 */
.L_x_290:
[----:B--2---:R-:W2:Y:S01]  /*20230*/  LDL.LU R3, [R1+0x208] ;  /* 0x0002080001037983 */ /* 0x004ea20000300800 */
[----:B------:R-:W-:Y:S01]  /*20240*/  ISETP.LT.OR P4, PT, R0, 0x2, !P2 ;  /* 0x000000020000780c */ /* 0x000fe20005781670 */
[----:B------:R-:W-:Y:S01]  /*20250*/  BSSY B1, `(.L_x_292) ;  /* 0x0000008000017945 */ /* 0x000fe20003800000 */
[----:B--2---:R-:W-:-:S05]  /*20260*/  @!P5 IMAD R3, R3, R17, R2 ;  /* 0x000000110303d224 */ /* 0x004fca00078e0202 */
[----:B------:R2:W-:Y:S01]  /*20270*/  @!P5 STG.E.U8 desc[UR36][R8.64], R3 ;  /* 0x000000030800d986 */ /* 0x0005e2000c101124 */
[----:B------:R-:W-:-:S05]  /*20280*/  ISETP.LT.OR P5, PT, R0, 0x9, !P1 ;  /* 0x000000090000780c */ /* 0x000fca0004fa1670 */
[----:B------:R-:W-:Y:S08]  /*20290*/  @P4 BRA `(.L_x_293) ;  /* 0x00000000000c4947 */ /* 0x000ff00003800000 */
[----:B------:R-:W3:Y:S02]  /*202a0*/  LDG.E.U8 R16, desc[UR36][R12.64+0x1] ;  /* 0x000001240c107981 */ /* 0x000ee4000c1e1100 */
[----:B---3--:R-:W-:-:S05]  /*202b0*/  PRMT R2, R16, 0x8880, RZ ;  /* 0x0000888010027816 */ /* 0x008fca00000000ff */
[----:B------:R-:W-:-:S07]  /*202c0*/  IMAD R2, R2, R18, RZ ;  /* 0x0000001202027224 */ /* 0x000fce00078e02ff */
.L_x_293:
[----:B------:R-:W-:Y:S05]  /*202d0*/  BSYNC B1 ;  /* 0x0000000000017941 */ /* 0x000fea0003800000 */
.L_x_292:
[----:B--2---:R-:W2:Y:S01]  /*202e0*/  LDL.LU R3, [R1+0x20c] ;  /* 0x00020c0001037983 */ /* 0x004ea20000300800 */
[----:B------:R-:W-:Y:S01]  /*202f0*/  BSSY B1, `(.L_x_294) ;  /* 0x0000007000017945 */ /* 0x000fe20003800000 */
[----:B--2---:R-:W-:-:S05]  /*20300*/  @!P4 IMAD R3, R3, R17, R2 ;  /* 0x000000110303c224 */ /* 0x004fca00078e0202 */
[----:B------:R2:W-:Y:S01]  /*20310*/  @!P4 STG.E.U8 desc[UR36][R8.64+0x1], R3 ;  /* 0x000001030800c986 */ /* 0x0005e2000c101124 */
[----:B------:R-:W-:Y:S05]  /*20320*/  @P5 BRA `(.L_x_295) ;  /* 0x00000000000c5947 */ /* 0x000fea0003800000 */
[----:B------:R-:W3:Y:S02]  /*20330*/  LDG.E.U8 R16, desc[UR36][R14.64+0x8] ;  /* 0x000008240e107981 */ /* 0x000ee4000c1e1100 */
[----:B---3--:R-:W-:-:S05]  /*20340*/  PRMT R2, R16, 0x8880, RZ ;  /* 0x0000888010027816 */ /* 0x008fca00000000ff */
[----:B------:R-:W-:-:S07]  /*20350*/  IMAD R2, R2, R18, RZ ;  /* 0x0000001202027224 */ /* 0x000fce00078e02ff */
.L_x_295:
[----:B------:R-:W-:Y:S05]  /*20360*/  BSYNC B1 ;  /* 0x0000000000017941 */ /* 0x000fea0003800000 */
.L_x_294:
        /* <DEDUP_REMOVED lines=10> */
.L_x_297:
[----:B------:R-:W-:Y:S05]  /*20410*/  BSYNC B1 ;  /* 0x0000000000017941 */ /* 0x000fea0003800000 */
.L_x_296:
        /* <DEDUP_REMOVED lines=8> */
.L_x_299:
[----:B------:R-:W-:Y:S05]  /*204a0*/  BSYNC B1 ;  /* 0x0000000000017941 */ /* 0x000fea0003800000 */
.L_x_298:
        /* <DEDUP_REMOVED lines=10> */
.L_x_301:
[----:B------:R-:W-:Y:S05]  /*20550*/  BSYNC B1 ;  /* 0x0000000000017941 */ /* 0x000fea0003800000 */
.L_x_300:
        /* <DEDUP_REMOVED lines=8> */
.L_x_303:
[----:B------:R-:W-:Y:S05]  /*205e0*/  BSYNC B1 ;  /* 0x0000000000017941 */ /* 0x000fea0003800000 */
.L_x_302:
        /* <DEDUP_REMOVED lines=10> */
.L_x_305:
[----:B------:R-:W-:Y:S05]  /*20690*/  BSYNC B1 ;  /* 0x0000000000017941 */ /* 0x000fea0003800000 */
.L_x_304:
        /* <DEDUP_REMOVED lines=8> */
.L_x_307:
[----:B------:R-:W-:Y:S05]  /*20720*/  BSYNC B1 ;  /* 0x0000000000017941 */ /* 0x000fea0003800000 */
.L_x_306:
        /* <DEDUP_REMOVED lines=10> */
.L_x_309:
[----:B------:R-:W-:Y:S05]  /*207d0*/  BSYNC B1 ;  /* 0x0000000000017941 */ /* 0x000fea0003800000 */
.L_x_308:
        /* <DEDUP_REMOVED lines=8> */
.L_x_311:
[----:B------:R-:W-:Y:S05]  /*20860*/  BSYNC B1 ;  /* 0x0000000000017941 */ /* 0x000fea0003800000 */
.L_x_310:
        /* <DEDUP_REMOVED lines=10> */
.L_x_313:
[----:B------:R-:W-:Y:S05]  /*20910*/  BSYNC B1 ;  /* 0x0000000000017941 */ /* 0x000fea0003800000 */
.L_x_312:
        /* <DEDUP_REMOVED lines=8> */
.L_x_315:
[----:B------:R-:W-:Y:S05]  /*209a0*/  BSYNC B1 ;  /* 0x0000000000017941 */ /* 0x000fea0003800000 */
.L_x_314:
        /* <DEDUP_REMOVED lines=10> */
.L_x_317:
[----:B------:R-:W-:Y:S05]  /*20a50*/  BSYNC B1 ;  /* 0x0000000000017941 */ /* 0x000fea0003800000 */
.L_x_316:
        /* <DEDUP_REMOVED lines=8> */
.L_x_319:
[----:B------:R-:W-:Y:S05]  /*20ae0*/  BSYNC B1 ;  /* 0x0000000000017941 */ /* 0x000fea0003800000 */
.L_x_318:
        /* <DEDUP_REMOVED lines=10> */
.L_x_321:
[----:B------:R-:W-:Y:S05]  /*20b90*/  BSYNC B1 ;  /* 0x0000000000017941 */ /* 0x000fea0003800000 */
.L_x_320:
        /* <DEDUP_REMOVED lines=8> */
.L_x_323:
[----:B------:R-:W-:Y:S05]  /*20c20*/  BSYNC B1 ;  /* 0x0000000000017941 */ /* 0x000fea0003800000 */
.L_x_322:
        /* <DEDUP_REMOVED lines=10> */
.L_x_325:
[----:B------:R-:W-:Y:S05]  /*20cd0*/  BSYNC B1 ;  /* 0x0000000000017941 */ /* 0x000fea0003800000 */
.L_x_324:
        /* <DEDUP_REMOVED lines=8> */
.L_x_327:
[----:B------:R-:W-:Y:S05]  /*20d60*/  BSYNC B1 ;  /* 0x0000000000017941 */ /* 0x000fea0003800000 */
.L_x_326:
        /* <DEDUP_REMOVED lines=10> */
.L_x_329:
[----:B------:R-:W-:Y:S05]  /*20e10*/  BSYNC B1 ;  /* 0x0000000000017941 */ /* 0x000fea0003800000 */
.L_x_328:
        /* <DEDUP_REMOVED lines=8> */
.L_x_331:
[----:B------:R-:W-:Y:S05]  /*20ea0*/  BSYNC B1 ;  /* 0x0000000000017941 */ /* 0x000fea0003800000 */
.L_x_330:
        /* <DEDUP_REMOVED lines=10> */
.L_x_333:
[----:B------:R-:W-:Y:S05]  /*20f50*/  BSYNC B1 ;  /* 0x0000000000017941 */ /* 0x000fea0003800000 */
.L_x_332:
        /* <DEDUP_REMOVED lines=8> */
.L_x_335:
[----:B------:R-:W-:Y:S05]  /*20fe0*/  BSYNC B1 ;  /* 0x0000000000017941 */ /* 0x000fea0003800000 */
.L_x_334:
        /* <DEDUP_REMOVED lines=10> */
.L_x_337:
[----:B------:R-:W-:Y:S05]  /*21090*/  BSYNC B1 ;  /* 0x0000000000017941 */ /* 0x000fea0003800000 */
.L_x_336:
        /* <DEDUP_REMOVED lines=8> */
.L_x_339:
[----:B------:R-:W-:Y:S05]  /*21120*/  BSYNC B1 ;  /* 0x0000000000017941 */ /* 0x000fea0003800000 */
.L_x_338:
        /* <DEDUP_REMOVED lines=10> */
.L_x_341:
[----:B------:R-:W-:Y:S05]  /*211d0*/  BSYNC B1 ;  /* 0x0000000000017941 */ /* 0x000fea0003800000 */
.L_x_340:
        /* <DEDUP_REMOVED lines=8> */
.L_x_343:
[----:B------:R-:W-:Y:S05]  /*21260*/  BSYNC B1 ;  /* 0x0000000000017941 */ /* 0x000fea0003800000 */
.L_x_342:
        /* <DEDUP_REMOVED lines=10> */
.L_x_345:
[----:B------:R-:W-:Y:S05]  /*21310*/  BSYNC B1 ;  /* 0x0000000000017941 */ /* 0x000fea0003800000 */
.L_x_344:
        /* <DEDUP_REMOVED lines=8> */
.L_x_347:
[----:B------:R-:W-:Y:S05]  /*213a0*/  BSYNC B1 ;  /* 0x0000000000017941 */ /* 0x000fea0003800000 */
.L_x_346:
        /* <DEDUP_REMOVED lines=10> */
.L_x_349:
[----:B------:R-:W-:Y:S05]  /*21450*/  BSYNC B1 ;  /* 0x0000000000017941 */ /* 0x000fea0003800000 */
.L_x_348:
        /* <DEDUP_REMOVED lines=8> */
.L_x_351:
[----:B------:R-:W-:Y:S05]  /*214e0*/  BSYNC B1 ;  /* 0x0000000000017941 */ /* 0x000fea0003800000 */
.L_x_350:
        /* <DEDUP_REMOVED lines=10> */
.L_x_353:
[----:B------:R-:W-:Y:S05]  /*21590*/  BSYNC B1 ;  /* 0x0000000000017941 */ /* 0x000fea0003800000 */
.L_x_352:
        /* <DEDUP_REMOVED lines=8> */
.L_x_355:
[----:B------:R-:W-:Y:S05]  /*21620*/  BSYNC B1 ;  /* 0x0000000000017941 */ /* 0x000fea0003800000 */
.L_x_354:
        /* <DEDUP_REMOVED lines=10> */
.L_x_357:
[----:B------:R-:W-:Y:S05]  /*216d0*/  BSYNC B1 ;  /* 0x0000000000017941 */ /* 0x000fea0003800000 */
.L_x_356:
        /* <DEDUP_REMOVED lines=8> */
.L_x_359:
[----:B------:R-:W-:Y:S05]  /*21760*/  BSYNC B1 ;  /* 0x0000000000017941 */ /* 0x000fea0003800000 */
.L_x_358:
        /* <DEDUP_REMOVED lines=10> */
.L_x_361:
[----:B------:R-:W-:Y:S05]  /*21810*/  BSYNC B1 ;  /* 0x0000000000017941 */ /* 0x000fea0003800000 */
.L_x_360:
        /* <DEDUP_REMOVED lines=8> */
.L_x_363:
[----:B------:R-:W-:Y:S05]  /*218a0*/  BSYNC B1 ;  /* 0x0000000000017941 */ /* 0x000fea0003800000 */
.L_x_362:
        /* <DEDUP_REMOVED lines=10> */
.L_x_365:
[----:B------:R-:W-:Y:S05]  /*21950*/  BSYNC B1 ;  /* 0x0000000000017941 */ /* 0x000fea0003800000 */
.L_x_364:
        /* <DEDUP_REMOVED lines=8> */
.L_x_367:
[----:B------:R-:W-:Y:S05]  /*219e0*/  BSYNC B1 ;  /* 0x0000000000017941 */ /* 0x000fea0003800000 */
.L_x_366:
        /* <DEDUP_REMOVED lines=10> */
.L_x_369:
[----:B------:R-:W-:Y:S05]  /*21a90*/  BSYNC B1 ;  /* 0x0000000000017941 */ /* 0x000fea0003800000 */
.L_x_368:
        /* <DEDUP_REMOVED lines=8> */
.L_x_371:
[----:B------:R-:W-:Y:S05]  /*21b20*/  BSYNC B1 ;  /* 0x0000000000017941 */ /* 0x000fea0003800000 */
.L_x_370:
        /* <DEDUP_REMOVED lines=10> */
.L_x_373:
[----:B------:R-:W-:Y:S05]  /*21bd0*/  BSYNC B1 ;  /* 0x0000000000017941 */ /* 0x000fea0003800000 */
.L_x_372:
        /* <DEDUP_REMOVED lines=8> */
.L_x_375:
[----:B------:R-:W-:Y:S05]  /*21c60*/  BSYNC B1 ;  /* 0x0000000000017941 */ /* 0x000fea0003800000 */
.L_x_374:
        /* <DEDUP_REMOVED lines=10> */
.L_x_377:
[----:B------:R-:W-:Y:S05]  /*21d10*/  BSYNC B1 ;  /* 0x0000000000017941 */ /* 0x000fea0003800000 */
.L_x_376:
        /* <DEDUP_REMOVED lines=8> */
.L_x_379:
[----:B------:R-:W-:Y:S05]  /*21da0*/  BSYNC B1 ;  /* 0x0000000000017941 */ /* 0x000fea0003800000 */
.L_x_378:
        /* <DEDUP_REMOVED lines=10> */
.L_x_381:
[----:B------:R-:W-:Y:S05]  /*21e50*/  BSYNC B1 ;  /* 0x0000000000017941 */ /* 0x000fea0003800000 */
.L_x_380:
        /* <DEDUP_REMOVED lines=8> */
.L_x_383:
[----:B------:R-:W-:Y:S05]  /*21ee0*/  BSYNC B1 ;  /* 0x0000000000017941 */ /* 0x000fea0003800000 */
.L_x_382:
        /* <DEDUP_REMOVED lines=10> */
.L_x_385:
[----:B------:R-:W-:Y:S05]  /*21f90*/  BSYNC B1 ;  /* 0x0000000000017941 */ /* 0x000fea0003800000 */
.L_x_384:
        /* <DEDUP_REMOVED lines=8> */
.L_x_387:
[----:B------:R-:W-:Y:S05]  /*22020*/  BSYNC B1 ;  /* 0x0000000000017941 */ /* 0x000fea0003800000 */
.L_x_386:
        /* <DEDUP_REMOVED lines=10> */
.L_x_389:
[----:B------:R-:W-:Y:S05]  /*220d0*/  BSYNC B1 ;  /* 0x0000000000017941 */ /* 0x000fea0003800000 */
.L_x_388:
        /* <DEDUP_REMOVED lines=8> */
.L_x_391:
[----:B------:R-:W-:Y:S05]  /*22160*/  BSYNC B1 ;  /* 0x0000000000017941 */ /* 0x000fea0003800000 */
.L_x_390:
        /* <DEDUP_REMOVED lines=10> */
.L_x_393:
[----:B------:R-:W-:Y:S05]  /*22210*/  BSYNC B1 ;  /* 0x0000000000017941 */ /* 0x000fea0003800000 */
.L_x_392:
        /* <DEDUP_REMOVED lines=8> */
.L_x_395:
[----:B------:R-:W-:Y:S05]  /*222a0*/  BSYNC B1 ;  /* 0x0000000000017941 */ /* 0x000fea0003800000 */
.L_x_394:
        /* <DEDUP_REMOVED lines=10> */
.L_x_397:
[----:B------:R-:W-:Y:S05]  /*22350*/  BSYNC B1 ;  /* 0x0000000000017941 */ /* 0x000fea0003800000 */
.L_x_396:
        /* <DEDUP_REMOVED lines=8> */
.L_x_399:
[----:B------:R-:W-:Y:S05]  /*223e0*/  BSYNC B1 ;  /* 0x0000000000017941 */ /* 0x000fea0003800000 */
.L_x_398:
        /* <DEDUP_REMOVED lines=10> */
.L_x_401:
[----:B------:R-:W-:Y:S05]  /*22490*/  BSYNC B1 ;  /* 0x0000000000017941 */ /* 0x000fea0003800000 */
.L_x_400:
        /* <DEDUP_REMOVED lines=8> */
.L_x_403:
[----:B------:R-:W-:Y:S05]  /*22520*/  BSYNC B1 ;  /* 0x0000000000017941 */ /* 0x000fea0003800000 */
.L_x_402:
        /* <DEDUP_REMOVED lines=10> */
.L_x_405:
[----:B------:R-:W-:Y:S05]  /*225d0*/  BSYNC B1 ;  /* 0x0000000000017941 */ /* 0x000fea0003800000 */
.L_x_404:
        /* <DEDUP_REMOVED lines=8> */
.L_x_407:
[----:B------:R-:W-:Y:S05]  /*22660*/  BSYNC B1 ;  /* 0x0000000000017941 */ /* 0x000fea0003800000 */
.L_x_406:
        /* <DEDUP_REMOVED lines=10> */
.L_x_409:
[----:B------:R-:W-:Y:S05]  /*22710*/  BSYNC B1 ;  /* 0x0000000000017941 */ /* 0x000fea0003800000 */
.L_x_408:
        /* <DEDUP_REMOVED lines=8> */
.L_x_411:
[----:B------:R-:W-:Y:S05]  /*227a0*/  BSYNC B1 ;  /* 0x0000000000017941 */ /* 0x000fea0003800000 */
.L_x_410:
        /* <DEDUP_REMOVED lines=10> */
.L_x_413:
[----:B------:R-:W-:Y:S05]  /*22850*/  BSYNC B1 ;  /* 0x0000000000017941 */ /* 0x000fea0003800000 */
.L_x_412:
        /* <DEDUP_REMOVED lines=8> */
.L_x_415:
[----:B------:R-:W-:Y:S05]  /*228e0*/  BSYNC B1 ;  /* 0x0000000000017941 */ /* 0x000fea0003800000 */
.L_x_414:
        /* <DEDUP_REMOVED lines=10> */
.L_x_417:
[----:B------:R-:W-:Y:S05]  /*22990*/  BSYNC B1 ;  /* 0x0000000000017941 */ /* 0x000fea0003800000 */
.L_x_416:
        /* <DEDUP_REMOVED lines=8> */
.L_x_419:
[----:B------:R-:W-:Y:S05]  /*22a20*/  BSYNC B1 ;  /* 0x0000000000017941 */ /* 0x000fea0003800000 */
.L_x_418:
        /* <DEDUP_REMOVED lines=10> */
.L_x_421:
[----:B------:R-:W-:Y:S05]  /*22ad0*/  BSYNC B1 ;  /* 0x0000000000017941 */ /* 0x000fea0003800000 */
.L_x_420:
        /* <DEDUP_REMOVED lines=8> */
.L_x_423:
[----:B------:R-:W-:Y:S05]  /*22b60*/  BSYNC B1 ;  /* 0x0000000000017941 */ /* 0x000fea0003800000 */
.L_x_422:
        /* <DEDUP_REMOVED lines=10> */
.L_x_425:
[----:B------:R-:W-:Y:S05]  /*22c10*/  BSYNC B1 ;  /* 0x0000000000017941 */ /* 0x000fea0003800000 */
.L_x_424:
        /* <DEDUP_REMOVED lines=8> */
.L_x_427:
[----:B------:R-:W-:Y:S05]  /*22ca0*/  BSYNC B1 ;  /* 0x0000000000017941 */ /* 0x000fea0003800000 */
.L_x_426:
        /* <DEDUP_REMOVED lines=10> */
.L_x_429:
[----:B------:R-:W-:Y:S05]  /*22d50*/  BSYNC B1 ;  /* 0x0000000000017941 */ /* 0x000fea0003800000 */
.L_x_428:
        /* <DEDUP_REMOVED lines=8> */
.L_x_431:
[----:B------:R-:W-:Y:S05]  /*22de0*/  BSYNC B1 ;  /* 0x0000000000017941 */ /* 0x000fea0003800000 */
.L_x_430:
        /* <DEDUP_REMOVED lines=10> */
.L_x_433:
[----:B------:R-:W-:Y:S05]  /*22e90*/  BSYNC B1 ;  /* 0x0000000000017941 */ /* 0x000fea0003800000 */
.L_x_432:
        /* <DEDUP_REMOVED lines=8> */
.L_x_435:
[----:B------:R-:W-:Y:S05]  /*22f20*/  BSYNC B1 ;  /* 0x0000000000017941 */ /* 0x000fea0003800000 */
.L_x_434:
        /* <DEDUP_REMOVED lines=10> */
.L_x_437:
[----:B------:R-:W-:Y:S05]  /*22fd0*/  BSYNC B1 ;  /* 0x0000000000017941 */ /* 0x000fea0003800000 */
.L_x_436:
        /* <DEDUP_REMOVED lines=8> */
.L_x_439:
[----:B------:R-:W-:Y:S05]  /*23060*/  BSYNC B1 ;  /* 0x0000000000017941 */ /* 0x000fea0003800000 */
.L_x_438:
        /* <DEDUP_REMOVED lines=10> */
.L_x_441:
[----:B------:R-:W-:Y:S05]  /*23110*/  BSYNC B1 ;  /* 0x0000000000017941 */ /* 0x000fea0003800000 */
.L_x_440:
        /* <DEDUP_REMOVED lines=8> */
.L_x_443:
[----:B------:R-:W-:Y:S05]  /*231a0*/  BSYNC B1 ;  /* 0x0000000000017941 */ /* 0x000fea0003800000 */
.L_x_442:
        /* <DEDUP_REMOVED lines=10> */
.L_x_445:
[----:B------:R-:W-:Y:S05]  /*23250*/  BSYNC B1 ;  /* 0x0000000000017941 */ /* 0x000fea0003800000 */
.L_x_444:
        /* <DEDUP_REMOVED lines=8> */
.L_x_447:
[----:B------:R-:W-:Y:S05]  /*232e0*/  BSYNC B1 ;  /* 0x0000000000017941 */ /* 0x000fea0003800000 */
.L_x_446:
        /* <DEDUP_REMOVED lines=10> */
.L_x_449:
[----:B------:R-:W-:Y:S05]  /*23390*/  BSYNC B1 ;  /* 0x0000000000017941 */ /* 0x000fea0003800000 */
.L_x_448:
        /* <DEDUP_REMOVED lines=8> */
.L_x_451:
[----:B------:R-:W-:Y:S05]  /*23420*/  BSYNC B1 ;  /* 0x0000000000017941 */ /* 0x000fea0003800000 */
.L_x_450:
        /* <DEDUP_REMOVED lines=10> */
.L_x_453:
[----:B------:R-:W-:Y:S05]  /*234d0*/  BSYNC B1 ;  /* 0x0000000000017941 */ /* 0x000fea0003800000 */
.L_x_452:
        /* <DEDUP_REMOVED lines=8> */
.L_x_455:
[----:B------:R-:W-:Y:S05]  /*23560*/  BSYNC B1 ;  /* 0x0000000000017941 */ /* 0x000fea0003800000 */
.L_x_454:
        /* <DEDUP_REMOVED lines=10> */
.L_x_457:
[----:B------:R-:W-:Y:S05]  /*23610*/  BSYNC B1 ;  /* 0x0000000000017941 */ /* 0x000fea0003800000 */
.L_x_456:
        /* <DEDUP_REMOVED lines=8> */
.L_x_459:
[----:B------:R-:W-:Y:S05]  /*236a0*/  BSYNC B1 ;  /* 0x0000000000017941 */ /* 0x000fea0003800000 */
.L_x_458:
        /* <DEDUP_REMOVED lines=10> */
.L_x_461:
[----:B------:R-:W-:Y:S05]  /*23750*/  BSYNC B1 ;  /* 0x0000000000017941 */ /* 0x000fea0003800000 */
.L_x_460:
        /* <DEDUP_REMOVED lines=8> */
.L_x_463:
[----:B------:R-:W-:Y:S05]  /*237e0*/  BSYNC B1 ;  /* 0x0000000000017941 */ /* 0x000fea0003800000 */
.L_x_462:
        /* <DEDUP_REMOVED lines=10> */
.L_x_465:
[----:B------:R-:W-:Y:S05]  /*23890*/  BSYNC B1 ;  /* 0x0000000000017941 */ /* 0x000fea0003800000 */
.L_x_464:
        /* <DEDUP_REMOVED lines=8> */
.L_x_467:
[----:B------:R-:W-:Y:S05]  /*23920*/  BSYNC B1 ;  /* 0x0000000000017941 */ /* 0x000fea0003800000 */
.L_x_466:
        /* <DEDUP_REMOVED lines=10> */
.L_x_469:
[----:B------:R-:W-:Y:S05]  /*239d0*/  BSYNC B1 ;  /* 0x0000000000017941 */ /* 0x000fea0003800000 */
.L_x_468:
        /* <DEDUP_REMOVED lines=8> */
.L_x_471:
[----:B------:R-:W-:Y:S05]  /*23a60*/  BSYNC B1 ;  /* 0x0000000000017941 */ /* 0x000fea0003800000 */
.L_x_470:
        /* <DEDUP_REMOVED lines=10> */
.L_x_473:
[----:B------:R-:W-:Y:S05]  /*23b10*/  BSYNC B1 ;  /* 0x0000000000017941 */ /* 0x000fea0003800000 */
.L_x_472:
        /* <DEDUP_REMOVED lines=8> */
.L_x_475:
[----:B------:R-:W-:Y:S05]  /*23ba0*/  BSYNC B1 ;  /* 0x0000000000017941 */ /* 0x000fea0003800000 */
.L_x_474:
        /* <DEDUP_REMOVED lines=10> */
.L_x_477:
[----:B------:R-:W-:Y:S05]  /*23c50*/  BSYNC B1 ;  /* 0x0000000000017941 */ /* 0x000fea0003800000 */
.L_x_476:
        /* <DEDUP_REMOVED lines=8> */
.L_x_479:
[----:B------:R-:W-:Y:S05]  /*23ce0*/  BSYNC B1 ;  /* 0x0000000000017941 */ /* 0x000fea0003800000 */
.L_x_478:
        /* <DEDUP_REMOVED lines=10> */
.L_x_481:
[----:B------:R-:W-:Y:S05]  /*23d90*/  BSYNC B1 ;  /* 0x0000000000017941 */ /* 0x000fea0003800000 */
.L_x_480:
        /* <DEDUP_REMOVED lines=8> */
.L_x_483:
[----:B------:R-:W-:Y:S05]  /*23e20*/  BSYNC B1 ;  /* 0x0000000000017941 */ /* 0x000fea0003800000 */
.L_x_482:
        /* <DEDUP_REMOVED lines=10> */
.L_x_485:
[----:B------:R-:W-:Y:S05]  /*23ed0*/  BSYNC B1 ;  /* 0x0000000000017941 */ /* 0x000fea0003800000 */
.L_x_484:
        /* <DEDUP_REMOVED lines=8> */
.L_x_487:
[----:B------:R-:W-:Y:S05]  /*23f60*/  BSYNC B1 ;  /* 0x0000000000017941 */ /* 0x000fea0003800000 */
.L_x_486:
        /* <DEDUP_REMOVED lines=10> */
.L_x_489:
[----:B------:R-:W-:Y:S05]  /*24010*/  BSYNC B1 ;  /* 0x0000000000017941 */ /* 0x000fea0003800000 */
.L_x_488:
        /* <DEDUP_REMOVED lines=8> */
.L_x_491:
[----:B------:R-:W-:Y:S05]  /*240a0*/  BSYNC B1 ;  /* 0x0000000000017941 */ /* 0x000fea0003800000 */
.L_x_490:
        /* <DEDUP_REMOVED lines=10> */
.L_x_493:
[----:B------:R-:W-:Y:S05]  /*24150*/  BSYNC B1 ;  /* 0x0000000000017941 */ /* 0x000fea0003800000 */
.L_x_492:
        /* <DEDUP_REMOVED lines=8> */
.L_x_495:
[----:B------:R-:W-:Y:S05]  /*241e0*/  BSYNC B1 ;  /* 0x0000000000017941 */ /* 0x000fea0003800000 */
.L_x_494:
        /* <DEDUP_REMOVED lines=10> */
.L_x_497:
[----:B------:R-:W-:Y:S05]  /*24290*/  BSYNC B1 ;  /* 0x0000000000017941 */ /* 0x000fea0003800000 */
.L_x_496:
        /* <DEDUP_REMOVED lines=8> */
.L_x_499:
[----:B------:R-:W-:Y:S05]  /*24320*/  BSYNC B1 ;  /* 0x0000000000017941 */ /* 0x000fea0003800000 */
.L_x_498:
        /* <DEDUP_REMOVED lines=10> */
.L_x_501:
[----:B------:R-:W-:Y:S05]  /*243d0*/  BSYNC B1 ;  /* 0x0000000000017941 */ /* 0x000fea0003800000 */
.L_x_500:
        /* <DEDUP_REMOVED lines=8> */
.L_x_503:
[----:B------:R-:W-:Y:S05]  /*24460*/  BSYNC B1 ;  /* 0x0000000000017941 */ /* 0x000fea0003800000 */
.L_x_502:
        /* <DEDUP_REMOVED lines=10> */
.L_x_505:
[----:B------:R-:W-:Y:S05]  /*24510*/  BSYNC B1 ;  /* 0x0000000000017941 */ /* 0x000fea0003800000 */
.L_x_504:
        /* <DEDUP_REMOVED lines=8> */
.L_x_507:
[----:B------:R-:W-:Y:S05]  /*245a0*/  BSYNC B1 ;  /* 0x0000000000017941 */ /* 0x000fea0003800000 */
.L_x_506:
        /* <DEDUP_REMOVED lines=10> */
.L_x_509:
[----:B------:R-:W-:Y:S05]  /*24650*/  BSYNC B1 ;  /* 0x0000000000017941 */ /* 0x000fea0003800000 */
.L_x_508:
        /* <DEDUP_REMOVED lines=8> */
.L_x_511:
[----:B------:R-:W-:Y:S05]  /*246e0*/  BSYNC B1 ;  /* 0x0000000000017941 */ /* 0x000fea0003800000 */
.L_x_510:
        /* <DEDUP_REMOVED lines=10> */
.L_x_513:
[----:B------:R-:W-:Y:S05]  /*24790*/  BSYNC B1 ;  /* 0x0000000000017941 */ /* 0x000fea0003800000 */
.L_x_512:
        /* <DEDUP_REMOVED lines=8> */
.L_x_515:
[----:B------:R-:W-:Y:S05]  /*24820*/  BSYNC B1 ;  /* 0x0000000000017941 */ /* 0x000fea0003800000 */
.L_x_514:
        /* <DEDUP_REMOVED lines=10> */
.L_x_517:
[----:B------:R-:W-:Y:S05]  /*248d0*/  BSYNC B1 ;  /* 0x0000000000017941 */ /* 0x000fea0003800000 */
.L_x_516:
        /* <DEDUP_REMOVED lines=8> */
.L_x_519:
[----:B------:R-:W-:Y:S05]  /*24960*/  BSYNC B1 ;  /* 0x0000000000017941 */ /* 0x000fea0003800000 */
.L_x_518:
        /* <DEDUP_REMOVED lines=10> */
.L_x_521:
[----:B------:R-:W-:Y:S05]  /*24a10*/  BSYNC B1 ;  /* 0x0000000000017941 */ /* 0x000fea0003800000 */
.L_x_520:
        /* <DEDUP_REMOVED lines=8> */
.L_x_523:
[----:B------:R-:W-:Y:S05]  /*24aa0*/  BSYNC B1 ;  /* 0x0000000000017941 */ /* 0x000fea0003800000 */
.L_x_522:
        /* <DEDUP_REMOVED lines=10> */
.L_x_525:
[----:B------:R-:W-:Y:S05]  /*24b50*/  BSYNC B1 ;  /* 0x0000000000017941 */ /* 0x000fea0003800000 */
.L_x_524:
        /* <DEDUP_REMOVED lines=8> */
.L_x_527:
[----:B------:R-:W-:Y:S05]  /*24be0*/  BSYNC B1 ;  /* 0x0000000000017941 */ /* 0x000fea0003800000 */
.L_x_526:
        /* <DEDUP_REMOVED lines=10> */
.L_x_529:
[----:B------:R-:W-:Y:S05]  /*24c90*/  BSYNC B1 ;  /* 0x0000000000017941 */ /* 0x000fea0003800000 */
.L_x_528:
        /* <DEDUP_REMOVED lines=8> */
.L_x_531:
[----:B------:R-:W-:Y:S05]  /*24d20*/  BSYNC B1 ;  /* 0x0000000000017941 */ /* 0x000fea0003800000 */
.L_x_530:
        /* <DEDUP_REMOVED lines=10> */
.L_x_533:
[----:B------:R-:W-:Y:S05]  /*24dd0*/  BSYNC B1 ;  /* 0x0000000000017941 */ /* 0x000fea0003800000 */
.L_x_532:
        /* <DEDUP_REMOVED lines=8> */
.L_x_535:
[----:B------:R-:W-:Y:S05]  /*24e60*/  BSYNC B1 ;  /* 0x0000000000017941 */ /* 0x000fea0003800000 */
.L_x_534:
        /* <DEDUP_REMOVED lines=10> */
.L_x_537:
[----:B------:R-:W-:Y:S05]  /*24f10*/  BSYNC B1 ;  /* 0x0000000000017941 */ /* 0x000fea0003800000 */
.L_x_536:
        /* <DEDUP_REMOVED lines=8> */
.L_x_539:
[----:B------:R-:W-:Y:S05]  /*24fa0*/  BSYNC B1 ;  /* 0x0000000000017941 */ /* 0x000fea0003800000 */
.L_x_538:
        /* <DEDUP_REMOVED lines=10> */
.L_x_541:
[----:B------:R-:W-:Y:S05]  /*25050*/  BSYNC B1 ;  /* 0x0000000000017941 */ /* 0x000fea0003800000 */
.L_x_540:
        /* <DEDUP_REMOVED lines=8> */
.L_x_543:
[----:B------:R-:W-:Y:S05]  /*250e0*/  BSYNC B1 ;  /* 0x0000000000017941 */ /* 0x000fea0003800000 */
.L_x_542:
[----:B--2---:R-:W2:Y:S01]  /*250f0*/  LDL.LU R3, [R1] ;  /* 0x0000000001037983 */ /* 0x004ea20000300800 */
        /* <DEDUP_REMOVED lines=9> */
.L_x_545:
[----:B------:R-:W-:Y:S05]  /*25190*/  BSYNC B1 ;  /* 0x0000000000017941 */ /* 0x000fea0003800000 */
.L_x_544:
        /* <DEDUP_REMOVED lines=8> */
.L_x_547:
[----:B------:R-:W-:Y:S05]  /*25220*/  BSYNC B1 ;  /* 0x0000000000017941 */ /* 0x000fea0003800000 */
.L_x_546:
        /* <DEDUP_REMOVED lines=10> */
.L_x_549:
[----:B------:R-:W-:Y:S05]  /*252d0*/  BSYNC B1 ;  /* 0x0000000000017941 */ /* 0x000fea0003800000 */
.L_x_548:
        /* <DEDUP_REMOVED lines=8> */
.L_x_551:
[----:B------:R-:W-:Y:S05]  /*25360*/  BSYNC B1 ;  /* 0x0000000000017941 */ /* 0x000fea0003800000 */
.L_x_550:
        /* <DEDUP_REMOVED lines=10> */
.L_x_553:
[----:B------:R-:W-:Y:S05]  /*25410*/  BSYNC B1 ;  /* 0x0000000000017941 */ /* 0x000fea0003800000 */
.L_x_552:
        /* <DEDUP_REMOVED lines=8> */
.L_x_555:
[----:B------:R-:W-:Y:S05]  /*254a0*/  BSYNC B1 ;  /* 0x0000000000017941 */ /* 0x000fea0003800000 */
.L_x_554:
        /* <DEDUP_REMOVED lines=10> */
.L_x_557:
[----:B------:R-:W-:Y:S05]  /*25550*/  BSYNC B1 ;  /* 0x0000000000017941 */ /* 0x000fea0003800000 */
.L_x_556:
        /* <DEDUP_REMOVED lines=8> */
.L_x_559:
[----:B------:R-:W-:Y:S05]  /*255e0*/  BSYNC B1 ;  /* 0x0000000000017941 */ /* 0x000fea0003800000 */
.L_x_558:
        /* <DEDUP_REMOVED lines=10> */
.L_x_561:
[----:B------:R-:W-:Y:S05]  /*25690*/  BSYNC B1 ;  /* 0x0000000000017941 */ /* 0x000fea0003800000 */
.L_x_560:
        /* <DEDUP_REMOVED lines=8> */
.L_x_563:
[----:B------:R-:W-:Y:S05]  /*25720*/  BSYNC B1 ;  /* 0x0000000000017941 */ /* 0x000fea0003800000 */
.L_x_562:
        /* <DEDUP_REMOVED lines=10> */
.L_x_565:
[----:B------:R-:W-:Y:S05]  /*257d0*/  BSYNC B1 ;  /* 0x0000000000017941 */ /* 0x000fea0003800000 */
.L_x_564:
        /* <DEDUP_REMOVED lines=8> */
.L_x_567:
[----:B------:R-:W-:Y:S05]  /*25860*/  BSYNC B1 ;  /* 0x0000000000017941 */ /* 0x000fea0003800000 */
.L_x_566:
        /* <DEDUP_REMOVED lines=10> */
.L_x_569:
[----:B------:R-:W-:Y:S05]  /*25910*/  BSYNC B1 ;  /* 0x0000000000017941 */ /* 0x000fea0003800000 */
.L_x_568:
        /* <DEDUP_REMOVED lines=8> */
.L_x_571:
[----:B------:R-:W-:Y:S05]  /*259a0*/  BSYNC B1 ;  /* 0x0000000000017941 */ /* 0x000fea0003800000 */
.L_x_570:
        /* <DEDUP_REMOVED lines=10> */
.L_x_573:
[----:B------:R-:W-:Y:S05]  /*25a50*/  BSYNC B1 ;  /* 0x0000000000017941 */ /* 0x000fea0003800000 */
.L_x_572:
        /* <DEDUP_REMOVED lines=8> */
.L_x_575:
[----:B------:R-:W-:Y:S05]  /*25ae0*/  BSYNC B1 ;  /* 0x0000000000017941 */ /* 0x000fea0003800000 */
.L_x_574:
        /* <DEDUP_REMOVED lines=10> */
.L_x_577:
[----:B------:R-:W-:Y:S05]  /*25b90*/  BSYNC B1 ;  /* 0x0000000000017941 */ /* 0x000fea0003800000 */
.L_x_576:
        /* <DEDUP_REMOVED lines=8> */
.L_x_579:
[----:B------:R-:W-:Y:S05]  /*25c20*/  BSYNC B1 ;  /* 0x0000000000017941 */ /* 0x000fea0003800000 */
.L_x_578:
        /* <DEDUP_REMOVED lines=10> */
.L_x_581:
[----:B------:R-:W-:Y:S05]  /*25cd0*/  BSYNC B1 ;  /* 0x0000000000017941 */ /* 0x000fea0003800000 */
.L_x_580:
        /* <DEDUP_REMOVED lines=8> */
.L_x_583:
[----:B------:R-:W-:Y:S05]  /*25d60*/  BSYNC B1 ;  /* 0x0000000000017941 */ /* 0x000fea0003800000 */
.L_x_582:
        /* <DEDUP_REMOVED lines=10> */
.L_x_585:
[----:B------:R-:W-:Y:S05]  /*25e10*/  BSYNC B1 ;  /* 0x0000000000017941 */ /* 0x000fea0003800000 */
.L_x_584:
        /* <DEDUP_REMOVED lines=8> */
.L_x_587:
[----:B------:R-:W-:Y:S05]  /*25ea0*/  BSYNC B1 ;  /* 0x0000000000017941 */ /* 0x000fea0003800000 */
.L_x_586:
        /* <DEDUP_REMOVED lines=10> */
.L_x_589:
[----:B------:R-:W-:Y:S05]  /*25f50*/  BSYNC B1 ;  /* 0x0000000000017941 */ /* 0x000fea0003800000 */
.L_x_588:
        /* <DEDUP_REMOVED lines=8> */
.L_x_591:
[----:B------:R-:W-:Y:S05]  /*25fe0*/  BSYNC B1 ;  /* 0x0000000000017941 */ /* 0x000fea0003800000 */
.L_x_590:
        /* <DEDUP_REMOVED lines=10> */
.L_x_593:
[----:B------:R-:W-:Y:S05]  /*26090*/  BSYNC B1 ;  /* 0x0000000000017941 */ /* 0x000fea0003800000 */
.L_x_592:
        /* <DEDUP_REMOVED lines=8> */
.L_x_595:
[----:B------:R-:W-:Y:S05]  /*26120*/  BSYNC B1 ;  /* 0x0000000000017941 */ /* 0x000fea0003800000 */
.L_x_594:
        /* <DEDUP_REMOVED lines=10> */
.L_x_597:
[----:B------:R-:W-:Y:S05]  /*261d0*/  BSYNC B1 ;  /* 0x0000000000017941 */ /* 0x000fea0003800000 */
.L_x_596:
        /* <DEDUP_REMOVED lines=8> */
.L_x_599:
[----:B------:R-:W-:Y:S05]  /*26260*/  BSYNC B1 ;  /* 0x0000000000017941 */ /* 0x000fea0003800000 */
.L_x_598:
        /* <DEDUP_REMOVED lines=10> */
.L_x_601:
[----:B------:R-:W-:Y:S05]  /*26310*/  BSYNC B1 ;  /* 0x0000000000017941 */ /* 0x000fea0003800000 */
.L_x_600:
        /* <DEDUP_REMOVED lines=8> */
.L_x_603:
[----:B------:R-:W-:Y:S05]  /*263a0*/  BSYNC B1 ;  /* 0x0000000000017941 */ /* 0x000fea0003800000 */
.L_x_602:
        /* <DEDUP_REMOVED lines=10> */
.L_x_605:
[----:B------:R-:W-:Y:S05]  /*26450*/  BSYNC B1 ;  /* 0x0000000000017941 */ /* 0x000fea0003800000 */
.L_x_604:
        /* <DEDUP_REMOVED lines=8> */
.L_x_607:
[----:B------:R-:W-:Y:S05]  /*264e0*/  BSYNC B1 ;  /* 0x0000000000017941 */ /* 0x000fea0003800000 */
.L_x_606:
        /* <DEDUP_REMOVED lines=10> */
.L_x_609:
[----:B------:R-:W-:Y:S05]  /*26590*/  BSYNC B1 ;  /* 0x0000000000017941 */ /* 0x000fea0003800000 */
.L_x_608:
        /* <DEDUP_REMOVED lines=8> */
.L_x_611:
[----:B------:R-:W-:Y:S05]  /*26620*/  BSYNC B1 ;  /* 0x0000000000017941 */ /* 0x000fea0003800000 */
.L_x_610:
        /* <DEDUP_REMOVED lines=10> */
.L_x_613:
[----:B------:R-:W-:Y:S05]  /*266d0*/  BSYNC B1 ;  /* 0x0000000000017941 */ /* 0x000fea0003800000 */
.L_x_612:
        /* <DEDUP_REMOVED lines=8> */
.L_x_615:
[----:B------:R-:W-:Y:S05]  /*26760*/  BSYNC B1 ;  /* 0x0000000000017941 */ /* 0x000fea0003800000 */
.L_x_614:
        /* <DEDUP_REMOVED lines=10> */
.L_x_617:
[----:B------:R-:W-:Y:S05]  /*26810*/  BSYNC B1 ;  /* 0x0000000000017941 */ /* 0x000fea0003800000 */
.L_x_616:
        /* <DEDUP_REMOVED lines=8> */
.L_x_619:
[----:B------:R-:W-:Y:S05]  /*268a0*/  BSYNC B1 ;  /* 0x0000000000017941 */ /* 0x000fea0003800000 */
.L_x_618:
        /* <DEDUP_REMOVED lines=10> */
.L_x_621:
[----:B------:R-:W-:Y:S05]  /*26950*/  BSYNC B1 ;  /* 0x0000000000017941 */ /* 0x000fea0003800000 */
.L_x_620:
        /* <DEDUP_REMOVED lines=8> */
.L_x_623:
[----:B------:R-:W-:Y:S05]  /*269e0*/  BSYNC B1 ;  /* 0x0000000000017941 */ /* 0x000fea0003800000 */
.L_x_622:
        /* <DEDUP_REMOVED lines=10> */
.L_x_625:
[----:B------:R-:W-:Y:S05]  /*26a90*/  BSYNC B1 ;  /* 0x0000000000017941 */ /* 0x000fea0003800000 */
.L_x_624:
        /* <DEDUP_REMOVED lines=8> */
.L_x_627:
[----:B------:R-:W-:Y:S05]  /*26b20*/  BSYNC B1 ;  /* 0x0000000000017941 */ /* 0x000fea0003800000 */
.L_x_626:
        /* <DEDUP_REMOVED lines=10> */
.L_x_629:
[----:B------:R-:W-:Y:S05]  /*26bd0*/  BSYNC B1 ;  /* 0x0000000000017941 */ /* 0x000fea0003800000 */
.L_x_628:
        /* <DEDUP_REMOVED lines=8> */
.L_x_631:
[----:B------:R-:W-:Y:S05]  /*26c60*/  BSYNC B1 ;  /* 0x0000000000017941 */ /* 0x000fea0003800000 */
.L_x_630:
        /* <DEDUP_REMOVED lines=10> */
.L_x_633:
[----:B------:R-:W-:Y:S05]  /*26d10*/  BSYNC B1 ;  /* 0x0000000000017941 */ /* 0x000fea0003800000 */
.L_x_632:
[----:B--2---:R-:W2:Y:S01]  /*26d20*/  LDL.LU R3, [R1+0xb4] ;  /* 0x0000b40001037983 */ /* 0x004ea20000300800 */
[----:B------:R-:W-:Y:S01]  /*26d30*/  BSSY B1, `(.L_x_634) ;  /* 0x0000007000017945 */ /* 0x000fe20003800000 */
[----:B--2---:R-:W-:-:S05]  /*26d40*/  @!P4 IMAD R3, R3, R17, R2 ;  /* 0x000000110303c224 */ /* 0x004fca00078e0202 */
[----:B------:R2:W-:Y:S01]  /*26d50*/  @!P4 STG.E.U8 desc[UR36][R4.64+0x159], R3 ;  /* 0x000159030400c986 */ /* 0x0005e2000c101124 */
[----:B------:R-:W-:Y:S05]  /*26d60*/  @P5 BRA `(.L_x_635) ;  /* 0x00000000000c5947 */ /* 0x000fea0003800000 */
[----:B------:R-:W2:Y:S02]  /*26d70*/  LDG.E.U8 R16, desc[UR36][R20.64+0x158] ;  /* 0x0001582414107981 */ /* 0x000ea4000c1e1100 */
[----:B--2---:R-:W-:-:S05]  /*26d80*/  PRMT R3, R16, 0x8880, RZ ;  /* 0x0000888010037816 */ /* 0x004fca00000000ff */
[----:B------:R-:W-:-:S07]  /*26d90*/  IMAD R2, R3, R18, RZ ;  /* 0x0000001203027224 */ /* 0x000fce00078e02ff */
.L_x_635:
[----:B------:R-:W-:Y:S05]  /*26da0*/  BSYNC B1 ;  /* 0x0000000000017941 */ /* 0x000fea0003800000 */
.L_x_634:
[----:B--2---:R-:W2:Y:S01]  /*26db0*/  LDL.LU R3, [R1+0xb8] ;  /* 0x0000b80001037983 */ /* 0x004ea20000300800 */
[----:B------:R-:W-:Y:S01]  /*26dc0*/  ISETP.LT.OR P4, PT, R0, 0x15a, !P0 ;  /* 0x0000015a0000780c */ /* 0x000fe20004781670 */
[----:B------:R-:W-:Y:S01]  /*26dd0*/  BSSY B1, `(.L_x_636) ;  /* 0x0000008000017945 */ /* 0x000fe20003800000 */
[----:B--2---:R-:W-:-:S05]  /*26de0*/  @!P5 IMAD R3, R3, R17, R2 ;  /* 0x000000110303d224 */ /* 0x004fca00078e0202 */
[----:B------:R2:W-:Y:S01]  /*26df0*/  @!P5 STG.E.U8 desc[UR36][R10.64+0x158], R3 ;  /* 0x000158030a00d986 */ /* 0x0005e2000c101124 */
[----:B------:R-:W-:-:S05]  /*26e00*/  ISETP.LT.OR P5, PT, R0, 0x161, !P3 ;  /* 0x000001610000780c */ /* 0x000fca0005fa1670 */
[----:B------:R-:W-:Y:S08]  /*26e10*/  @P4 BRA `(.L_x_637) ;  /* 0x00000000000c4947 */ /* 0x000ff00003800000 */
[----:B------:R-:W2:Y:S02]  /*26e20*/  LDG.E.U8 R16, desc[UR36][R20.64+0x159] ;  /* 0x0001592414107981 */ /* 0x000ea4000c1e1100 */
[----:B--2---:R-:W-:-:S05]  /*26e30*/  PRMT R3, R16, 0x8880, RZ ;  /* 0x0000888010037816 */ /* 0x004fca00000000ff */
[----:B------:R-:W-:-:S07]  /*26e40*/  IMAD R2, R3, R18, RZ ;  /* 0x0000001203027224 */ /* 0x000fce00078e02ff */
.L_x_637:
[----:B------:R-:W-:Y:S05]  /*26e50*/  BSYNC B1 ;  /* 0x0000000000017941 */ /* 0x000fea0003800000 */
.L_x_636:
        /* <DEDUP_REMOVED lines=8> */
.L_x_639:
[----:B------:R-:W-:Y:S05]  /*26ee0*/  BSYNC B1 ;  /* 0x0000000000017941 */ /* 0x000fea0003800000 */
.L_x_638:
        /* <DEDUP_REMOVED lines=10> */
.L_x_641:
[----:B------:R-:W-:Y:S05]  /*26f90*/  BSYNC B1 ;  /* 0x0000000000017941 */ /* 0x000fea0003800000 */
.L_x_640:
        /* <DEDUP_REMOVED lines=8> */
.L_x_643:
[----:B------:R-:W-:Y:S05]  /*27020*/  BSYNC B1 ;  /* 0x0000000000017941 */ /* 0x000fea0003800000 */
.L_x_642:
        /* <DEDUP_REMOVED lines=10> */
.L_x_645:
[----:B------:R-:W-:Y:S05]  /*270d0*/  BSYNC B1 ;  /* 0x0000000000017941 */ /* 0x000fea0003800000 */
.L_x_644:
        /* <DEDUP_REMOVED lines=8> */
.L_x_647:
[----:B------:R-:W-:Y:S05]  /*27160*/  BSYNC B1 ;  /* 0x0000000000017941 */ /* 0x000fea0003800000 */
.L_x_646:
        /* <DEDUP_REMOVED lines=10> */
.L_x_649:
[----:B------:R-:W-:Y:S05]  /*27210*/  BSYNC B1 ;  /* 0x0000000000017941 */ /* 0x000fea0003800000 */
.L_x_648:
        /* <DEDUP_REMOVED lines=8> */
.L_x_651:
[----:B------:R-:W-:Y:S05]  /*272a0*/  BSYNC B1 ;  /* 0x0000000000017941 */ /* 0x000fea0003800000 */
.L_x_650:
        /* <DEDUP_REMOVED lines=10> */
.L_x_653:
[----:B------:R-:W-:Y:S05]  /*27350*/  BSYNC B1 ;  /* 0x0000000000017941 */ /* 0x000fea0003800000 */
.L_x_652:
        /* <DEDUP_REMOVED lines=8> */
.L_x_655:
[----:B------:R-:W-:Y:S05]  /*273e0*/  BSYNC B1 ;  /* 0x0000000000017941 */ /* 0x000fea0003800000 */
.L_x_654:
        /* <DEDUP_REMOVED lines=10> */
.L_x_657:
[----:B------:R-:W-:Y:S05]  /*27490*/  BSYNC B1 ;  /* 0x0000000000017941 */ /* 0x000fea0003800000 */
.L_x_656:
        /* <DEDUP_REMOVED lines=8> */
.L_x_659:
[----:B------:R-:W-:Y:S05]  /*27520*/  BSYNC B1 ;  /* 0x0000000000017941 */ /* 0x000fea0003800000 */
.L_x_658:
        /* <DEDUP_REMOVED lines=10> */
.L_x_661:
[----:B------:R-:W-:Y:S05]  /*275d0*/  BSYNC B1 ;  /* 0x0000000000017941 */ /* 0x000fea0003800000 */
.L_x_660:
        /* <DEDUP_REMOVED lines=8> */
.L_x_663:
[----:B------:R-:W-:Y:S05]  /*27660*/  BSYNC B1 ;  /* 0x0000000000017941 */ /* 0x000fea0003800000 */
.L_x_662:
        /* <DEDUP_REMOVED lines=10> */
.L_x_665:
[----:B------:R-:W-:Y:S05]  /*27710*/  BSYNC B1 ;  /* 0x0000000000017941 */ /* 0x000fea0003800000 */
.L_x_664:
        /* <DEDUP_REMOVED lines=8> */
.L_x_667:
[----:B------:R-:W-:Y:S05]  /*277a0*/  BSYNC B1 ;  /* 0x0000000000017941 */ /* 0x000fea0003800000 */
.L_x_666:
        /* <DEDUP_REMOVED lines=10> */
.L_x_669:
[----:B------:R-:W-:Y:S05]  /*27850*/  BSYNC B1 ;  /* 0x0000000000017941 */ /* 0x000fea0003800000 */
.L_x_668:
        /* <DEDUP_REMOVED lines=8> */
.L_x_671:
[----:B------:R-:W-:Y:S05]  /*278e0*/  BSYNC B1 ;  /* 0x0000000000017941 */ /* 0x000fea0003800000 */
.L_x_670:
        /* <DEDUP_REMOVED lines=10> */
.L_x_673:
[----:B------:R-:W-:Y:S05]  /*27990*/  BSYNC B1 ;  /* 0x0000000000017941 */ /* 0x000fea0003800000 */
.L_x_672:
        /* <DEDUP_REMOVED lines=8> */
.L_x_675:
[----:B------:R-:W-:Y:S05]  /*27a20*/  BSYNC B1 ;  /* 0x0000000000017941 */ /* 0x000fea0003800000 */
.L_x_674:
        /* <DEDUP_REMOVED lines=10> */
.L_x_677:
[----:B------:R-:W-:Y:S05]  /*27ad0*/  BSYNC B1 ;  /* 0x0000000000017941 */ /* 0x000fea0003800000 */
.L_x_676:
        /* <DEDUP_REMOVED lines=8> */
.L_x_679:
[----:B------:R-:W-:Y:S05]  /*27b60*/  BSYNC B1 ;  /* 0x0000000000017941 */ /* 0x000fea0003800000 */
.L_x_678:
        /* <DEDUP_REMOVED lines=10> */
.L_x_681:
[----:B------:R-:W-:Y:S05]  /*27c10*/  BSYNC B1 ;  /* 0x0000000000017941 */ /* 0x000fea0003800000 */
.L_x_680:
        /* <DEDUP_REMOVED lines=8> */
.L_x_683:
[----:B------:R-:W-:Y:S05]  /*27ca0*/  BSYNC B1 ;  /* 0x0000000000017941 */ /* 0x000fea0003800000 */
.L_x_682:
        /* <DEDUP_REMOVED lines=10> */
.L_x_685:
[----:B------:R-:W-:Y:S05]  /*27d50*/  BSYNC B1 ;  /* 0x0000000000017941 */ /* 0x000fea0003800000 */
.L_x_684:
        /* <DEDUP_REMOVED lines=8> */
.L_x_687:
[----:B------:R-:W-:Y:S05]  /*27de0*/  BSYNC B1 ;  /* 0x0000000000017941 */ /* 0x000fea0003800000 */
.L_x_686:
        /* <DEDUP_REMOVED lines=10> */
.L_x_689:
[----:B------:R-:W-:Y:S05]  /*27e90*/  BSYNC B1 ;  /* 0x0000000000017941 */ /* 0x000fea0003800000 */
.L_x_688:
        /* <DEDUP_REMOVED lines=8> */
.L_x_691:
[----:B------:R-:W-:Y:S05]  /*27f20*/  BSYNC B1 ;  /* 0x0000000000017941 */ /* 0x000fea0003800000 */
.L_x_690:
        /* <DEDUP_REMOVED lines=10> */
.L_x_693:
[----:B------:R-:W-:Y:S05]  /*27fd0*/  BSYNC B1 ;  /* 0x0000000000017941 */ /* 0x000fea0003800000 */
.L_x_692:
        /* <DEDUP_REMOVED lines=8> */
.L_x_695:
[----:B------:R-:W-:Y:S05]  /*28060*/  BSYNC B1 ;  /* 0x0000000000017941 */ /* 0x000fea0003800000 */
.L_x_694:
        /* <DEDUP_REMOVED lines=10> */
.L_x_697:
[----:B------:R-:W-:Y:S05]  /*28110*/  BSYNC B1 ;  /* 0x0000000000017941 */ /* 0x000fea0003800000 */
.L_x_696:
        /* <DEDUP_REMOVED lines=8> */
.L_x_699:
[----:B------:R-:W-:Y:S05]  /*281a0*/  BSYNC B1 ;  /* 0x0000000000017941 */ /* 0x000fea0003800000 */
.L_x_698:
        /* <DEDUP_REMOVED lines=10> */
.L_x_701:
[----:B------:R-:W-:Y:S05]  /*28250*/  BSYNC B1 ;  /* 0x0000000000017941 */ /* 0x000fea0003800000 */
.L_x_700:
        /* <DEDUP_REMOVED lines=8> */
.L_x_703:
[----:B------:R-:W-:Y:S05]  /*282e0*/  BSYNC B1 ;  /* 0x0000000000017941 */ /* 0x000fea0003800000 */
.L_x_702:
        /* <DEDUP_REMOVED lines=10> */
.L_x_705:
[----:B------:R-:W-:Y:S05]  /*28390*/  BSYNC B1 ;  /* 0x0000000000017941 */ /* 0x000fea0003800000 */
.L_x_704:
        /* <DEDUP_REMOVED lines=8> */
.L_x_707:
[----:B------:R-:W-:Y:S05]  /*28420*/  BSYNC B1 ;  /* 0x0000000000017941 */ /* 0x000fea0003800000 */
.L_x_706:
        /* <DEDUP_REMOVED lines=10> */
.L_x_709:
[----:B------:R-:W-:Y:S05]  /*284d0*/  BSYNC B1 ;  /* 0x0000000000017941 */ /* 0x000fea0003800000 */
.L_x_708:
        /* <DEDUP_REMOVED lines=8> */
.L_x_711:
[----:B------:R-:W-:Y:S05]  /*28560*/  BSYNC B1 ;  /* 0x0000000000017941 */ /* 0x000fea0003800000 */
.L_x_710:
        /* <DEDUP_REMOVED lines=10> */
.L_x_713:
[----:B------:R-:W-:Y:S05]  /*28610*/  BSYNC B1 ;  /* 0x0000000000017941 */ /* 0x000fea0003800000 */
.L_x_712:
        /* <DEDUP_REMOVED lines=8> */
.L_x_715:
[----:B------:R-:W-:Y:S05]  /*286a0*/  BSYNC B1 ;  /* 0x0000000000017941 */ /* 0x000fea0003800000 */
.L_x_714:
        /* <DEDUP_REMOVED lines=10> */
.L_x_717:
[----:B------:R-:W-:Y:S05]  /*28750*/  BSYNC B1 ;  /* 0x0000000000017941 */ /* 0x000fea0003800000 */
.L_x_716:
        /* <DEDUP_REMOVED lines=8> */
.L_x_719:
[----:B------:R-:W-:Y:S05]  /*287e0*/  BSYNC B1 ;  /* 0x0000000000017941 */ /* 0x000fea0003800000 */
.L_x_718:
        /* <DEDUP_REMOVED lines=10> */
.L_x_721:
[----:B------:R-:W-:Y:S05]  /*28890*/  BSYNC B1 ;  /* 0x0000000000017941 */ /* 0x000fea0003800000 */
.L_x_720:
        /* <DEDUP_REMOVED lines=8> */
.L_x_723:
[----:B------:R-:W-:Y:S05]  /*28920*/  BSYNC B1 ;  /* 0x0000000000017941 */ /* 0x000fea0003800000 */
.L_x_722:
        /* <DEDUP_REMOVED lines=10> */
.L_x_725:
[----:B------:R-:W-:Y:S05]  /*289d0*/  BSYNC B1 ;  /* 0x0000000000017941 */ /* 0x000fea0003800000 */
.L_x_724:
        /* <DEDUP_REMOVED lines=8> */
.L_x_727:
[----:B------:R-:W-:Y:S05]  /*28a60*/  BSYNC B1 ;  /* 0x0000000000017941 */ /* 0x000fea0003800000 */
.L_x_726:
        /* <DEDUP_REMOVED lines=10> */
.L_x_729:
[----:B------:R-:W-:Y:S05]  /*28b10*/  BSYNC B1 ;  /* 0x0000000000017941 */ /* 0x000fea0003800000 */
.L_x_728:
        /* <DEDUP_REMOVED lines=8> */
.L_x_731:
[----:B------:R-:W-:Y:S05]  /*28ba0*/  BSYNC B1 ;  /* 0x0000000000017941 */ /* 0x000fea0003800000 */
.L_x_730:
        /* <DEDUP_REMOVED lines=10> */
.L_x_733:
[----:B------:R-:W-:Y:S05]  /*28c50*/  BSYNC B1 ;  /* 0x0000000000017941 */ /* 0x000fea0003800000 */
.L_x_732:
        /* <DEDUP_REMOVED lines=8> */
.L_x_735:
[----:B------:R-:W-:Y:S05]  /*28ce0*/  BSYNC B1 ;  /* 0x0000000000017941 */ /* 0x000fea0003800000 */
.L_x_734:
        /* <DEDUP_REMOVED lines=10> */
.L_x_737:
[----:B------:R-:W-:Y:S05]  /*28d90*/  BSYNC B1 ;  /* 0x0000000000017941 */ /* 0x000fea0003800000 */
.L_x_736:
        /* <DEDUP_REMOVED lines=8> */
.L_x_739:
[----:B------:R-:W-:Y:S05]  /*28e20*/  BSYNC B1 ;  /* 0x0000000000017941 */ /* 0x000fea0003800000 */
.L_x_738:
        /* <DEDUP_REMOVED lines=10> */
.L_x_741:
[----:B------:R-:W-:Y:S05]  /*28ed0*/  BSYNC B1 ;  /* 0x0000000000017941 */ /* 0x000fea0003800000 */
.L_x_740:
        /* <DEDUP_REMOVED lines=8> */
.L_x_743:
[----:B------:R-:W-:Y:S05]  /*28f60*/  BSYNC B1 ;  /* 0x0000000000017941 */ /* 0x000fea0003800000 */
.L_x_742:
        /* <DEDUP_REMOVED lines=10> */
.L_x_745:
[----:B------:R-:W-:Y:S05]  /*29010*/  BSYNC B1 ;  /* 0x0000000000017941 */ /* 0x000fea0003800000 */
.L_x_744:
        /* <DEDUP_REMOVED lines=8> */
.L_x_747:
[----:B------:R-:W-:Y:S05]  /*290a0*/  BSYNC B1 ;  /* 0x0000000000017941 */ /* 0x000fea0003800000 */
.L_x_746:
        /* <DEDUP_REMOVED lines=10> */
.L_x_749:
[----:B------:R-:W-:Y:S05]  /*29150*/  BSYNC B1 ;  /* 0x0000000000017941 */ /* 0x000fea0003800000 */
.L_x_748:
        /* <DEDUP_REMOVED lines=8> */
.L_x_751:
[----:B------:R-:W-:Y:S05]  /*291e0*/  BSYNC B1 ;  /* 0x0000000000017941 */ /* 0x000fea0003800000 */
.L_x_750:
        /* <DEDUP_REMOVED lines=10> */
.L_x_753:
[----:B------:R-:W-:Y:S05]  /*29290*/  BSYNC B1 ;  /* 0x0000000000017941 */ /* 0x000fea0003800000 */
.L_x_752:
        /* <DEDUP_REMOVED lines=8> */
.L_x_755:
[----:B------:R-:W-:Y:S05]  /*29320*/  BSYNC B1 ;  /* 0x0000000000017941 */ /* 0x000fea0003800000 */
.L_x_754:
        /* <DEDUP_REMOVED lines=10> */
.L_x_757:
[----:B------:R-:W-:Y:S05]  /*293d0*/  BSYNC B1 ;  /* 0x0000000000017941 */ /* 0x000fea0003800000 */
.L_x_756:
        /* <DEDUP_REMOVED lines=8> */
.L_x_759:
[----:B------:R-:W-:Y:S05]  /*29460*/  BSYNC B1 ;  /* 0x0000000000017941 */ /* 0x000fea0003800000 */
.L_x_758:
        /* <DEDUP_REMOVED lines=10> */
.L_x_761:
[----:B------:R-:W-:Y:S05]  /*29510*/  BSYNC B1 ;  /* 0x0000000000017941 */ /* 0x000fea0003800000 */
.L_x_760:
        /* <DEDUP_REMOVED lines=8> */
.L_x_763:
[----:B------:R-:W-:Y:S05]  /*295a0*/  BSYNC B1 ;  /* 0x0000000000017941 */ /* 0x000fea0003800000 */
.L_x_762:
        /* <DEDUP_REMOVED lines=10> */
.L_x_765:
[----:B------:R-:W-:Y:S05]  /*29650*/  BSYNC B1 ;  /* 0x0000000000017941 */ /* 0x000fea0003800000 */
.L_x_764:
        /* <DEDUP_REMOVED lines=8> */
.L_x_767:
[----:B------:R-:W-:Y:S05]  /*296e0*/  BSYNC B1 ;  /* 0x0000000000017941 */ /* 0x000fea0003800000 */
.L_x_766:
        /* <DEDUP_REMOVED lines=10> */
.L_x_769:
[----:B------:R-:W-:Y:S05]  /*29790*/  BSYNC B1 ;  /* 0x0000000000017941 */ /* 0x000fea0003800000 */
.L_x_768:
        /* <DEDUP_REMOVED lines=8> */
.L_x_771:
[----:B------:R-:W-:Y:S05]  /*29820*/  BSYNC B1 ;  /* 0x0000000000017941 */ /* 0x000fea0003800000 */
.L_x_770:
        /* <DEDUP_REMOVED lines=10> */
.L_x_773:
[----:B------:R-:W-:Y:S05]  /*298d0*/  BSYNC B1 ;  /* 0x0000000000017941 */ /* 0x000fea0003800000 */
.L_x_772:
        /* <DEDUP_REMOVED lines=8> */
.L_x_775:
[----:B------:R-:W-:Y:S05]  /*29960*/  BSYNC B1 ;  /* 0x0000000000017941 */ /* 0x000fea0003800000 */
.L_x_774:
        /* <DEDUP_REMOVED lines=10> */
.L_x_777:
[----:B------:R-:W-:Y:S05]  /*29a10*/  BSYNC B1 ;  /* 0x0000000000017941 */ /* 0x000fea0003800000 */
.L_x_776:
        /* <DEDUP_REMOVED lines=8> */
.L_x_779:
[----:B------:R-:W-:Y:S05]  /*29aa0*/  BSYNC B1 ;  /* 0x0000000000017941 */ /* 0x000fea0003800000 */
.L_x_778:
        /* <DEDUP_REMOVED lines=10> */
.L_x_781:
[----:B------:R-:W-:Y:S05]  /*29b50*/  BSYNC B1 ;  /* 0x0000000000017941 */ /* 0x000fea0003800000 */
.L_x_780:
        /* <DEDUP_REMOVED lines=8> */
.L_x_783:
[----:B------:R-:W-:Y:S05]  /*29be0*/  BSYNC B1 ;  /* 0x0000000000017941 */ /* 0x000fea0003800000 */
.L_x_782:
        /* <DEDUP_REMOVED lines=10> */
.L_x_785:
[----:B------:R-:W-:Y:S05]  /*29c90*/  BSYNC B1 ;  /* 0x0000000000017941 */ /* 0x000fea0003800000 */
.L_x_784:
        /* <DEDUP_REMOVED lines=8> */
.L_x_787:
[----:B------:R-:W-:Y:S05]  /*29d20*/  BSYNC B1 ;  /* 0x0000000000017941 */ /* 0x000fea0003800000 */
.L_x_786:
[----:B--2---:R-:W2:Y:S01]  /*29d30*/  LDL.LU R3, [R1+0x1e8] ;  /* 0x0001e80001037983 */ /* 0x004ea20000300800 */
[----:B------:R-:W-:Y:S01]  /*29d40*/  ISETP.LT.OR P4, PT, R0, 0x1f2, !P0 ;  /* 0x000001f20000780c */ /* 0x000fe20004781670 */
[----:B------:R-:W-:Y:S01]  /*29d50*/  BSSY B1, `(.L_x_788) ;  /* 0x0000009000017945 */ /* 0x000fe20003800000 */
[----:B--2---:R-:W-:-:S05]  /*29d60*/  @!P5 IMAD R3, R3, R17, R2 ;  /* 0x000000110303d224 */ /* 0x004fca00078e0202 */
[----:B------:R2:W-:Y:S01]  /*29d70*/  @!P5 STG.E.U8 desc[UR36][R10.64+0x1f0], R3 ;  /* 0x0001f0030a00d986 */ /* 0x0005e2000c101124 */
[C---:B------:R-:W-:Y:S02]  /*29d80*/  ISETP.LT.OR P5, PT, R0.reuse, 0x1f9, !P3 ;  /* 0x000001f90000780c */ /* 0x040fe40005fa1670 */
[----:B------:R-:W-:-:S03]  /*29d90*/  ISETP.LT.OR P3, PT, R0, 0x1fa, !P3 ;  /* 0x000001fa0000780c */ /* 0x000fc60005f61670 */
[----:B------:R-:W-:Y:S10]  /*29da0*/  @P4 BRA `(.L_x_789) ;  /* 0x00000000000c4947 */ /* 0x000ff40003800000 */
[----:B------:R-:W2:Y:S02]  /*29db0*/  LDG.E.U8 R16, desc[UR36][R20.64+0x1f1] ;  /* 0x0001f12414107981 */ /* 0x000ea4000c1e1100 */
[----:B--2---:R-:W-:-:S05]  /*29dc0*/  PRMT R3, R16, 0x8880, RZ ;  /* 0x0000888010037816 */ /* 0x004fca00000000ff */
[----:B------:R-:W-:-:S07]  /*29dd0*/  IMAD R2, R3, R18, RZ ;  /* 0x0000001203027224 */ /* 0x000fce00078e02ff */
.L_x_789:
[----:B------:R-:W-:Y:S05]  /*29de0*/  BSYNC B1 ;  /* 0x0000000000017941 */ /* 0x000fea0003800000 */
.L_x_788:
        /* <DEDUP_REMOVED lines=8> */
.L_x_791:
[----:B------:R-:W-:Y:S05]  /*29e70*/  BSYNC B1 ;  /* 0x0000000000017941 */ /* 0x000fea0003800000 */
.L_x_790:
        /* <DEDUP_REMOVED lines=8> */
.L_x_793:
[----:B------:R-:W-:Y:S05]  /*29f00*/  BSYNC B1 ;  /* 0x0000000000017941 */ /* 0x000fea0003800000 */
.L_x_792:
[----:B--2---:R-:W2:Y:S01]  /*29f10*/  LDL.LU R3, [R1+0x1f4] ;  /* 0x0001f40001037983 */ /* 0x004ea20000300800 */
        /* <DEDUP_REMOVED lines=11> */
.L_x_795:
[----:B------:R-:W-:Y:S05]  /*29fd0*/  BSYNC B1 ;  /* 0x0000000000017941 */ /* 0x000fea0003800000 */
.L_x_794:
        /* <DEDUP_REMOVED lines=8> */
.L_x_797:
[----:B------:R-:W-:Y:S05]  /*2a060*/  BSYNC B1 ;  /* 0x0000000000017941 */ /* 0x000fea0003800000 */
.L_x_796:
        /* <DEDUP_REMOVED lines=8> */
.L_x_799:
[----:B------:R-:W-:Y:S05]  /*2a0f0*/  BSYNC B1 ;  /* 0x0000000000017941 */ /* 0x000fea0003800000 */
.L_x_798:
[----:B--2---:R-:W-:Y:S01]  /*2a100*/  @!P5 IMAD R3, R24, R17, R2 ;  /* 0x000000111803d224 */ /* 0x004fe200078e0202 */
[----:B------:R-:W-:Y:S04]  /*2a110*/  BSSY B1, `(.L_x_800) ;  /* 0x0000006000017945 */ /* 0x000fe80003800000 */
[----:B------:R2:W-:Y:S01]  /*2a120*/  @!P5 STG.E.U8 desc[UR36][R6.64+0x100], R3 ;  /* 0x000100030600d986 */ /* 0x0005e2000c101124 */
[----:B------:R-:W-:Y:S05]  /*2a130*/  @P3 BRA `(.L_x_801) ;  /* 0x00000000000c3947 */ /* 0x000fea0003800000 */
[----:B------:R-:W2:Y:S02]  /*2a140*/  LDG.E.U8 R16, desc[UR36][R14.64+0x101] ;  /* 0x000101240e107981 */ /* 0x000ea4000c1e1100 */
[----:B--2---:R-:W-:-:S05]  /*2a150*/  PRMT R3, R16, 0x8880, RZ ;  /* 0x0000888010037816 */ /* 0x004fca00000000ff */
[----:B------:R-:W-:-:S07]  /*2a160*/  IMAD R2, R3, R18, RZ ;  /* 0x0000001203027224 */ /* 0x000fce00078e02ff */
.L_x_801:
[----:B------:R-:W-:Y:S05]  /*2a170*/  BSYNC B1 ;  /* 0x0000000000017941 */ /* 0x000fea0003800000 */
.L_x_800:
[C---:B------:R-:W-:Y:S01]  /*2a180*/  ISETP.LT.OR P5, PT, R0.reuse, 0x101, !P2 ;  /* 0x000001010000780c */ /* 0x040fe200057a1670 */
[----:B------:R-:W-:Y:S01]  /*2a190*/  @!P3 IMAD R25, R25, R17, R2 ;  /* 0x000000111919b224 */ /* 0x000fe200078e0202 */
[----:B------:R-:W-:Y:S01]  /*2a1a0*/  BSSY B1, `(.L_x_802) ;  /* 0x0000009000017945 */ /* 0x000fe20003800000 */
[C---:B------:R-:W-:Y:S02]  /*2a1b0*/  ISETP.LT.OR P4, PT, R0.reuse, 0x102, !P2 ;  /* 0x000001020000780c */ /* 0x040fe40005781670 */
[C---:B------:R-:W-:Y:S01]  /*2a1c0*/  ISETP.LT.OR P0, PT, R0.reuse, 0x10a, !P1 ;  /* 0x0000010a0000780c */ /* 0x040fe20004f01670 */
[----:B------:R3:W-:Y:S01]  /*2a1d0*/  @!P3 STG.E.U8 desc[UR36][R6.64+0x101], R25 ;  /* 0x000101190600b986 */ /* 0x0007e2000c101124 */
[----:B------:R-:W-:-:S06]  /*2a1e0*/  ISETP.LT.OR P3, PT, R0, 0x109, !P1 ;  /* 0x000001090000780c */ /* 0x000fcc0004f61670 */
[----:B------:R-:W-:Y:S07]  /*2a1f0*/  @P5 BRA `(.L_x_803) ;  /* 0x00000000000c5947 */ /* 0x000fee0003800000 */
[----:B------:R-:W2:Y:S02]  /*2a200*/  LDG.E.U8 R16, desc[UR36][R12.64+0x100] ;  /* 0x000100240c107981 */ /* 0x000ea4000c1e1100 */
[----:B--2---:R-:W-:-:S05]  /*2a210*/  PRMT R3, R16, 0x8880, RZ ;  /* 0x0000888010037816 */ /* 0x004fca00000000ff */
[----:B------:R-:W-:-:S07]  /*2a220*/  IMAD R2, R3, R18, RZ ;  /* 0x0000001203027224 */ /* 0x000fce00078e02ff */
.L_x_803:
[----:B------:R-:W-:Y:S05]  /*2a230*/  BSYNC B1 ;  /* 0x0000000000017941 */ /* 0x000fea0003800000 */
.L_x_802:
[----:B--2---:R-:W-:Y:S01]  /*2a240*/  @!P5 IMAD R3, R26, R17, R2 ;  /* 0x000000111a03d224 */ /* 0x004fe200078e0202 */
[----:B------:R-:W-:Y:S04]  /*2a250*/  BSSY B1, `(.L_x_804) ;  /* 0x0000006000017945 */ /* 0x000fe80003800000 */
[----:B------:R2:W-:Y:S01]  /*2a260*/  @!P5 STG.E.U8 desc[UR36][R8.64+0x100], R3 ;  /* 0x000100030800d986 */ /* 0x0005e2000c101124 */
[----:B------:R-:W-:Y:S05]  /*2a270*/  @P4 BRA `(.L_x_805) ;  /* 0x00000000000c4947 */ /* 0x000fea0003800000 */
[----:B------:R-:W2:Y:S02]  /*2a280*/  LDG.E.U8 R16, desc[UR36][R12.64+0x101] ;  /* 0x000101240c107981 */ /* 0x000ea4000c1e1100 */
[----:B--2---:R-:W-:-:S05]  /*2a290*/  PRMT R3, R16, 0x8880, RZ ;  /* 0x0000888010037816 */ /* 0x004fca00000000ff */
[----:B------:R-:W-:-:S07]  /*2a2a0*/  IMAD R2, R3, R18, RZ ;  /* 0x0000001203027224 */ /* 0x000fce00078e02ff */
.L_x_805:
[----:B------:R-:W-:Y:S05]  /*2a2b0*/  BSYNC B1 ;  /* 0x0000000000017941 */ /* 0x000fea0003800000 */
.L_x_804:
[----:B------:R-:W-:Y:S01]  /*2a2c0*/  @!P4 IMAD R27, R27, R17, R2 ;  /* 0x000000111b1bc224 */ /* 0x000fe200078e0202 */
[----:B------:R-:W-:Y:S04]  /*2a2d0*/  BSSY B1, `(.L_x_806) ;  /* 0x0000006000017945 */ /* 0x000fe80003800000 */
[----:B------:R4:W-:Y:S01]  /*2a2e0*/  @!P4 STG.E.U8 desc[UR36][R8.64+0x101], R27 ;  /* 0x0001011b0800c986 */ /* 0x0009e2000c101124 */
[----:B------:R-:W-:Y:S05]  /*2a2f0*/  @P3 BRA `(.L_x_807) ;  /* 0x00000000000c3947 */ /* 0x000fea0003800000 */
[----:B------:R-:W2:Y:S02]  /*2a300*/  LDG.E.U8 R16, desc[UR36][R14.64+0x108] ;  /* 0x000108240e107981 */ /* 0x000ea4000c1e1100 */
[----:B--2---:R-:W-:-:S05]  /*2a310*/  PRMT R3, R16, 0x8880, RZ ;  /* 0x0000888010037816 */ /* 0x004fca00000000ff */
[----:B------:R-:W-:-:S07]  /*2a320*/  IMAD R2, R3, R18, RZ ;  /* 0x0000001203027224 */ /* 0x000fce00078e02ff */
.L_x_807:
[----:B------:R-:W-:Y:S05]  /*2a330*/  BSYNC B1 ;  /* 0x0000000000017941 */ /* 0x000fea0003800000 */
.L_x_806:
[----:B--2---:R-:W-:Y:S01]  /*2a340*/  @!P3 IMAD R3, R28, R17, R2 ;  /* 0x000000111c03b224 */ /* 0x004fe200078e0202 */
[----:B------:R-:W-:Y:S04]  /*2a350*/  BSSY B1, `(.L_x_808) ;  /* 0x0000006000017945 */ /* 0x000fe80003800000 */
[----:B------:R2:W-:Y:S01]  /*2a360*/  @!P3 STG.E.U8 desc[UR36][R6.64+0x108], R3 ;  /* 0x000108030600b986 */ /* 0x0005e2000c101124 */
[----:B------:R-:W-:Y:S05]  /*2a370*/  @P0 BRA `(.L_x_809) ;  /* 0x00000000000c0947 */ /* 0x000fea0003800000 */
[----:B------:R-:W2:Y:S02]  /*2a380*/  LDG.E.U8 R16, desc[UR36][R14.64+0x109] ;  /* 0x000109240e107981 */ /* 0x000ea4000c1e1100 */
[----:B--2---:R-:W-:-:S05]  /*2a390*/  PRMT R3, R16, 0x8880, RZ ;  /* 0x0000888010037816 */ /* 0x004fca00000000ff */
[----:B------:R-:W-:-:S07]  /*2a3a0*/  IMAD R2, R3, R18, RZ ;  /* 0x0000001203027224 */ /* 0x000fce00078e02ff */
.L_x_809:
[----:B------:R-:W-:Y:S05]  /*2a3b0*/  BSYNC B1 ;  /* 0x0000000000017941 */ /* 0x000fea0003800000 */
.L_x_808:
        /* <DEDUP_REMOVED lines=11> */
.L_x_811:
[----:B------:R-:W-:Y:S05]  /*2a470*/  BSYNC B1 ;  /* 0x0000000000017941 */ /* 0x000fea0003800000 */
.L_x_810:
[----:B--2---:R-:W-:Y:S01]  /*2a480*/  @!P4 IMAD R3, R30, R17, R2 ;  /* 0x000000111e03c224 */ /* 0x004fe200078e0202 */
[----:B------:R-:W-:Y:S04]  /*2a490*/  BSSY B1, `(.L_x_812) ;  /* 0x0000006000017945 */ /* 0x000fe80003800000 */
[----:B------:R2:W-:Y:S01]  /*2a4a0*/  @!P4 STG.E.U8 desc[UR36][R8.64+0x108], R3 ;  /* 0x000108030800c986 */ /* 0x0005e2000c101124 */
[----:B------:R-:W-:Y:S05]  /*2a4b0*/  @P3 BRA `(.L_x_813) ;  /* 0x00000000000c3947 */ /* 0x000fea0003800000 */
[----:B------:R-:W2:Y:S02]  /*2a4c0*/  LDG.E.U8 R16, desc[UR36][R12.64+0x109] ;  /* 0x000109240c107981 */ /* 0x000ea4000c1e1100 */
[----:B--2---:R-:W-:-:S05]  /*2a4d0*/  PRMT R3, R16, 0x8880, RZ ;  /* 0x0000888010037816 */ /* 0x004fca00000000ff */
[----:B------:R-:W-:-:S07]  /*2a4e0*/  IMAD R2, R3, R18, RZ ;  /* 0x0000001203027224 */ /* 0x000fce00078e02ff */
.L_x_813:
[----:B------:R-:W-:Y:S05]  /*2a4f0*/  BSYNC B1 ;  /* 0x0000000000017941 */ /* 0x000fea0003800000 */
.L_x_812:
[----:B------:R-:W-:Y:S01]  /*2a500*/  @!P3 IMAD R31, R31, R17, R2 ;  /* 0x000000111f1fb224 */ /* 0x000fe200078e0202 */
[----:B------:R-:W-:Y:S04]  /*2a510*/  BSSY B1, `(.L_x_814) ;  /* 0x0000006000017945 */ /* 0x000fe80003800000 */
[----:B------:R0:W-:Y:S01]  /*2a520*/  @!P3 STG.E.U8 desc[UR36][R8.64+0x109], R31 ;  /* 0x0001091f0800b986 */ /* 0x0001e2000c101124 */
[----:B------:R-:W-:Y:S05]  /*2a530*/  @P5 BRA `(.L_x_815) ;  /* 0x00000000000c5947 */ /* 0x000fea0003800000 */
[----:B------:R-:W2:Y:S02]  /*2a540*/  LDG.E.U8 R16, desc[UR36][R14.64+0x110] ;  /* 0x000110240e107981 */ /* 0x000ea4000c1e1100 */
[----:B--2---:R-:W-:-:S05]  /*2a550*/  PRMT R3, R16, 0x8880, RZ ;  /* 0x0000888010037816 */ /* 0x004fca00000000ff */
[----:B------:R-:W-:-:S07]  /*2a560*/  IMAD R2, R3, R18, RZ ;  /* 0x0000001203027224 */ /* 0x000fce00078e02ff */
.L_x_815:
[----:B------:R-:W-:Y:S05]  /*2a570*/  BSYNC B1 ;  /* 0x0000000000017941 */ /* 0x000fea0003800000 */
.L_x_814:
[----:B--2---:R-:W-:Y:S01]  /*2a580*/  @!P5 IMAD R3, R32, R17, R2 ;  /* 0x000000112003d224 */ /* 0x004fe200078e0202 */
[----:B------:R-:W-:Y:S04]  /*2a590*/  BSSY B1, `(.L_x_816) ;  /* 0x0000006000017945 */ /* 0x000fe80003800000 */
[----:B------:R2:W-:Y:S01]  /*2a5a0*/  @!P5 STG.E.U8 desc[UR36][R6.64+0x110], R3 ;  /* 0x000110030600d986 */ /* 0x0005e2000c101124 */
[----:B------:R-:W-:Y:S05]  /*2a5b0*/  @P0 BRA `(.L_x_817) ;  /* 0x00000000000c0947 */ /* 0x000fea0003800000 */
[----:B------:R-:W2:Y:S02]  /*2a5c0*/  LDG.E.U8 R16, desc[UR36][R14.64+0x111] ;  /* 0x000111240e107981 */ /* 0x000ea4000c1e1100 */
[----:B--2---:R-:W-:-:S05]  /*2a5d0*/  PRMT R3, R16, 0x8880, RZ ;  /* 0x0000888010037816 */ /* 0x004fca00000000ff */
[----:B------:R-:W-:-:S07]  /*2a5e0*/  IMAD R2, R3, R18, RZ ;  /* 0x0000001203027224 */ /* 0x000fce00078e02ff */
.L_x_817:
[----:B------:R-:W-:Y:S05]  /*2a5f0*/  BSYNC B1 ;  /* 0x0000000000017941 */ /* 0x000fea0003800000 */
.L_x_816:
        /* <DEDUP_REMOVED lines=11> */
.L_x_819:
[----:B------:R-:W-:Y:S05]  /*2a6b0*/  BSYNC B1 ;  /* 0x0000000000017941 */ /* 0x000fea0003800000 */
.L_x_818:
[----:B--2---:R-:W-:Y:S01]  /*2a6c0*/  @!P4 IMAD R3, R34, R17, R2 ;  /* 0x000000112203c224 */ /* 0x004fe200078e0202 */
[----:B------:R-:W-:Y:S04]  /*2a6d0*/  BSSY B1, `(.L_x_820) ;  /* 0x0000006000017945 */ /* 0x000fe80003800000 */
[----:B------:R2:W-:Y:S01]  /*2a6e0*/  @!P4 STG.E.U8 desc[UR36][R8.64+0x110], R3 ;  /* 0x000110030800c986 */ /* 0x0005e2000c101124 */
[----:B------:R-:W-:Y:S05]  /*2a6f0*/  @P3 BRA `(.L_x_821) ;  /* 0x00000000000c3947 */ /* 0x000fea0003800000 */
[----:B------:R-:W2:Y:S02]  /*2a700*/  LDG.E.U8 R16, desc[UR36][R12.64+0x111] ;  /* 0x000111240c107981 */ /* 0x000ea4000c1e1100 */
[----:B--2---:R-:W-:-:S05]  /*2a710*/  PRMT R3, R16, 0x8880, RZ ;  /* 0x0000888010037816 */ /* 0x004fca00000000ff */
[----:B------:R-:W-:-:S07]  /*2a720*/  IMAD R2, R3, R18, RZ ;  /* 0x0000001203027224 */ /* 0x000fce00078e02ff */
.L_x_821:
[----:B------:R-:W-:Y:S05]  /*2a730*/  BSYNC B1 ;  /* 0x0000000000017941 */ /* 0x000fea0003800000 */
.L_x_820:
[----:B------:R-:W-:Y:S01]  /*2a740*/  @!P3 IMAD R35, R35, R17, R2 ;  /* 0x000000112323b224 */ /* 0x000fe200078e0202 */
[----:B------:R-:W-:Y:S04]  /*2a750*/  BSSY B1, `(.L_x_822) ;  /* 0x0000006000017945 */ /* 0x000fe80003800000 */
[----:B------:R0:W-:Y:S01]  /*2a760*/  @!P3 STG.E.U8 desc[UR36][R8.64+0x111], R35 ;  /* 0x000111230800b986 */ /* 0x0001e2000c101124 */
[----:B------:R-:W-:Y:S05]  /*2a770*/  @P5 BRA `(.L_x_823) ;  /* 0x00000000000c5947 */ /* 0x000fea0003800000 */
[----:B------:R-:W2:Y:S02]  /*2a780*/  LDG.E.U8 R16, desc[UR36][R14.64+0x118] ;  /* 0x000118240e107981 */ /* 0x000ea4000c1e1100 */
[----:B--2---:R-:W-:-:S05]  /*2a790*/  PRMT R3, R16, 0x8880, RZ ;  /* 0x0000888010037816 */ /* 0x004fca00000000ff */
[----:B------:R-:W-:-:S07]  /*2a7a0*/  IMAD R2, R3, R18, RZ ;  /* 0x0000001203027224 */ /* 0x000fce00078e02ff */
.L_x_823:
[----:B------:R-:W-:Y:S05]  /*2a7b0*/  BSYNC B1 ;  /* 0x0000000000017941 */ /* 0x000fea0003800000 */
.L_x_822:
[----:B--2---:R-:W-:Y:S01]  /*2a7c0*/  @!P5 IMAD R3, R36, R17, R2 ;  /* 0x000000112403d224 */ /* 0x004fe200078e0202 */
[----:B------:R-:W-:Y:S04]  /*2a7d0*/  BSSY B1, `(.L_x_824) ;  /* 0x0000006000017945 */ /* 0x000fe80003800000 */
[----:B------:R2:W-:Y:S01]  /*2a7e0*/  @!P5 STG.E.U8 desc[UR36][R6.64+0x118], R3 ;  /* 0x000118030600d986 */ /* 0x0005e2000c101124 */
[----:B------:R-:W-:Y:S05]  /*2a7f0*/  @P0 BRA `(.L_x_825) ;  /* 0x00000000000c0947 */ /* 0x000fea0003800000 */
[----:B------:R-:W2:Y:S02]  /*2a800*/  LDG.E.U8 R16, desc[UR36][R14.64+0x119] ;  /* 0x000119240e107981 */ /* 0x000ea4000c1e1100 */
[----:B--2---:R-:W-:-:S05]  /*2a810*/  PRMT R3, R16, 0x8880, RZ ;  /* 0x0000888010037816 */ /* 0x004fca00000000ff */
[----:B------:R-:W-:-:S07]  /*2a820*/  IMAD R2, R3, R18, RZ ;  /* 0x0000001203027224 */ /* 0x000fce00078e02ff */
.L_x_825:
[----:B------:R-:W-:Y:S05]  /*2a830*/  BSYNC B1 ;  /* 0x0000000000017941 */ /* 0x000fea0003800000 */
.L_x_824:
        /* <DEDUP_REMOVED lines=11> */
.L_x_827:
[----:B------:R-:W-:Y:S05]  /*2a8f0*/  BSYNC B1 ;  /* 0x0000000000017941 */ /* 0x000fea0003800000 */
.L_x_826:
[----:B--2---:R-:W-:Y:S01]  /*2a900*/  @!P4 IMAD R3, R38, R17, R2 ;  /* 0x000000112603c224 */ /* 0x004fe200078e0202 */
[----:B------:R-:W-:Y:S04]  /*2a910*/  BSSY B1, `(.L_x_828) ;  /* 0x0000006000017945 */ /* 0x000fe80003800000 */
[----:B------:R2:W-:Y:S01]  /*2a920*/  @!P4 STG.E.U8 desc[UR36][R8.64+0x118], R3 ;  /* 0x000118030800c986 */ /* 0x0005e2000c101124 */
[----:B------:R-:W-:Y:S05]  /*2a930*/  @P3 BRA `(.L_x_829) ;  /* 0x00000000000c3947 */ /* 0x000fea0003800000 */
[----:B------:R-:W2:Y:S02]  /*2a940*/  LDG.E.U8 R16, desc[UR36][R12.64+0x119] ;  /* 0x000119240c107981 */ /* 0x000ea4000c1e1100 */
[----:B--2---:R-:W-:-:S05]  /*2a950*/  PRMT R3, R16, 0x8880, RZ ;  /* 0x0000888010037816 */ /* 0x004fca00000000ff */
[----:B------:R-:W-:-:S07]  /*2a960*/  IMAD R2, R3, R18, RZ ;  /* 0x0000001203027224 */ /* 0x000fce00078e02ff */
.L_x_829:
[----:B------:R-:W-:Y:S05]  /*2a970*/  BSYNC B1 ;  /* 0x0000000000017941 */ /* 0x000fea0003800000 */
.L_x_828:
[----:B------:R-:W-:Y:S01]  /*2a980*/  @!P3 IMAD R39, R39, R17, R2 ;  /* 0x000000112727b224 */ /* 0x000fe200078e0202 */
[----:B------:R-:W-:Y:S04]  /*2a990*/  BSSY B1, `(.L_x_830) ;  /* 0x0000006000017945 */ /* 0x000fe80003800000 */
[----:B------:R0:W-:Y:S01]  /*2a9a0*/  @!P3 STG.E.U8 desc[UR36][R8.64+0x119], R39 ;  /* 0x000119270800b986 */ /* 0x0001e2000c101124 */
[----:B------:R-:W-:Y:S05]  /*2a9b0*/  @P5 BRA `(.L_x_831) ;  /* 0x00000000000c5947 */ /* 0x000fea0003800000 */
[----:B------:R-:W2:Y:S02]  /*2a9c0*/  LDG.E.U8 R16, desc[UR36][R14.64+0x120] ;  /* 0x000120240e107981 */ /* 0x000ea4000c1e1100 */
[----:B--2---:R-:W-:-:S05]  /*2a9d0*/  PRMT R3, R16, 0x8880, RZ ;  /* 0x0000888010037816 */ /* 0x004fca00000000ff */
[----:B------:R-:W-:-:S07]  /*2a9e0*/  IMAD R2, R3, R18, RZ ;  /* 0x0000001203027224 */ /* 0x000fce00078e02ff */
.L_x_831:
[----:B------:R-:W-:Y:S05]  /*2a9f0*/  BSYNC B1 ;  /* 0x0000000000017941 */ /* 0x000fea0003800000 */
.L_x_830:
[----:B--2---:R-:W-:Y:S01]  /*2aa00*/  @!P5 IMAD R3, R40, R17, R2 ;  /* 0x000000112803d224 */ /* 0x004fe200078e0202 */
[----:B------:R-:W-:Y:S04]  /*2aa10*/  BSSY B1, `(.L_x_832) ;  /* 0x0000006000017945 */ /* 0x000fe80003800000 */
[----:B------:R2:W-:Y:S01]  /*2aa20*/  @!P5 STG.E.U8 desc[UR36][R6.64+0x120], R3 ;  /* 0x000120030600d986 */ /* 0x0005e2000c101124 */
[----:B------:R-:W-:Y:S05]  /*2aa30*/  @P0 BRA `(.L_x_833) ;  /* 0x00000000000c0947 */ /* 0x000fea0003800000 */
[----:B------:R-:W2:Y:S02]  /*2aa40*/  LDG.E.U8 R16, desc[UR36][R14.64+0x121] ;  /* 0x000121240e107981 */ /* 0x000ea4000c1e1100 */
[----:B--2---:R-:W-:-:S05]  /*2aa50*/  PRMT R3, R16, 0x8880, RZ ;  /* 0x0000888010037816 */ /* 0x004fca00000000ff */
[----:B------:R-:W-:-:S07]  /*2aa60*/  IMAD R2, R3, R18, RZ ;  /* 0x0000001203027224 */ /* 0x000fce00078e02ff */
.L_x_833:
[----:B------:R-:W-:Y:S05]  /*2aa70*/  BSYNC B1 ;  /* 0x0000000000017941 */ /* 0x000fea0003800000 */
.L_x_832:
        /* <DEDUP_REMOVED lines=11> */
.L_x_835:
[----:B------:R-:W-:Y:S05]  /*2ab30*/  BSYNC B1 ;  /* 0x0000000000017941 */ /* 0x000fea0003800000 */
.L_x_834:
[----:B--2---:R-:W-:Y:S01]  /*2ab40*/  @!P4 IMAD R3, R42, R17, R2 ;  /* 0x000000112a03c224 */ /* 0x004fe200078e0202 */
[----:B------:R-:W-:Y:S04]  /*2ab50*/  BSSY B1, `(.L_x_836) ;  /* 0x0000006000017945 */ /* 0x000fe80003800000 */
[----:B------:R2:W-:Y:S01]  /*2ab60*/  @!P4 STG.E.U8 desc[UR36][R8.64+0x120], R3 ;  /* 0x000120030800c986 */ /* 0x0005e2000c101124 */
[----:B------:R-:W-:Y:S05]  /*2ab70*/  @P3 BRA `(.L_x_837) ;  /* 0x00000000000c3947 */ /* 0x000fea0003800000 */
[----:B------:R-:W2:Y:S02]  /*2ab80*/  LDG.E.U8 R16, desc[UR36][R12.64+0x121] ;  /* 0x000121240c107981 */ /* 0x000ea4000c1e1100 */
[----:B--2---:R-:W-:-:S05]  /*2ab90*/  PRMT R3, R16, 0x8880, RZ ;  /* 0x0000888010037816 */ /* 0x004fca00000000ff */
[----:B------:R-:W-:-:S07]  /*2aba0*/  IMAD R2, R3, R18, RZ ;  /* 0x0000001203027224 */ /* 0x000fce00078e02ff */
.L_x_837:
[----:B------:R-:W-:Y:S05]  /*2abb0*/  BSYNC B1 ;  /* 0x0000000000017941 */ /* 0x000fea0003800000 */
.L_x_836:
[----:B------:R-:W-:Y:S01]  /*2abc0*/  @!P3 IMAD R43, R43, R17, R2 ;  /* 0x000000112b2bb224 */ /* 0x000fe200078e0202 */
[----:B------:R-:W-:Y:S04]  /*2abd0*/  BSSY B1, `(.L_x_838) ;  /* 0x0000006000017945 */ /* 0x000fe80003800000 */
[----:B------:R0:W-:Y:S01]  /*2abe0*/  @!P3 STG.E.U8 desc[UR36][R8.64+0x121], R43 ;  /* 0x0001212b0800b986 */ /* 0x0001e2000c101124 */
[----:B------:R-:W-:Y:S05]  /*2abf0*/  @P5 BRA `(.L_x_839) ;  /* 0x00000000000c5947 */ /* 0x000fea0003800000 */
[----:B------:R-:W2:Y:S02]  /*2ac00*/  LDG.E.U8 R16, desc[UR36][R14.64+0x128] ;  /* 0x000128240e107981 */ /* 0x000ea4000c1e1100 */
[----:B--2---:R-:W-:-:S05]  /*2ac10*/  PRMT R3, R16, 0x8880, RZ ;  /* 0x0000888010037816 */ /* 0x004fca00000000ff */
[----:B------:R-:W-:-:S07]  /*2ac20*/  IMAD R2, R3, R18, RZ ;  /* 0x0000001203027224 */ /* 0x000fce00078e02ff */
.L_x_839:
[----:B------:R-:W-:Y:S05]  /*2ac30*/  BSYNC B1 ;  /* 0x0000000000017941 */ /* 0x000fea0003800000 */
.L_x_838:
[----:B--2---:R-:W-:Y:S01]  /*2ac40*/  @!P5 IMAD R3, R44, R17, R2 ;  /* 0x000000112c03d224 */ /* 0x004fe200078e0202 */
[----:B------:R-:W-:Y:S04]  /*2ac50*/  BSSY B1, `(.L_x_840) ;  /* 0x0000006000017945 */ /* 0x000fe80003800000 */
[----:B------:R2:W-:Y:S01]  /*2ac60*/  @!P5 STG.E.U8 desc[UR36][R6.64+0x128], R3 ;  /* 0x000128030600d986 */ /* 0x0005e2000c101124 */
[----:B------:R-:W-:Y:S05]  /*2ac70*/  @P0 BRA `(.L_x_841) ;  /* 0x00000000000c0947 */ /* 0x000fea0003800000 */
[----:B------:R-:W2:Y:S02]  /*2ac80*/  LDG.E.U8 R16, desc[UR36][R14.64+0x129] ;  /* 0x000129240e107981 */ /* 0x000ea4000c1e1100 */
[----:B--2---:R-:W-:-:S05]  /*2ac90*/  PRMT R3, R16, 0x8880, RZ ;  /* 0x0000888010037816 */ /* 0x004fca00000000ff */
[----:B------:R-:W-:-:S07]  /*2aca0*/  IMAD R2, R3, R18, RZ ;  /* 0x0000001203027224 */ /* 0x000fce00078e02ff */
.L_x_841:
[----:B------:R-:W-:Y:S05]  /*2acb0*/  BSYNC B1 ;  /* 0x0000000000017941 */ /* 0x000fea0003800000 */
.L_x_840:
        /* <DEDUP_REMOVED lines=11> */
.L_x_843:
[----:B------:R-:W-:Y:S05]  /*2ad70*/  BSYNC B1 ;  /* 0x0000000000017941 */ /* 0x000fea0003800000 */
.L_x_842:
[----:B--2---:R-:W-:Y:S01]  /*2ad80*/  @!P4 IMAD R3, R46, R17, R2 ;  /* 0x000000112e03c224 */ /* 0x004fe200078e0202 */
[----:B------:R-:W-:Y:S04]  /*2ad90*/  BSSY B1, `(.L_x_844) ;  /* 0x0000006000017945 */ /* 0x000fe80003800000 */
[----:B------:R2:W-:Y:S01]  /*2ada0*/  @!P4 STG.E.U8 desc[UR36][R8.64+0x128], R3 ;  /* 0x000128030800c986 */ /* 0x0005e2000c101124 */
[----:B------:R-:W-:Y:S05]  /*2adb0*/  @P3 BRA `(.L_x_845) ;  /* 0x00000000000c3947 */ /* 0x000fea0003800000 */
[----:B------:R-:W2:Y:S02]  /*2adc0*/  LDG.E.U8 R16, desc[UR36][R12.64+0x129] ;  /* 0x000129240c107981 */ /* 0x000ea4000c1e1100 */
[----:B--2---:R-:W-:-:S05]  /*2add0*/  PRMT R3, R16, 0x8880, RZ ;  /* 0x0000888010037816 */ /* 0x004fca00000000ff */
[----:B------:R-:W-:-:S07]  /*2ade0*/  IMAD R2, R3, R18, RZ ;  /* 0x0000001203027224 */ /* 0x000fce00078e02ff */
.L_x_845:
[----:B------:R-:W-:Y:S05]  /*2adf0*/  BSYNC B1 ;  /* 0x0000000000017941 */ /* 0x000fea0003800000 */
.L_x_844:
[----:B------:R-:W-:Y:S01]  /*2ae00*/  @!P3 IMAD R47, R47, R17, R2 ;  /* 0x000000112f2fb224 */ /* 0x000fe200078e0202 */
[----:B------:R-:W-:Y:S04]  /*2ae10*/  BSSY B1, `(.L_x_846) ;  /* 0x0000006000017945 */ /* 0x000fe80003800000 */
[----:B------:R0:W-:Y:S01]  /*2ae20*/  @!P3 STG.E.U8 desc[UR36][R8.64+0x129], R47 ;  /* 0x0001292f0800b986 */ /* 0x0001e2000c101124 */
[----:B------:R-:W-:Y:S05]  /*2ae30*/  @P5 BRA `(.L_x_847) ;  /* 0x00000000000c5947 */ /* 0x000fea0003800000 */
[----:B------:R-:W2:Y:S02]  /*2ae40*/  LDG.E.U8 R16, desc[UR36][R14.64+0x130] ;  /* 0x000130240e107981 */ /* 0x000ea4000c1e1100 */
[----:B--2---:R-:W-:-:S05]  /*2ae50*/  PRMT R3, R16, 0x8880, RZ ;  /* 0x0000888010037816 */ /* 0x004fca00000000ff */
[----:B------:R-:W-:-:S07]  /*2ae60*/  IMAD R2, R3, R18, RZ ;  /* 0x0000001203027224 */ /* 0x000fce00078e02ff */
.L_x_847:
[----:B------:R-:W-:Y:S05]  /*2ae70*/  BSYNC B1 ;  /* 0x0000000000017941 */ /* 0x000fea0003800000 */
.L_x_846:
[----:B--2---:R-:W-:Y:S01]  /*2ae80*/  @!P5 IMAD R3, R48, R17, R2 ;  /* 0x000000113003d224 */ /* 0x004fe200078e0202 */
[----:B------:R-:W-:Y:S04]  /*2ae90*/  BSSY B1, `(.L_x_848) ;  /* 0x0000006000017945 */ /* 0x000fe80003800000 */
[----:B------:R2:W-:Y:S01]  /*2aea0*/  @!P5 STG.E.U8 desc[UR36][R6.64+0x130], R3 ;  /* 0x000130030600d986 */ /* 0x0005e2000c101124 */
[----:B------:R-:W-:Y:S05]  /*2aeb0*/  @P0 BRA `(.L_x_849) ;  /* 0x00000000000c0947 */ /* 0x000fea0003800000 */
[----:B------:R-:W2:Y:S02]  /*2aec0*/  LDG.E.U8 R16, desc[UR36][R14.64+0x131] ;  /* 0x000131240e107981 */ /* 0x000ea4000c1e1100 */
[----:B--2---:R-:W-:-:S05]  /*2aed0*/  PRMT R3, R16, 0x8880, RZ ;  /* 0x0000888010037816 */ /* 0x004fca00000000ff */
[----:B------:R-:W-:-:S07]  /*2aee0*/  IMAD R2, R3, R18, RZ ;  /* 0x0000001203027224 */ /* 0x000fce00078e02ff */
.L_x_849:
[----:B------:R-:W-:Y:S05]  /*2aef0*/  BSYNC B1 ;  /* 0x0000000000017941 */ /* 0x000fea0003800000 */
.L_x_848:
        /* <DEDUP_REMOVED lines=11> */
.L_x_851:
[----:B------:R-:W-:Y:S05]  /*2afb0*/  BSYNC B1 ;  /* 0x0000000000017941 */ /* 0x000fea0003800000 */
.L_x_850:
[----:B--2---:R-:W-:Y:S01]  /*2afc0*/  @!P4 IMAD R3, R50, R17, R2 ;  /* 0x000000113203c224 */ /* 0x004fe200078e0202 */
[----:B------:R-:W-:Y:S04]  /*2afd0*/  BSSY B1, `(.L_x_852) ;  /* 0x0000006000017945 */ /* 0x000fe80003800000 */
[----:B------:R2:W-:Y:S01]  /*2afe0*/  @!P4 STG.E.U8 desc[UR36][R8.64+0x130], R3 ;  /* 0x000130030800c986 */ /* 0x0005e2000c101124 */
[----:B------:R-:W-:Y:S05]  /*2aff0*/  @P3 BRA `(.L_x_853) ;  /* 0x00000000000c3947 */ /* 0x000fea0003800000 */
[----:B------:R-:W2:Y:S02]  /*2b000*/  LDG.E.U8 R16, desc[UR36][R12.64+0x131] ;  /* 0x000131240c107981 */ /* 0x000ea4000c1e1100 */
[----:B--2---:R-:W-:-:S05]  /*2b010*/  PRMT R3, R16, 0x8880, RZ ;  /* 0x0000888010037816 */ /* 0x004fca00000000ff */
[----:B------:R-:W-:-:S07]  /*2b020*/  IMAD R2, R3, R18, RZ ;  /* 0x0000001203027224 */ /* 0x000fce00078e02ff */
.L_x_853:
[----:B------:R-:W-:Y:S05]  /*2b030*/  BSYNC B1 ;  /* 0x0000000000017941 */ /* 0x000fea0003800000 */
.L_x_852:
[----:B------:R-:W-:Y:S01]  /*2b040*/  @!P3 IMAD R51, R51, R17, R2 ;  /* 0x000000113333b224 */ /* 0x000fe200078e0202 */
[----:B------:R-:W-:Y:S04]  /*2b050*/  BSSY B1, `(.L_x_854) ;  /* 0x0000006000017945 */ /* 0x000fe80003800000 */
[----:B------:R0:W-:Y:S01]  /*2b060*/  @!P3 STG.E.U8 desc[UR36][R8.64+0x131], R51 ;  /* 0x000131330800b986 */ /* 0x0001e2000c101124 */
[----:B------:R-:W-:Y:S05]  /*2b070*/  @P5 BRA `(.L_x_855) ;  /* 0x00000000000c5947 */ /* 0x000fea0003800000 */
[----:B------:R-:W2:Y:S02]  /*2b080*/  LDG.E.U8 R16, desc[UR36][R14.64+0x138] ;  /* 0x000138240e107981 */ /* 0x000ea4000c1e1100 */
[----:B--2---:R-:W-:-:S05]  /*2b090*/  PRMT R3, R16, 0x8880, RZ ;  /* 0x0000888010037816 */ /* 0x004fca00000000ff */
[----:B------:R-:W-:-:S07]  /*2b0a0*/  IMAD R2, R3, R18, RZ ;  /* 0x0000001203027224 */ /* 0x000fce00078e02ff */
.L_x_855:
[----:B------:R-:W-:Y:S05]  /*2b0b0*/  BSYNC B1 ;  /* 0x0000000000017941 */ /* 0x000fea0003800000 */
.L_x_854:
[----:B--2---:R-:W-:Y:S01]  /*2b0c0*/  @!P5 IMAD R3, R52, R17, R2 ;  /* 0x000000113403d224 */ /* 0x004fe200078e0202 */
[----:B------:R-:W-:Y:S04]  /*2b0d0*/  BSSY B1, `(.L_x_856) ;  /* 0x0000006000017945 */ /* 0x000fe80003800000 */
[----:B------:R2:W-:Y:S01]  /*2b0e0*/  @!P5 STG.E.U8 desc[UR36][R6.64+0x138], R3 ;  /* 0x000138030600d986 */ /* 0x0005e2000c101124 */
[----:B------:R-:W-:Y:S05]  /*2b0f0*/  @P0 BRA `(.L_x_857) ;  /* 0x00000000000c0947 */ /* 0x000fea0003800000 */
[----:B------:R-:W2:Y:S02]  /*2b100*/  LDG.E.U8 R16, desc[UR36][R14.64+0x139] ;  /* 0x000139240e107981 */ /* 0x000ea4000c1e1100 */
[----:B--2---:R-:W-:-:S05]  /*2b110*/  PRMT R3, R16, 0x8880, RZ ;  /* 0x0000888010037816 */ /* 0x004fca00000000ff */
[----:B------:R-:W-:-:S07]  /*2b120*/  IMAD R2, R3, R18, RZ ;  /* 0x0000001203027224 */ /* 0x000fce00078e02ff */
.L_x_857:
[----:B------:R-:W-:Y:S05]  /*2b130*/  BSYNC B1 ;  /* 0x0000000000017941 */ /* 0x000fea0003800000 */
.L_x_856:
        /* <DEDUP_REMOVED lines=11> */
.L_x_859:
[----:B------:R-:W-:Y:S05]  /*2b1f0*/  BSYNC B1 ;  /* 0x0000000000017941 */ /* 0x000fea0003800000 */
.L_x_858:
[----:B--2---:R-:W-:Y:S01]  /*2b200*/  @!P4 IMAD R3, R54, R17, R2 ;  /* 0x000000113603c224 */ /* 0x004fe200078e0202 */
[----:B------:R-:W-:Y:S04]  /*2b210*/  BSSY B1, `(.L_x_860) ;  /* 0x0000006000017945 */ /* 0x000fe80003800000 */
[----:B------:R2:W-:Y:S01]  /*2b220*/  @!P4 STG.E.U8 desc[UR36][R8.64+0x138], R3 ;  /* 0x000138030800c986 */ /* 0x0005e2000c101124 */
[----:B------:R-:W-:Y:S05]  /*2b230*/  @P3 BRA `(.L_x_861) ;  /* 0x00000000000c3947 */ /* 0x000fea0003800000 */
[----:B------:R-:W2:Y:S02]  /*2b240*/  LDG.E.U8 R16, desc[UR36][R12.64+0x139] ;  /* 0x000139240c107981 */ /* 0x000ea4000c1e1100 */
[----:B--2---:R-:W-:-:S05]  /*2b250*/  PRMT R3, R16, 0x8880, RZ ;  /* 0x0000888010037816 */ /* 0x004fca00000000ff */
[----:B------:R-:W-:-:S07]  /*2b260*/  IMAD R2, R3, R18, RZ ;  /* 0x0000001203027224 */ /* 0x000fce00078e02ff */
.L_x_861:
[----:B------:R-:W-:Y:S05]  /*2b270*/  BSYNC B1 ;  /* 0x0000000000017941 */ /* 0x000fea0003800000 */
.L_x_860:
[----:B------:R-:W-:Y:S01]  /*2b280*/  @!P3 IMAD R55, R55, R17, R2 ;  /* 0x000000113737b224 */ /* 0x000fe200078e0202 */
[----:B------:R-:W-:Y:S04]  /*2b290*/  BSSY B1, `(.L_x_862) ;  /* 0x0000006000017945 */ /* 0x000fe80003800000 */
[----:B------:R0:W-:Y:S01]  /*2b2a0*/  @!P3 STG.E.U8 desc[UR36][R8.64+0x139], R55 ;  /* 0x000139370800b986 */ /* 0x0001e2000c101124 */
[----:B------:R-:W-:Y:S05]  /*2b2b0*/  @P5 BRA `(.L_x_863) ;  /* 0x00000000000c5947 */ /* 0x000fea0003800000 */
[----:B------:R-:W2:Y:S02]  /*2b2c0*/  LDG.E.U8 R16, desc[UR36][R14.64+0x140] ;  /* 0x000140240e107981 */ /* 0x000ea4000c1e1100 */
[----:B--2---:R-:W-:-:S05]  /*2b2d0*/  PRMT R3, R16, 0x8880, RZ ;  /* 0x0000888010037816 */ /* 0x004fca00000000ff */
[----:B------:R-:W-:-:S07]  /*2b2e0*/  IMAD R2, R3, R18, RZ ;  /* 0x0000001203027224 */ /* 0x000fce00078e02ff */
.L_x_863:
[----:B------:R-:W-:Y:S05]  /*2b2f0*/  BSYNC B1 ;  /* 0x0000000000017941 */ /* 0x000fea0003800000 */
.L_x_862:
[----:B--2---:R-:W-:Y:S01]  /*2b300*/  @!P5 IMAD R3, R56, R17, R2 ;  /* 0x000000113803d224 */ /* 0x004fe200078e0202 */
[----:B------:R-:W-:Y:S04]  /*2b310*/  BSSY B1, `(.L_x_864) ;  /* 0x0000006000017945 */ /* 0x000fe80003800000 */
[----:B------:R2:W-:Y:S01]  /*2b320*/  @!P5 STG.E.U8 desc[UR36][R6.64+0x140], R3 ;  /* 0x000140030600d986 */ /* 0x0005e2000c101124 */
[----:B------:R-:W-:Y:S05]  /*2b330*/  @P0 BRA `(.L_x_865) ;  /* 0x00000000000c0947 */ /* 0x000fea0003800000 */
[----:B------:R-:W2:Y:S02]  /*2b340*/  LDG.E.U8 R16, desc[UR36][R14.64+0x141] ;  /* 0x000141240e107981 */ /* 0x000ea4000c1e1100 */
[----:B--2---:R-:W-:-:S05]  /*2b350*/  PRMT R3, R16, 0x8880, RZ ;  /* 0x0000888010037816 */ /* 0x004fca00000000ff */
[----:B------:R-:W-:-:S07]  /*2b360*/  IMAD R2, R3, R18, RZ ;  /* 0x0000001203027224 */ /* 0x000fce00078e02ff */
.L_x_865:
[----:B------:R-:W-:Y:S05]  /*2b370*/  BSYNC B1 ;  /* 0x0000000000017941 */ /* 0x000fea0003800000 */
.L_x_864:
        /* <DEDUP_REMOVED lines=11> */
.L_x_867:
[----:B------:R-:W-:Y:S05]  /*2b430*/  BSYNC B1 ;  /* 0x0000000000017941 */ /* 0x000fea0003800000 */
.L_x_866:
[----:B--2---:R-:W-:Y:S01]  /*2b440*/  @!P4 IMAD R3, R58, R17, R2 ;  /* 0x000000113a03c224 */ /* 0x004fe200078e0202 */
[----:B------:R-:W-:Y:S04]  /*2b450*/  BSSY B1, `(.L_x_868) ;  /* 0x0000006000017945 */ /* 0x000fe80003800000 */
[----:B------:R2:W-:Y:S01]  /*2b460*/  @!P4 STG.E.U8 desc[UR36][R8.64+0x140], R3 ;  /* 0x000140030800c986 */ /* 0x0005e2000c101124 */
[----:B------:R-:W-:Y:S05]  /*2b470*/  @P3 BRA `(.L_x_869) ;  /* 0x00000000000c3947 */ /* 0x000fea0003800000 */
[----:B------:R-:W2:Y:S02]  /*2b480*/  LDG.E.U8 R16, desc[UR36][R12.64+0x141] ;  /* 0x000141240c107981 */ /* 0x000ea4000c1e1100 */
[----:B--2---:R-:W-:-:S05]  /*2b490*/  PRMT R3, R16, 0x8880, RZ ;  /* 0x0000888010037816 */ /* 0x004fca00000000ff */
[----:B------:R-:W-:-:S07]  /*2b4a0*/  IMAD R2, R3, R18, RZ ;  /* 0x0000001203027224 */ /* 0x000fce00078e02ff */
.L_x_869:
[----:B------:R-:W-:Y:S05]  /*2b4b0*/  BSYNC B1 ;  /* 0x0000000000017941 */ /* 0x000fea0003800000 */
.L_x_868:
[----:B------:R-:W-:Y:S01]  /*2b4c0*/  @!P3 IMAD R59, R59, R17, R2 ;  /* 0x000000113b3bb224 */ /* 0x000fe200078e0202 */
[----:B------:R-:W-:Y:S04]  /*2b4d0*/  BSSY B1, `(.L_x_870) ;  /* 0x0000006000017945 */ /* 0x000fe80003800000 */
[----:B------:R0:W-:Y:S01]  /*2b4e0*/  @!P3 STG.E.U8 desc[UR36][R8.64+0x141], R59 ;  /* 0x0001413b0800b986 */ /* 0x0001e2000c101124 */
[----:B------:R-:W-:Y:S05]  /*2b4f0*/  @P5 BRA `(.L_x_871) ;  /* 0x00000000000c5947 */ /* 0x000fea0003800000 */
[----:B------:R-:W2:Y:S02]  /*2b500*/  LDG.E.U8 R16, desc[UR36][R14.64+0x148] ;  /* 0x000148240e107981 */ /* 0x000ea4000c1e1100 */
[----:B--2---:R-:W-:-:S05]  /*2b510*/  PRMT R3, R16, 0x8880, RZ ;  /* 0x0000888010037816 */ /* 0x004fca00000000ff */
[----:B------:R-:W-:-:S07]  /*2b520*/  IMAD R2, R3, R18, RZ ;  /* 0x0000001203027224 */ /* 0x000fce00078e02ff */
.L_x_871:
[----:B------:R-:W-:Y:S05]  /*2b530*/  BSYNC B1 ;  /* 0x0000000000017941 */ /* 0x000fea0003800000 */
.L_x_870:
[----:B--2---:R-:W-:Y:S01]  /*2b540*/  @!P5 IMAD R3, R60, R17, R2 ;  /* 0x000000113c03d224 */ /* 0x004fe200078e0202 */
[----:B------:R-:W-:Y:S04]  /*2b550*/  BSSY B1, `(.L_x_872) ;  /* 0x0000006000017945 */ /* 0x000fe80003800000 */
[----:B------:R2:W-:Y:S01]  /*2b560*/  @!P5 STG.E.U8 desc[UR36][R6.64+0x148], R3 ;  /* 0x000148030600d986 */ /* 0x0005e2000c101124 */
[----:B------:R-:W-:Y:S05]  /*2b570*/  @P0 BRA `(.L_x_873) ;  /* 0x00000000000c0947 */ /* 0x000fea0003800000 */
[----:B------:R-:W2:Y:S02]  /*2b580*/  LDG.E.U8 R16, desc[UR36][R14.64+0x149] ;  /* 0x000149240e107981 */ /* 0x000ea4000c1e1100 */
[----:B--2---:R-:W-:-:S05]  /*2b590*/  PRMT R3, R16, 0x8880, RZ ;  /* 0x0000888010037816 */ /* 0x004fca00000000ff */
[----:B------:R-:W-:-:S07]  /*2b5a0*/  IMAD R2, R3, R18, RZ ;  /* 0x0000001203027224 */ /* 0x000fce00078e02ff */
.L_x_873:
[----:B------:R-:W-:Y:S05]  /*2b5b0*/  BSYNC B1 ;  /* 0x0000000000017941 */ /* 0x000fea0003800000 */
.L_x_872:
        /* <DEDUP_REMOVED lines=11> */
.L_x_875:
[----:B------:R-:W-:Y:S05]  /*2b670*/  BSYNC B1 ;  /* 0x0000000000017941 */ /* 0x000fea0003800000 */
.L_x_874:
[----:B--2---:R-:W-:Y:S01]  /*2b680*/  @!P4 IMAD R3, R62, R17, R2 ;  /* 0x000000113e03c224 */ /* 0x004fe200078e0202 */
[----:B------:R-:W-:Y:S04]  /*2b690*/  BSSY B1, `(.L_x_876) ;  /* 0x0000006000017945 */ /* 0x000fe80003800000 */
[----:B------:R2:W-:Y:S01]  /*2b6a0*/  @!P4 STG.E.U8 desc[UR36][R8.64+0x148], R3 ;  /* 0x000148030800c986 */ /* 0x0005e2000c101124 */
[----:B------:R-:W-:Y:S05]  /*2b6b0*/  @P3 BRA `(.L_x_877) ;  /* 0x00000000000c3947 */ /* 0x000fea0003800000 */
[----:B------:R-:W2:Y:S02]  /*2b6c0*/  LDG.E.U8 R16, desc[UR36][R12.64+0x149] ;  /* 0x000149240c107981 */ /* 0x000ea4000c1e1100 */
[----:B--2---:R-:W-:-:S05]  /*2b6d0*/  PRMT R3, R16, 0x8880, RZ ;  /* 0x0000888010037816 */ /* 0x004fca00000000ff */
[----:B------:R-:W-:-:S07]  /*2b6e0*/  IMAD R2, R3, R18, RZ ;  /* 0x0000001203027224 */ /* 0x000fce00078e02ff */
.L_x_877:
[----:B------:R-:W-:Y:S05]  /*2b6f0*/  BSYNC B1 ;  /* 0x0000000000017941 */ /* 0x000fea0003800000 */
.L_x_876:
[----:B------:R-:W-:Y:S01]  /*2b700*/  @!P3 IMAD R63, R63, R17, R2 ;  /* 0x000000113f3fb224 */ /* 0x000fe200078e0202 */
[----:B------:R-:W-:Y:S04]  /*2b710*/  BSSY B1, `(.L_x_878) ;  /* 0x0000006000017945 */ /* 0x000fe80003800000 */
[----:B------:R0:W-:Y:S01]  /*2b720*/  @!P3 STG.E.U8 desc[UR36][R8.64+0x149], R63 ;  /* 0x0001493f0800b986 */ /* 0x0001e2000c101124 */
[----:B------:R-:W-:Y:S05]  /*2b730*/  @P5 BRA `(.L_x_879) ;  /* 0x00000000000c5947 */ /* 0x000fea0003800000 */
[----:B------:R-:W2:Y:S02]  /*2b740*/  LDG.E.U8 R16, desc[UR36][R14.64+0x150] ;  /* 0x000150240e107981 */ /* 0x000ea4000c1e1100 */
[----:B--2---:R-:W-:-:S05]  /*2b750*/  PRMT R3, R16, 0x8880, RZ ;  /* 0x0000888010037816 */ /* 0x004fca00000000ff */
[----:B------:R-:W-:-:S07]  /*2b760*/  IMAD R2, R3, R18, RZ ;  /* 0x0000001203027224 */ /* 0x000fce00078e02ff */
.L_x_879:
[----:B------:R-:W-:Y:S05]  /*2b770*/  BSYNC B1 ;  /* 0x0000000000017941 */ /* 0x000fea0003800000 */
.L_x_878:
[----:B--2---:R-:W-:Y:S01]  /*2b780*/  @!P5 IMAD R3, R64, R17, R2 ;  /* 0x000000114003d224 */ /* 0x004fe200078e0202 */
[----:B------:R-:W-:Y:S04]  /*2b790*/  BSSY B1, `(.L_x_880) ;  /* 0x0000006000017945 */ /* 0x000fe80003800000 */
[----:B------:R2:W-:Y:S01]  /*2b7a0*/  @!P5 STG.E.U8 desc[UR36][R6.64+0x150], R3 ;  /* 0x000150030600d986 */ /* 0x0005e2000c101124 */
[----:B------:R-:W-:Y:S05]  /*2b7b0*/  @P0 BRA `(.L_x_881) ;  /* 0x00000000000c0947 */ /* 0x000fea0003800000 */
[----:B------:R-:W2:Y:S02]  /*2b7c0*/  LDG.E.U8 R16, desc[UR36][R14.64+0x151] ;  /* 0x000151240e107981 */ /* 0x000ea4000c1e1100 */
[----:B--2---:R-:W-:-:S05]  /*2b7d0*/  PRMT R3, R16, 0x8880, RZ ;  /* 0x0000888010037816 */ /* 0x004fca00000000ff */
[----:B------:R-:W-:-:S07]  /*2b7e0*/  IMAD R2, R3, R18, RZ ;  /* 0x0000001203027224 */ /* 0x000fce00078e02ff */
.L_x_881:
[----:B------:R-:W-:Y:S05]  /*2b7f0*/  BSYNC B1 ;  /* 0x0000000000017941 */ /* 0x000fea0003800000 */
.L_x_880:
        /* <DEDUP_REMOVED lines=11> */
.L_x_883:
[----:B------:R-:W-:Y:S05]  /*2b8b0*/  BSYNC B1 ;  /* 0x0000000000017941 */ /* 0x000fea0003800000 */
.L_x_882:
[----:B--2---:R-:W-:Y:S01]  /*2b8c0*/  @!P4 IMAD R3, R66, R17, R2 ;  /* 0x000000114203c224 */ /* 0x004fe200078e0202 */
[----:B------:R-:W-:Y:S04]  /*2b8d0*/  BSSY B1, `(.L_x_884) ;  /* 0x0000006000017945 */ /* 0x000fe80003800000 */
[----:B------:R2:W-:Y:S01]  /*2b8e0*/  @!P4 STG.E.U8 desc[UR36][R8.64+0x150], R3 ;  /* 0x000150030800c986 */ /* 0x0005e2000c101124 */
[----:B------:R-:W-:Y:S05]  /*2b8f0*/  @P3 BRA `(.L_x_885) ;  /* 0x00000000000c3947 */ /* 0x000fea0003800000 */
[----:B------:R-:W2:Y:S02]  /*2b900*/  LDG.E.U8 R16, desc[UR36][R12.64+0x151] ;  /* 0x000151240c107981 */ /* 0x000ea4000c1e1100 */
[----:B--2---:R-:W-:-:S05]  /*2b910*/  PRMT R3, R16, 0x8880, RZ ;  /* 0x0000888010037816 */ /* 0x004fca00000000ff */
[----:B------:R-:W-:-:S07]  /*2b920*/  IMAD R2, R3, R18, RZ ;  /* 0x0000001203027224 */ /* 0x000fce00078e02ff */
.L_x_885:
[----:B------:R-:W-:Y:S05]  /*2b930*/  BSYNC B1 ;  /* 0x0000000000017941 */ /* 0x000fea0003800000 */
.L_x_884:
[----:B------:R-:W-:Y:S01]  /*2b940*/  @!P3 IMAD R67, R67, R17, R2 ;  /* 0x000000114343b224 */ /* 0x000fe200078e0202 */
[----:B------:R-:W-:Y:S04]  /*2b950*/  BSSY B1, `(.L_x_886) ;  /* 0x0000006000017945 */ /* 0x000fe80003800000 */
[----:B------:R0:W-:Y:S01]  /*2b960*/  @!P3 STG.E.U8 desc[UR36][R8.64+0x151], R67 ;  /* 0x000151430800b986 */ /* 0x0001e2000c101124 */
[----:B------:R-:W-:Y:S05]  /*2b970*/  @P5 BRA `(.L_x_887) ;  /* 0x00000000000c5947 */ /* 0x000fea0003800000 */
[----:B------:R-:W2:Y:S02]  /*2b980*/  LDG.E.U8 R16, desc[UR36][R14.64+0x158] ;  /* 0x000158240e107981 */ /* 0x000ea4000c1e1100 */
[----:B--2---:R-:W-:-:S05]  /*2b990*/  PRMT R3, R16, 0x8880, RZ ;  /* 0x0000888010037816 */ /* 0x004fca00000000ff */
[----:B------:R-:W-:-:S07]  /*2b9a0*/  IMAD R2, R3, R18, RZ ;  /* 0x0000001203027224 */ /* 0x000fce00078e02ff */
.L_x_887:
[----:B------:R-:W-:Y:S05]  /*2b9b0*/  BSYNC B1 ;  /* 0x0000000000017941 */ /* 0x000fea0003800000 */
.L_x_886:
[----:B--2---:R-:W-:Y:S01]  /*2b9c0*/  @!P5 IMAD R3, R68, R17, R2 ;  /* 0x000000114403d224 */ /* 0x004fe200078e0202 */
[----:B------:R-:W-:Y:S04]  /*2b9d0*/  BSSY B1, `(.L_x_888) ;  /* 0x0000006000017945 */ /* 0x000fe80003800000 */
[----:B------:R2:W-:Y:S01]  /*2b9e0*/  @!P5 STG.E.U8 desc[UR36][R6.64+0x158], R3 ;  /* 0x000158030600d986 */ /* 0x0005e2000c101124 */
[----:B------:R-:W-:Y:S05]  /*2b9f0*/  @P0 BRA `(.L_x_889) ;  /* 0x00000000000c0947 */ /* 0x000fea0003800000 */
[----:B------:R-:W2:Y:S02]  /*2ba00*/  LDG.E.U8 R16, desc[UR36][R14.64+0x159] ;  /* 0x000159240e107981 */ /* 0x000ea4000c1e1100 */
[----:B--2---:R-:W-:-:S05]  /*2ba10*/  PRMT R3, R16, 0x8880, RZ ;  /* 0x0000888010037816 */ /* 0x004fca00000000ff */
[----:B------:R-:W-:-:S07]  /*2ba20*/  IMAD R2, R3, R18, RZ ;  /* 0x0000001203027224 */ /* 0x000fce00078e02ff */
.L_x_889:
[----:B------:R-:W-:Y:S05]  /*2ba30*/  BSYNC B1 ;  /* 0x0000000000017941 */ /* 0x000fea0003800000 */
.L_x_888:
        /* <DEDUP_REMOVED lines=11> */
.L_x_891:
[----:B------:R-:W-:Y:S05]  /*2baf0*/  BSYNC B1 ;  /* 0x0000000000017941 */ /* 0x000fea0003800000 */
.L_x_890:
[----:B--2---:R-:W-:Y:S01]  /*2bb00*/  @!P4 IMAD R3, R70, R17, R2 ;  /* 0x000000114603c224 */ /* 0x004fe200078e0202 */
[----:B------:R-:W-:Y:S04]  /*2bb10*/  BSSY B1, `(.L_x_892) ;  /* 0x0000006000017945 */ /* 0x000fe80003800000 */
[----:B------:R2:W-:Y:S01]  /*2bb20*/  @!P4 STG.E.U8 desc[UR36][R8.64+0x158], R3 ;  /* 0x000158030800c986 */ /* 0x0005e2000c101124 */
[----:B------:R-:W-:Y:S05]  /*2bb30*/  @P3 BRA `(.L_x_893) ;  /* 0x00000000000c3947 */ /* 0x000fea0003800000 */
[----:B------:R-:W2:Y:S02]  /*2bb40*/  LDG.E.U8 R16, desc[UR36][R12.64+0x159] ;  /* 0x000159240c107981 */ /* 0x000ea4000c1e1100 */
[----:B--2---:R-:W-:-:S05]  /*2bb50*/  PRMT R3, R16, 0x8880, RZ ;  /* 0x0000888010037816 */ /* 0x004fca00000000ff */
[----:B------:R-:W-:-:S07]  /*2bb60*/  IMAD R2, R3, R18, RZ ;  /* 0x0000001203027224 */ /* 0x000fce00078e02ff */
.L_x_893:
[----:B------:R-:W-:Y:S05]  /*2bb70*/  BSYNC B1 ;  /* 0x0000000000017941 */ /* 0x000fea0003800000 */
.L_x_892:
[----:B------:R-:W-:Y:S01]  /*2bb80*/  @!P3 IMAD R71, R71, R17, R2 ;  /* 0x000000114747b224 */ /* 0x000fe200078e0202 */
[----:B------:R-:W-:Y:S04]  /*2bb90*/  BSSY B1, `(.L_x_894) ;  /* 0x0000006000017945 */ /* 0x000fe80003800000 */
[----:B------:R0:W-:Y:S01]  /*2bba0*/  @!P3 STG.E.U8 desc[UR36][R8.64+0x159], R71 ;  /* 0x000159470800b986 */ /* 0x0001e2000c101124 */
[----:B------:R-:W-:Y:S05]  /*2bbb0*/  @P5 BRA `(.L_x_895) ;  /* 0x00000000000c5947 */ /* 0x000fea0003800000 */
[----:B------:R-:W2:Y:S02]  /*2bbc0*/  LDG.E.U8 R16, desc[UR36][R14.64+0x160] ;  /* 0x000160240e107981 */ /* 0x000ea4000c1e1100 */
[----:B--2---:R-:W-:-:S05]  /*2bbd0*/  PRMT R3, R16, 0x8880, RZ ;  /* 0x0000888010037816 */ /* 0x004fca00000000ff */
[----:B------:R-:W-:-:S07]  /*2bbe0*/  IMAD R2, R3, R18, RZ ;  /* 0x0000001203027224 */ /* 0x000fce00078e02ff */
.L_x_895:
[----:B------:R-:W-:Y:S05]  /*2bbf0*/  BSYNC B1 ;  /* 0x0000000000017941 */ /* 0x000fea0003800000 */
.L_x_894:
[----:B--2---:R-:W-:Y:S01]  /*2bc00*/  @!P5 IMAD R3, R72, R17, R2 ;  /* 0x000000114803d224 */ /* 0x004fe200078e0202 */
[----:B------:R-:W-:Y:S04]  /*2bc10*/  BSSY B1, `(.L_x_896) ;  /* 0x0000006000017945 */ /* 0x000fe80003800000 */
[----:B------:R2:W-:Y:S01]  /*2bc20*/  @!P5 STG.E.U8 desc[UR36][R6.64+0x160], R3 ;  /* 0x000160030600d986 */ /* 0x0005e2000c101124 */
[----:B------:R-:W-:Y:S05]  /*2bc30*/  @P0 BRA `(.L_x_897) ;  /* 0x00000000000c0947 */ /* 0x000fea0003800000 */
[----:B------:R-:W2:Y:S02]  /*2bc40*/  LDG.E.U8 R16, desc[UR36][R14.64+0x161] ;  /* 0x000161240e107981 */ /* 0x000ea4000c1e1100 */
[----:B--2---:R-:W-:-:S05]  /*2bc50*/  PRMT R3, R16, 0x8880, RZ ;  /* 0x0000888010037816 */ /* 0x004fca00000000ff */
[----:B------:R-:W-:-:S07]  /*2bc60*/  IMAD R2, R3, R18, RZ ;  /* 0x0000001203027224 */ /* 0x000fce00078e02ff */
.L_x_897:
[----:B------:R-:W-:Y:S05]  /*2bc70*/  BSYNC B1 ;  /* 0x0000000000017941 */ /* 0x000fea0003800000 */
.L_x_896:
        /* <DEDUP_REMOVED lines=11> */
.L_x_899:
[----:B------:R-:W-:Y:S05]  /*2bd30*/  BSYNC B1 ;  /* 0x0000000000017941 */ /* 0x000fea0003800000 */
.L_x_898:
[----:B--2---:R-:W-:Y:S01]  /*2bd40*/  @!P4 IMAD R3, R74, R17, R2 ;  /* 0x000000114a03c224 */ /* 0x004fe200078e0202 */
[----:B------:R-:W-:Y:S04]  /*2bd50*/  BSSY B1, `(.L_x_900) ;  /* 0x0000006000017945 */ /* 0x000fe80003800000 */
[----:B------:R2:W-:Y:S01]  /*2bd60*/  @!P4 STG.E.U8 desc[UR36][R8.64+0x160], R3 ;  /* 0x000160030800c986 */ /* 0x0005e2000c101124 */
[----:B------:R-:W-:Y:S05]  /*2bd70*/  @P3 BRA `(.L_x_901) ;  /* 0x00000000000c3947 */ /* 0x000fea0003800000 */
[----:B------:R-:W2:Y:S02]  /*2bd80*/  LDG.E.U8 R16, desc[UR36][R12.64+0x161] ;  /* 0x000161240c107981 */ /* 0x000ea4000c1e1100 */
[----:B--2---:R-:W-:-:S05]  /*2bd90*/  PRMT R3, R16, 0x8880, RZ ;  /* 0x0000888010037816 */ /* 0x004fca00000000ff */
[----:B------:R-:W-:-:S07]  /*2bda0*/  IMAD R2, R3, R18, RZ ;  /* 0x0000001203027224 */ /* 0x000fce00078e02ff */
.L_x_901:
[----:B------:R-:W-:Y:S05]  /*2bdb0*/  BSYNC B1 ;  /* 0x0000000000017941 */ /* 0x000fea0003800000 */
.L_x_900:
[----:B------:R-:W-:Y:S01]  /*2bdc0*/  @!P3 IMAD R75, R75, R17, R2 ;  /* 0x000000114b4bb224 */ /* 0x000fe200078e0202 */
[----:B------:R-:W-:Y:S04]  /*2bdd0*/  BSSY B1, `(.L_x_902) ;  /* 0x0000006000017945 */ /* 0x000fe80003800000 */
[----:B------:R0:W-:Y:S01]  /*2bde0*/  @!P3 STG.E.U8 desc[UR36][R8.64+0x161], R75 ;  /* 0x0001614b0800b986 */ /* 0x0001e2000c101124 */
[----:B------:R-:W-:Y:S05]  /*2bdf0*/  @P5 BRA `(.L_x_903) ;  /* 0x00000000000c5947 */ /* 0x000fea0003800000 */
[----:B------:R-:W2:Y:S02]  /*2be00*/  LDG.E.U8 R16, desc[UR36][R14.64+0x168] ;  /* 0x000168240e107981 */ /* 0x000ea4000c1e1100 */
[----:B--2---:R-:W-:-:S05]  /*2be10*/  PRMT R3, R16, 0x8880, RZ ;  /* 0x0000888010037816 */ /* 0x004fca00000000ff */
[----:B------:R-:W-:-:S07]  /*2be20*/  IMAD R2, R3, R18, RZ ;  /* 0x0000001203027224 */ /* 0x000fce00078e02ff */
.L_x_903:
[----:B------:R-:W-:Y:S05]  /*2be30*/  BSYNC B1 ;  /* 0x0000000000017941 */ /* 0x000fea0003800000 */
.L_x_902:
[----:B--2---:R-:W-:Y:S01]  /*2be40*/  @!P5 IMAD R3, R76, R17, R2 ;  /* 0x000000114c03d224 */ /* 0x004fe200078e0202 */
[----:B------:R-:W-:Y:S04]  /*2be50*/  BSSY B1, `(.L_x_904) ;  /* 0x0000006000017945 */ /* 0x000fe80003800000 */
[----:B------:R2:W-:Y:S01]  /*2be60*/  @!P5 STG.E.U8 desc[UR36][R6.64+0x168], R3 ;  /* 0x000168030600d986 */ /* 0x0005e2000c101124 */
[----:B------:R-:W-:Y:S05]  /*2be70*/  @P0 BRA `(.L_x_905) ;  /* 0x00000000000c0947 */ /* 0x000fea0003800000 */
[----:B------:R-:W2:Y:S02]  /*2be80*/  LDG.E.U8 R16, desc[UR36][R14.64+0x169] ;  /* 0x000169240e107981 */ /* 0x000ea4000c1e1100 */
[----:B--2---:R-:W-:-:S05]  /*2be90*/  PRMT R3, R16, 0x8880, RZ ;  /* 0x0000888010037816 */ /* 0x004fca00000000ff */
[----:B------:R-:W-:-:S07]  /*2bea0*/  IMAD R2, R3, R18, RZ ;  /* 0x0000001203027224 */ /* 0x000fce00078e02ff */
.L_x_905:
[----:B------:R-:W-:Y:S05]  /*2beb0*/  BSYNC B1 ;  /* 0x0000000000017941 */ /* 0x000fea0003800000 */
.L_x_904:
        /* <DEDUP_REMOVED lines=11> */
.L_x_907:
[----:B------:R-:W-:Y:S05]  /*2bf70*/  BSYNC B1 ;  /* 0x0000000000017941 */ /* 0x000fea0003800000 */
.L_x_906:
[----:B--2---:R-:W-:Y:S01]  /*2bf80*/  @!P4 IMAD R3, R78, R17, R2 ;  /* 0x000000114e03c224 */ /* 0x004fe200078e0202 */
[----:B------:R-:W-:Y:S04]  /*2bf90*/  BSSY B1, `(.L_x_908) ;  /* 0x0000006000017945 */ /* 0x000fe80003800000 */
[----:B------:R2:W-:Y:S01]  /*2bfa0*/  @!P4 STG.E.U8 desc[UR36][R8.64+0x168], R3 ;  /* 0x000168030800c986 */ /* 0x0005e2000c101124 */
[----:B------:R-:W-:Y:S05]  /*2bfb0*/  @P3 BRA `(.L_x_909) ;  /* 0x00000000000c3947 */ /* 0x000fea0003800000 */
[----:B------:R-:W2:Y:S02]  /*2bfc0*/  LDG.E.U8 R16, desc[UR36][R12.64+0x169] ;  /* 0x000169240c107981 */ /* 0x000ea4000c1e1100 */
[----:B--2---:R-:W-:-:S05]  /*2bfd0*/  PRMT R3, R16, 0x8880, RZ ;  /* 0x0000888010037816 */ /* 0x004fca00000000ff */
[----:B------:R-:W-:-:S07]  /*2bfe0*/  IMAD R2, R3, R18, RZ ;  /* 0x0000001203027224 */ /* 0x000fce00078e02ff */
.L_x_909:
[----:B------:R-:W-:Y:S05]  /*2bff0*/  BSYNC B1 ;  /* 0x0000000000017941 */ /* 0x000fea0003800000 */
.L_x_908:
[----:B------:R-:W-:Y:S01]  /*2c000*/  @!P3 IMAD R79, R79, R17, R2 ;  /* 0x000000114f4fb224 */ /* 0x000fe200078e0202 */
[----:B------:R-:W-:Y:S04]  /*2c010*/  BSSY B1, `(.L_x_910) ;  /* 0x0000006000017945 */ /* 0x000fe80003800000 */
[----:B------:R0:W-:Y:S01]  /*2c020*/  @!P3 STG.E.U8 desc[UR36][R8.64+0x169], R79 ;  /* 0x0001694f0800b986 */ /* 0x0001e2000c101124 */
[----:B------:R-:W-:Y:S05]  /*2c030*/  @P5 BRA `(.L_x_911) ;  /* 0x00000000000c5947 */ /* 0x000fea0003800000 */
[----:B------:R-:W2:Y:S02]  /*2c040*/  LDG.E.U8 R16, desc[UR36][R14.64+0x170] ;  /* 0x000170240e107981 */ /* 0x000ea4000c1e1100 */
[----:B--2---:R-:W-:-:S05]  /*2c050*/  PRMT R3, R16, 0x8880, RZ ;  /* 0x0000888010037816 */ /* 0x004fca00000000ff */
[----:B------:R-:W-:-:S07]  /*2c060*/  IMAD R2, R3, R18, RZ ;  /* 0x0000001203027224 */ /* 0x000fce00078e02ff */
.L_x_911:
[----:B------:R-:W-:Y:S05]  /*2c070*/  BSYNC B1 ;  /* 0x0000000000017941 */ /* 0x000fea0003800000 */
.L_x_910:
[----:B--2---:R-:W-:Y:S01]  /*2c080*/  @!P5 IMAD R3, R80, R17, R2 ;  /* 0x000000115003d224 */ /* 0x004fe200078e0202 */
[----:B------:R-:W-:Y:S04]  /*2c090*/  BSSY B1, `(.L_x_912) ;  /* 0x0000006000017945 */ /* 0x000fe80003800000 */
[----:B------:R2:W-:Y:S01]  /*2c0a0*/  @!P5 STG.E.U8 desc[UR36][R6.64+0x170], R3 ;  /* 0x000170030600d986 */ /* 0x0005e2000c101124 */
[----:B------:R-:W-:Y:S05]  /*2c0b0*/  @P0 BRA `(.L_x_913) ;  /* 0x00000000000c0947 */ /* 0x000fea0003800000 */
[----:B------:R-:W2:Y:S02]  /*2c0c0*/  LDG.E.U8 R16, desc[UR36][R14.64+0x171] ;  /* 0x000171240e107981 */ /* 0x000ea4000c1e1100 */
[----:B--2---:R-:W-:-:S05]  /*2c0d0*/  PRMT R3, R16, 0x8880, RZ ;  /* 0x0000888010037816 */ /* 0x004fca00000000ff */
[----:B------:R-:W-:-:S07]  /*2c0e0*/  IMAD R2, R3, R18, RZ ;  /* 0x0000001203027224 */ /* 0x000fce00078e02ff */
.L_x_913:
[----:B------:R-:W-:Y:S05]  /*2c0f0*/  BSYNC B1 ;  /* 0x0000000000017941 */ /* 0x000fea0003800000 */
.L_x_912:
        /* <DEDUP_REMOVED lines=11> */
.L_x_915:
[----:B------:R-:W-:Y:S05]  /*2c1b0*/  BSYNC B1 ;  /* 0x0000000000017941 */ /* 0x000fea0003800000 */
.L_x_914:
[----:B--2---:R-:W-:Y:S01]  /*2c1c0*/  @!P4 IMAD R3, R82, R17, R2 ;  /* 0x000000115203c224 */ /* 0x004fe200078e0202 */
[----:B------:R-:W-:Y:S04]  /*2c1d0*/  BSSY B1, `(.L_x_916) ;  /* 0x0000006000017945 */ /* 0x000fe80003800000 */
[----:B------:R2:W-:Y:S01]  /*2c1e0*/  @!P4 STG.E.U8 desc[UR36][R8.64+0x170], R3 ;  /* 0x000170030800c986 */ /* 0x0005e2000c101124 */
[----:B------:R-:W-:Y:S05]  /*2c1f0*/  @P3 BRA `(.L_x_917) ;  /* 0x00000000000c3947 */ /* 0x000fea0003800000 */
[----:B------:R-:W2:Y:S02]  /*2c200*/  LDG.E.U8 R16, desc[UR36][R12.64+0x171] ;  /* 0x000171240c107981 */ /* 0x000ea4000c1e1100 */
[----:B--2---:R-:W-:-:S05]  /*2c210*/  PRMT R3, R16, 0x8880, RZ ;  /* 0x0000888010037816 */ /* 0x004fca00000000ff */
[----:B------:R-:W-:-:S07]  /*2c220*/  IMAD R2, R3, R18, RZ ;  /* 0x0000001203027224 */ /* 0x000fce00078e02ff */
.L_x_917:
[----:B------:R-:W-:Y:S05]  /*2c230*/  BSYNC B1 ;  /* 0x0000000000017941 */ /* 0x000fea0003800000 */
.L_x_916:
[----:B------:R-:W-:Y:S01]  /*2c240*/  @!P3 IMAD R83, R83, R17, R2 ;  /* 0x000000115353b224 */ /* 0x000fe200078e0202 */
[----:B------:R-:W-:Y:S04]  /*2c250*/  BSSY B1, `(.L_x_918) ;  /* 0x0000006000017945 */ /* 0x000fe80003800000 */
[----:B------:R0:W-:Y:S01]  /*2c260*/  @!P3 STG.E.U8 desc[UR36][R8.64+0x171], R83 ;  /* 0x000171530800b986 */ /* 0x0001e2000c101124 */
[----:B------:R-:W-:Y:S05]  /*2c270*/  @P5 BRA `(.L_x_919) ;  /* 0x00000000000c5947 */ /* 0x000fea0003800000 */
[----:B------:R-:W2:Y:S02]  /*2c280*/  LDG.E.U8 R16, desc[UR36][R14.64+0x178] ;  /* 0x000178240e107981 */ /* 0x000ea4000c1e1100 */
[----:B--2---:R-:W-:-:S05]  /*2c290*/  PRMT R3, R16, 0x8880, RZ ;  /* 0x0000888010037816 */ /* 0x004fca00000000ff */
[----:B------:R-:W-:-:S07]  /*2c2a0*/  IMAD R2, R3, R18, RZ ;  /* 0x0000001203027224 */ /* 0x000fce00078e02ff */
.L_x_919:
[----:B------:R-:W-:Y:S05]  /*2c2b0*/  BSYNC B1 ;  /* 0x0000000000017941 */ /* 0x000fea0003800000 */
.L_x_918:
[----:B--2---:R-:W-:Y:S01]  /*2c2c0*/  @!P5 IMAD R3, R84, R17, R2 ;  /* 0x000000115403d224 */ /* 0x004fe200078e0202 */
[----:B------:R-:W-:Y:S04]  /*2c2d0*/  BSSY B1, `(.L_x_920) ;  /* 0x0000006000017945 */ /* 0x000fe80003800000 */
[----:B------:R2:W-:Y:S01]  /*2c2e0*/  @!P5 STG.E.U8 desc[UR36][R6.64+0x178], R3 ;  /* 0x000178030600d986 */ /* 0x0005e2000c101124 */
[----:B------:R-:W-:Y:S05]  /*2c2f0*/  @P0 BRA `(.L_x_921) ;  /* 0x00000000000c0947 */ /* 0x000fea0003800000 */
[----:B------:R-:W2:Y:S02]  /*2c300*/  LDG.E.U8 R16, desc[UR36][R14.64+0x179] ;  /* 0x000179240e107981 */ /* 0x000ea4000c1e1100 */
[----:B--2---:R-:W-:-:S05]  /*2c310*/  PRMT R3, R16, 0x8880, RZ ;  /* 0x0000888010037816 */ /* 0x004fca00000000ff */
[----:B------:R-:W-:-:S07]  /*2c320*/  IMAD R2, R3, R18, RZ ;  /* 0x0000001203027224 */ /* 0x000fce00078e02ff */
.L_x_921:
[----:B------:R-:W-:Y:S05]  /*2c330*/  BSYNC B1 ;  /* 0x0000000000017941 */ /* 0x000fea0003800000 */
.L_x_920:
        /* <DEDUP_REMOVED lines=11> */
.L_x_923:
[----:B------:R-:W-:Y:S05]  /*2c3f0*/  BSYNC B1 ;  /* 0x0000000000017941 */ /* 0x000fea0003800000 */
.L_x_922:
[----:B--2---:R-:W-:Y:S01]  /*2c400*/  @!P4 IMAD R3, R86, R17, R2 ;  /* 0x000000115603c224 */ /* 0x004fe200078e0202 */
[----:B------:R-:W-:Y:S04]  /*2c410*/  BSSY B1, `(.L_x_924) ;  /* 0x0000006000017945 */ /* 0x000fe80003800000 */
[----:B------:R2:W-:Y:S01]  /*2c420*/  @!P4 STG.E.U8 desc[UR36][R8.64+0x178], R3 ;  /* 0x000178030800c986 */ /* 0x0005e2000c101124 */
[----:B------:R-:W-:Y:S05]  /*2c430*/  @P3 BRA `(.L_x_925) ;  /* 0x00000000000c3947 */ /* 0x000fea0003800000 */
[----:B------:R-:W2:Y:S02]  /*2c440*/  LDG.E.U8 R16, desc[UR36][R12.64+0x179] ;  /* 0x000179240c107981 */ /* 0x000ea4000c1e1100 */
[----:B--2---:R-:W-:-:S05]  /*2c450*/  PRMT R3, R16, 0x8880, RZ ;  /* 0x0000888010037816 */ /* 0x004fca00000000ff */
[----:B------:R-:W-:-:S07]  /*2c460*/  IMAD R2, R3, R18, RZ ;  /* 0x0000001203027224 */ /* 0x000fce00078e02ff */
.L_x_925:
[----:B------:R-:W-:Y:S05]  /*2c470*/  BSYNC B1 ;  /* 0x0000000000017941 */ /* 0x000fea0003800000 */
.L_x_924:
[----:B------:R-:W-:Y:S01]  /*2c480*/  @!P3 IMAD R87, R87, R17, R2 ;  /* 0x000000115757b224 */ /* 0x000fe200078e0202 */
[----:B------:R-:W-:Y:S04]  /*2c490*/  BSSY B1, `(.L_x_926) ;  /* 0x0000006000017945 */ /* 0x000fe80003800000 */
[----:B------:R0:W-:Y:S01]  /*2c4a0*/  @!P3 STG.E.U8 desc[UR36][R8.64+0x179], R87 ;  /* 0x000179570800b986 */ /* 0x0001e2000c101124 */
[----:B------:R-:W-:Y:S05]  /*2c4b0*/  @P5 BRA `(.L_x_927) ;  /* 0x00000000000c5947 */ /* 0x000fea0003800000 */
[----:B------:R-:W2:Y:S02]  /*2c4c0*/  LDG.E.U8 R16, desc[UR36][R14.64+0x180] ;  /* 0x000180240e107981 */ /* 0x000ea4000c1e1100 */
[----:B--2---:R-:W-:-:S05]  /*2c4d0*/  PRMT R3, R16, 0x8880, RZ ;  /* 0x0000888010037816 */ /* 0x004fca00000000ff */
[----:B------:R-:W-:-:S07]  /*2c4e0*/  IMAD R2, R3, R18, RZ ;  /* 0x0000001203027224 */ /* 0x000fce00078e02ff */
.L_x_927:
[----:B------:R-:W-:Y:S05]  /*2c4f0*/  BSYNC B1 ;  /* 0x0000000000017941 */ /* 0x000fea0003800000 */
.L_x_926:
[----:B--2---:R-:W-:Y:S01]  /*2c500*/  @!P5 IMAD R3, R88, R17, R2 ;  /* 0x000000115803d224 */ /* 0x004fe200078e0202 */
[----:B------:R-:W-:Y:S04]  /*2c510*/  BSSY B1, `(.L_x_928) ;  /* 0x0000006000017945 */ /* 0x000fe80003800000 */
[----:B------:R2:W-:Y:S01]  /*2c520*/  @!P5 STG.E.U8 desc[UR36][R6.64+0x180], R3 ;  /* 0x000180030600d986 */ /* 0x0005e2000c101124 */
[----:B------:R-:W-:Y:S05]  /*2c530*/  @P0 BRA `(.L_x_929) ;  /* 0x00000000000c0947 */ /* 0x000fea0003800000 */
[----:B------:R-:W2:Y:S02]  /*2c540*/  LDG.E.U8 R16, desc[UR36][R14.64+0x181] ;  /* 0x000181240e107981 */ /* 0x000ea4000c1e1100 */
[----:B--2---:R-:W-:-:S05]  /*2c550*/  PRMT R3, R16, 0x8880, RZ ;  /* 0x0000888010037816 */ /* 0x004fca00000000ff */
[----:B------:R-:W-:-:S07]  /*2c560*/  IMAD R2, R3, R18, RZ ;  /* 0x0000001203027224 */ /* 0x000fce00078e02ff */
.L_x_929:
[----:B------:R-:W-:Y:S05]  /*2c570*/  BSYNC B1 ;  /* 0x0000000000017941 */ /* 0x000fea0003800000 */
.L_x_928:
        /* <DEDUP_REMOVED lines=11> */
.L_x_931:
[----:B------:R-:W-:Y:S05]  /*2c630*/  BSYNC B1 ;  /* 0x0000000000017941 */ /* 0x000fea0003800000 */
.L_x_930:
[----:B--2---:R-:W-:Y:S01]  /*2c640*/  @!P4 IMAD R3, R90, R17, R2 ;  /* 0x000000115a03c224 */ /* 0x004fe200078e0202 */
[----:B------:R-:W-:Y:S04]  /*2c650*/  BSSY B1, `(.L_x_932) ;  /* 0x0000006000017945 */ /* 0x000fe80003800000 */
[----:B------:R2:W-:Y:S01]  /*2c660*/  @!P4 STG.E.U8 desc[UR36][R8.64+0x180], R3 ;  /* 0x000180030800c986 */ /* 0x0005e2000c101124 */
[----:B------:R-:W-:Y:S05]  /*2c670*/  @P3 BRA `(.L_x_933) ;  /* 0x00000000000c3947 */ /* 0x000fea0003800000 */
[----:B------:R-:W2:Y:S02]  /*2c680*/  LDG.E.U8 R16, desc[UR36][R12.64+0x181] ;  /* 0x000181240c107981 */ /* 0x000ea4000c1e1100 */
[----:B--2---:R-:W-:-:S05]  /*2c690*/  PRMT R3, R16, 0x8880, RZ ;  /* 0x0000888010037816 */ /* 0x004fca00000000ff */
[----:B------:R-:W-:-:S07]  /*2c6a0*/  IMAD R2, R3, R18, RZ ;  /* 0x0000001203027224 */ /* 0x000fce00078e02ff */
.L_x_933:
[----:B------:R-:W-:Y:S05]  /*2c6b0*/  BSYNC B1 ;  /* 0x0000000000017941 */ /* 0x000fea0003800000 */
.L_x_932:
[----:B------:R-:W-:Y:S01]  /*2c6c0*/  @!P3 IMAD R91, R91, R17, R2 ;  /* 0x000000115b5bb224 */ /* 0x000fe200078e0202 */
[----:B------:R-:W-:Y:S04]  /*2c6d0*/  BSSY B1, `(.L_x_934) ;  /* 0x0000006000017945 */ /* 0x000fe80003800000 */
[----:B------:R0:W-:Y:S01]  /*2c6e0*/  @!P3 STG.E.U8 desc[UR36][R8.64+0x181], R91 ;  /* 0x0001815b0800b986 */ /* 0x0001e2000c101124 */
[----:B------:R-:W-:Y:S05]  /*2c6f0*/  @P5 BRA `(.L_x_935) ;  /* 0x00000000000c5947 */ /* 0x000fea0003800000 */
[----:B------:R-:W2:Y:S02]  /*2c700*/  LDG.E.U8 R16, desc[UR36][R14.64+0x188] ;  /* 0x000188240e107981 */ /* 0x000ea4000c1e1100 */
[----:B--2---:R-:W-:-:S05]  /*2c710*/  PRMT R3, R16, 0x8880, RZ ;  /* 0x0000888010037816 */ /* 0x004fca00000000ff */
[----:B------:R-:W-:-:S07]  /*2c720*/  IMAD R2, R3, R18, RZ ;  /* 0x0000001203027224 */ /* 0x000fce00078e02ff */
.L_x_935:
[----:B------:R-:W-:Y:S05]  /*2c730*/  BSYNC B1 ;  /* 0x0000000000017941 */ /* 0x000fea0003800000 */
.L_x_934:
[----:B--2---:R-:W-:Y:S01]  /*2c740*/  @!P5 IMAD R3, R92, R17, R2 ;  /* 0x000000115c03d224 */ /* 0x004fe200078e0202 */
[----:B------:R-:W-:Y:S04]  /*2c750*/  BSSY B1, `(.L_x_936) ;  /* 0x0000006000017945 */ /* 0x000fe80003800000 */
[----:B------:R2:W-:Y:S01]  /*2c760*/  @!P5 STG.E.U8 desc[UR36][R6.64+0x188], R3 ;  /* 0x000188030600d986 */ /* 0x0005e2000c101124 */
[----:B------:R-:W-:Y:S05]  /*2c770*/  @P0 BRA `(.L_x_937) ;  /* 0x00000000000c0947 */ /* 0x000fea0003800000 */
[----:B------:R-:W2:Y:S02]  /*2c780*/  LDG.E.U8 R16, desc[UR36][R14.64+0x189] ;  /* 0x000189240e107981 */ /* 0x000ea4000c1e1100 */
[----:B--2---:R-:W-:-:S05]  /*2c790*/  PRMT R3, R16, 0x8880, RZ ;  /* 0x0000888010037816 */ /* 0x004fca00000000ff */
[----:B------:R-:W-:-:S07]  /*2c7a0*/  IMAD R2, R3, R18, RZ ;  /* 0x0000001203027224 */ /* 0x000fce00078e02ff */
.L_x_937:
[----:B------:R-:W-:Y:S05]  /*2c7b0*/  BSYNC B1 ;  /* 0x0000000000017941 */ /* 0x000fea0003800000 */
.L_x_936:
        /* <DEDUP_REMOVED lines=11> */
.L_x_939:
[----:B------:R-:W-:Y:S05]  /*2c870*/  BSYNC B1 ;  /* 0x0000000000017941 */ /* 0x000fea0003800000 */
.L_x_938:
[----:B--2---:R-:W-:Y:S01]  /*2c880*/  @!P4 IMAD R3, R94, R17, R2 ;  /* 0x000000115e03c224 */ /* 0x004fe200078e0202 */
[----:B------:R-:W-:Y:S04]  /*2c890*/  BSSY B1, `(.L_x_940) ;  /* 0x0000006000017945 */ /* 0x000fe80003800000 */
[----:B------:R2:W-:Y:S01]  /*2c8a0*/  @!P4 STG.E.U8 desc[UR36][R8.64+0x188], R3 ;  /* 0x000188030800c986 */ /* 0x0005e2000c101124 */
[----:B------:R-:W-:Y:S05]  /*2c8b0*/  @P3 BRA `(.L_x_941) ;  /* 0x00000000000c3947 */ /* 0x000fea0003800000 */
[----:B------:R-:W2:Y:S02]  /*2c8c0*/  LDG.E.U8 R16, desc[UR36][R12.64+0x189] ;  /* 0x000189240c107981 */ /* 0x000ea4000c1e1100 */
[----:B--2---:R-:W-:-:S05]  /*2c8d0*/  PRMT R3, R16, 0x8880, RZ ;  /* 0x0000888010037816 */ /* 0x004fca00000000ff */
[----:B------:R-:W-:-:S07]  /*2c8e0*/  IMAD R2, R3, R18, RZ ;  /* 0x0000001203027224 */ /* 0x000fce00078e02ff */
.L_x_941:
[----:B------:R-:W-:Y:S05]  /*2c8f0*/  BSYNC B1 ;  /* 0x0000000000017941 */ /* 0x000fea0003800000 */
.L_x_940:
[----:B------:R-:W-:Y:S01]  /*2c900*/  @!P3 IMAD R95, R95, R17, R2 ;  /* 0x000000115f5fb224 */ /* 0x000fe200078e0202 */
[----:B------:R-:W-:Y:S04]  /*2c910*/  BSSY B1, `(.L_x_942) ;  /* 0x0000006000017945 */ /* 0x000fe80003800000 */
[----:B------:R0:W-:Y:S01]  /*2c920*/  @!P3 STG.E.U8 desc[UR36][R8.64+0x189], R95 ;  /* 0x0001895f0800b986 */ /* 0x0001e2000c101124 */
[----:B------:R-:W-:Y:S05]  /*2c930*/  @P5 BRA `(.L_x_943) ;  /* 0x00000000000c5947 */ /* 0x000fea0003800000 */
[----:B------:R-:W2:Y:S02]  /*2c940*/  LDG.E.U8 R16, desc[UR36][R14.64+0x190] ;  /* 0x000190240e107981 */ /* 0x000ea4000c1e1100 */
[----:B--2---:R-:W-:-:S05]  /*2c950*/  PRMT R3, R16, 0x8880, RZ ;  /* 0x0000888010037816 */ /* 0x004fca00000000ff */
[----:B------:R-:W-:-:S07]  /*2c960*/  IMAD R2, R3, R18, RZ ;  /* 0x0000001203027224 */ /* 0x000fce00078e02ff */
.L_x_943:
[----:B------:R-:W-:Y:S05]  /*2c970*/  BSYNC B1 ;  /* 0x0000000000017941 */ /* 0x000fea0003800000 */
.L_x_942:
[----:B--2---:R-:W-:Y:S01]  /*2c980*/  @!P5 IMAD R3, R96, R17, R2 ;  /* 0x000000116003d224 */ /* 0x004fe200078e0202 */
[----:B------:R-:W-:Y:S04]  /*2c990*/  BSSY B1, `(.L_x_944) ;  /* 0x0000006000017945 */ /* 0x000fe80003800000 */
[----:B------:R2:W-:Y:S01]  /*2c9a0*/  @!P5 STG.E.U8 desc[UR36][R6.64+0x190], R3 ;  /* 0x000190030600d986 */ /* 0x0005e2000c101124 */
[----:B------:R-:W-:Y:S05]  /*2c9b0*/  @P0 BRA `(.L_x_945) ;  /* 0x00000000000c0947 */ /* 0x000fea0003800000 */
[----:B------:R-:W2:Y:S02]  /*2c9c0*/  LDG.E.U8 R16, desc[UR36][R14.64+0x191] ;  /* 0x000191240e107981 */ /* 0x000ea4000c1e1100 */
[----:B--2---:R-:W-:-:S05]  /*2c9d0*/  PRMT R3, R16, 0x8880, RZ ;  /* 0x0000888010037816 */ /* 0x004fca00000000ff */
[----:B------:R-:W-:-:S07]  /*2c9e0*/  IMAD R2, R3, R18, RZ ;  /* 0x0000001203027224 */ /* 0x000fce00078e02ff */
.L_x_945:
[----:B------:R-:W-:Y:S05]  /*2c9f0*/  BSYNC B1 ;  /* 0x0000000000017941 */ /* 0x000fea0003800000 */
.L_x_944:
        /* <DEDUP_REMOVED lines=11> */
.L_x_947:
[----:B------:R-:W-:Y:S05]  /*2cab0*/  BSYNC B1 ;  /* 0x0000000000017941 */ /* 0x000fea0003800000 */
.L_x_946:
[----:B--2---:R-:W-:Y:S01]  /*2cac0*/  @!P4 IMAD R3, R98, R17, R2 ;  /* 0x000000116203c224 */ /* 0x004fe200078e0202 */
[----:B------:R-:W-:Y:S04]  /*2cad0*/  BSSY B1, `(.L_x_948) ;  /* 0x0000006000017945 */ /* 0x000fe80003800000 */
[----:B------:R2:W-:Y:S01]  /*2cae0*/  @!P4 STG.E.U8 desc[UR36][R8.64+0x190], R3 ;  /* 0x000190030800c986 */ /* 0x0005e2000c101124 */
[----:B------:R-:W-:Y:S05]  /*2caf0*/  @P3 BRA `(.L_x_949) ;  /* 0x00000000000c3947 */ /* 0x000fea0003800000 */
[----:B------:R-:W2:Y:S02]  /*2cb00*/  LDG.E.U8 R16, desc[UR36][R12.64+0x191] ;  /* 0x000191240c107981 */ /* 0x000ea4000c1e1100 */
[----:B--2---:R-:W-:-:S05]  /*2cb10*/  PRMT R3, R16, 0x8880, RZ ;  /* 0x0000888010037816 */ /* 0x004fca00000000ff */
[----:B------:R-:W-:-:S07]  /*2cb20*/  IMAD R2, R3, R18, RZ ;  /* 0x0000001203027224 */ /* 0x000fce00078e02ff */
.L_x_949:
[----:B------:R-:W-:Y:S05]  /*2cb30*/  BSYNC B1 ;  /* 0x0000000000017941 */ /* 0x000fea0003800000 */
.L_x_948:
[----:B------:R-:W-:Y:S01]  /*2cb40*/  @!P3 IMAD R99, R99, R17, R2 ;  /* 0x000000116363b224 */ /* 0x000fe200078e0202 */
[----:B------:R-:W-:Y:S04]  /*2cb50*/  BSSY B1, `(.L_x_950) ;  /* 0x0000006000017945 */ /* 0x000fe80003800000 */
[----:B------:R0:W-:Y:S01]  /*2cb60*/  @!P3 STG.E.U8 desc[UR36][R8.64+0x191], R99 ;  /* 0x000191630800b986 */ /* 0x0001e2000c101124 */
[----:B------:R-:W-:Y:S05]  /*2cb70*/  @P5 BRA `(.L_x_951) ;  /* 0x00000000000c5947 */ /* 0x000fea0003800000 */
[----:B------:R-:W2:Y:S02]  /*2cb80*/  LDG.E.U8 R16, desc[UR36][R14.64+0x198] ;  /* 0x000198240e107981 */ /* 0x000ea4000c1e1100 */
[----:B--2---:R-:W-:-:S05]  /*2cb90*/  PRMT R3, R16, 0x8880, RZ ;  /* 0x0000888010037816 */ /* 0x004fca00000000ff */
[----:B------:R-:W-:-:S07]  /*2cba0*/  IMAD R2, R3, R18, RZ ;  /* 0x0000001203027224 */ /* 0x000fce00078e02ff */
.L_x_951:
[----:B------:R-:W-:Y:S05]  /*2cbb0*/  BSYNC B1 ;  /* 0x0000000000017941 */ /* 0x000fea0003800000 */
.L_x_950:
[----:B--2---:R-:W-:Y:S01]  /*2cbc0*/  @!P5 IMAD R3, R100, R17, R2 ;  /* 0x000000116403d224 */ /* 0x004fe200078e0202 */
[----:B------:R-:W-:Y:S04]  /*2cbd0*/  BSSY B1, `(.L_x_952) ;  /* 0x0000006000017945 */ /* 0x000fe80003800000 */
[----:B------:R2:W-:Y:S01]  /*2cbe0*/  @!P5 STG.E.U8 desc[UR36][R6.64+0x198], R3 ;  /* 0x000198030600d986 */ /* 0x0005e2000c101124 */
[----:B------:R-:W-:Y:S05]  /*2cbf0*/  @P0 BRA `(.L_x_953) ;  /* 0x00000000000c0947 */ /* 0x000fea0003800000 */
[----:B------:R-:W2:Y:S02]  /*2cc00*/  LDG.E.U8 R16, desc[UR36][R14.64+0x199] ;  /* 0x000199240e107981 */ /* 0x000ea4000c1e1100 */
[----:B--2---:R-:W-:-:S05]  /*2cc10*/  PRMT R3, R16, 0x8880, RZ ;  /* 0x0000888010037816 */ /* 0x004fca00000000ff */
[----:B------:R-:W-:-:S07]  /*2cc20*/  IMAD R2, R3, R18, RZ ;  /* 0x0000001203027224 */ /* 0x000fce00078e02ff */
.L_x_953:
[----:B------:R-:W-:Y:S05]  /*2cc30*/  BSYNC B1 ;  /* 0x0000000000017941 */ /* 0x000fea0003800000 */
.L_x_952:
        /* <DEDUP_REMOVED lines=11> */
.L_x_955:
[----:B------:R-:W-:Y:S05]  /*2ccf0*/  BSYNC B1 ;  /* 0x0000000000017941 */ /* 0x000fea0003800000 */
.L_x_954:
[----:B--2---:R-:W-:Y:S01]  /*2cd00*/  @!P4 IMAD R3, R102, R17, R2 ;  /* 0x000000116603c224 */ /* 0x004fe200078e0202 */
[----:B------:R-:W-:Y:S04]  /*2cd10*/  BSSY B1, `(.L_x_956) ;  /* 0x0000006000017945 */ /* 0x000fe80003800000 */
[----:B------:R2:W-:Y:S01]  /*2cd20*/  @!P4 STG.E.U8 desc[UR36][R8.64+0x198], R3 ;  /* 0x000198030800c986 */ /* 0x0005e2000c101124 */
[----:B------:R-:W-:Y:S05]  /*2cd30*/  @P3 BRA `(.L_x_957) ;  /* 0x00000000000c3947 */ /* 0x000fea0003800000 */
[----:B------:R-:W2:Y:S02]  /*2cd40*/  LDG.E.U8 R16, desc[UR36][R12.64+0x199] ;  /* 0x000199240c107981 */ /* 0x000ea4000c1e1100 */
[----:B--2---:R-:W-:-:S05]  /*2cd50*/  PRMT R3, R16, 0x8880, RZ ;  /* 0x0000888010037816 */ /* 0x004fca00000000ff */
[----:B------:R-:W-:-:S07]  /*2cd60*/  IMAD R2, R3, R18, RZ ;  /* 0x0000001203027224 */ /* 0x000fce00078e02ff */
.L_x_957:
[----:B------:R-:W-:Y:S05]  /*2cd70*/  BSYNC B1 ;  /* 0x0000000000017941 */ /* 0x000fea0003800000 */
.L_x_956:
[----:B------:R-:W-:Y:S01]  /*2cd80*/  @!P3 IMAD R103, R103, R17, R2 ;  /* 0x000000116767b224 */ /* 0x000fe200078e0202 */
[----:B------:R-:W-:Y:S04]  /*2cd90*/  BSSY B1, `(.L_x_958) ;  /* 0x0000006000017945 */ /* 0x000fe80003800000 */
[----:B------:R0:W-:Y:S01]  /*2cda0*/  @!P3 STG.E.U8 desc[UR36][R8.64+0x199], R103 ;  /* 0x000199670800b986 */ /* 0x0001e2000c101124 */
[----:B------:R-:W-:Y:S05]  /*2cdb0*/  @P5 BRA `(.L_x_959) ;  /* 0x00000000000c5947 */ /* 0x000fea0003800000 */
[----:B------:R-:W2:Y:S02]  /*2cdc0*/  LDG.E.U8 R16, desc[UR36][R14.64+0x1a0] ;  /* 0x0001a0240e107981 */ /* 0x000ea4000c1e1100 */
[----:B--2---:R-:W-:-:S05]  /*2cdd0*/  PRMT R3, R16, 0x8880, RZ ;  /* 0x0000888010037816 */ /* 0x004fca00000000ff */
[----:B------:R-:W-:-:S07]  /*2cde0*/  IMAD R2, R3, R18, RZ ;  /* 0x0000001203027224 */ /* 0x000fce00078e02ff */
.L_x_959:
[----:B------:R-:W-:Y:S05]  /*2cdf0*/  BSYNC B1 ;  /* 0x0000000000017941 */ /* 0x000fea0003800000 */
.L_x_958:
[----:B--2---:R-:W-:Y:S01]  /*2ce00*/  @!P5 IMAD R3, R104, R17, R2 ;  /* 0x000000116803d224 */ /* 0x004fe200078e0202 */
[----:B------:R-:W-:Y:S04]  /*2ce10*/  BSSY B1, `(.L_x_960) ;  /* 0x0000006000017945 */ /* 0x000fe80003800000 */
[----:B------:R2:W-:Y:S01]  /*2ce20*/  @!P5 STG.E.U8 desc[UR36][R6.64+0x1a0], R3 ;  /* 0x0001a0030600d986 */ /* 0x0005e2000c101124 */
[----:B------:R-:W-:Y:S05]  /*2ce30*/  @P0 BRA `(.L_x_961) ;  /* 0x00000000000c0947 */ /* 0x000fea0003800000 */
[----:B------:R-:W2:Y:S02]  /*2ce40*/  LDG.E.U8 R16, desc[UR36][R14.64+0x1a1] ;  /* 0x0001a1240e107981 */ /* 0x000ea4000c1e1100 */
[----:B--2---:R-:W-:-:S05]  /*2ce50*/  PRMT R3, R16, 0x8880, RZ ;  /* 0x0000888010037816 */ /* 0x004fca00000000ff */
[----:B------:R-:W-:-:S07]  /*2ce60*/  IMAD R2, R3, R18, RZ ;  /* 0x0000001203027224 */ /* 0x000fce00078e02ff */
.L_x_961:
[----:B------:R-:W-:Y:S05]  /*2ce70*/  BSYNC B1 ;  /* 0x0000000000017941 */ /* 0x000fea0003800000 */
.L_x_960:
        /* <DEDUP_REMOVED lines=11> */
.L_x_963:
[----:B------:R-:W-:Y:S05]  /*2cf30*/  BSYNC B1 ;  /* 0x0000000000017941 */ /* 0x000fea0003800000 */
.L_x_962:
[----:B--2---:R-:W-:Y:S01]  /*2cf40*/  @!P4 IMAD R3, R106, R17, R2 ;  /* 0x000000116a03c224 */ /* 0x004fe200078e0202 */
[----:B------:R-:W-:Y:S04]  /*2cf50*/  BSSY B1, `(.L_x_964) ;  /* 0x0000006000017945 */ /* 0x000fe80003800000 */
[----:B------:R2:W-:Y:S01]  /*2cf60*/  @!P4 STG.E.U8 desc[UR36][R8.64+0x1a0], R3 ;  /* 0x0001a0030800c986 */ /* 0x0005e2000c101124 */
[----:B------:R-:W-:Y:S05]  /*2cf70*/  @P3 BRA `(.L_x_965) ;  /* 0x00000000000c3947 */ /* 0x000fea0003800000 */
[----:B------:R-:W2:Y:S02]  /*2cf80*/  LDG.E.U8 R16, desc[UR36][R12.64+0x1a1] ;  /* 0x0001a1240c107981 */ /* 0x000ea4000c1e1100 */
[----:B--2---:R-:W-:-:S05]  /*2cf90*/  PRMT R3, R16, 0x8880, RZ ;  /* 0x0000888010037816 */ /* 0x004fca00000000ff */
[----:B------:R-:W-:-:S07]  /*2cfa0*/  IMAD R2, R3, R18, RZ ;  /* 0x0000001203027224 */ /* 0x000fce00078e02ff */
.L_x_965:
[----:B------:R-:W-:Y:S05]  /*2cfb0*/  BSYNC B1 ;  /* 0x0000000000017941 */ /* 0x000fea0003800000 */
.L_x_964:
[----:B------:R-:W-:Y:S01]  /*2cfc0*/  @!P3 IMAD R107, R107, R17, R2 ;  /* 0x000000116b6bb224 */ /* 0x000fe200078e0202 */
[----:B------:R-:W-:Y:S04]  /*2cfd0*/  BSSY B1, `(.L_x_966) ;  /* 0x0000006000017945 */ /* 0x000fe80003800000 */
[----:B------:R0:W-:Y:S01]  /*2cfe0*/  @!P3 STG.E.U8 desc[UR36][R8.64+0x1a1], R107 ;  /* 0x0001a16b0800b986 */ /* 0x0001e2000c101124 */
[----:B------:R-:W-:Y:S05]  /*2cff0*/  @P5 BRA `(.L_x_967) ;  /* 0x00000000000c5947 */ /* 0x000fea0003800000 */
[----:B------:R-:W2:Y:S02]  /*2d000*/  LDG.E.U8 R16, desc[UR36][R14.64+0x1a8] ;  /* 0x0001a8240e107981 */ /* 0x000ea4000c1e1100 */
[----:B--2---:R-:W-:-:S05]  /*2d010*/  PRMT R3, R16, 0x8880, RZ ;  /* 0x0000888010037816 */ /* 0x004fca00000000ff */
[----:B------:R-:W-:-:S07]  /*2d020*/  IMAD R2, R3, R18, RZ ;  /* 0x0000001203027224 */ /* 0x000fce00078e02ff */
.L_x_967:
[----:B------:R-:W-:Y:S05]  /*2d030*/  BSYNC B1 ;  /* 0x0000000000017941 */ /* 0x000fea0003800000 */
.L_x_966:
[----:B--2---:R-:W-:Y:S01]  /*2d040*/  @!P5 IMAD R3, R108, R17, R2 ;  /* 0x000000116c03d224 */ /* 0x004fe200078e0202 */
[----:B------:R-:W-:Y:S04]  /*2d050*/  BSSY B1, `(.L_x_968) ;  /* 0x0000006000017945 */ /* 0x000fe80003800000 */
[----:B------:R2:W-:Y:S01]  /*2d060*/  @!P5 STG.E.U8 desc[UR36][R6.64+0x1a8], R3 ;  /* 0x0001a8030600d986 */ /* 0x0005e2000c101124 */
[----:B------:R-:W-:Y:S05]  /*2d070*/  @P0 BRA `(.L_x_969) ;  /* 0x00000000000c0947 */ /* 0x000fea0003800000 */
[----:B------:R-:W2:Y:S02]  /*2d080*/  LDG.E.U8 R16, desc[UR36][R14.64+0x1a9] ;  /* 0x0001a9240e107981 */ /* 0x000ea4000c1e1100 */
[----:B--2---:R-:W-:-:S05]  /*2d090*/  PRMT R3, R16, 0x8880, RZ ;  /* 0x0000888010037816 */ /* 0x004fca00000000ff */
[----:B------:R-:W-:-:S07]  /*2d0a0*/  IMAD R2, R3, R18, RZ ;  /* 0x0000001203027224 */ /* 0x000fce00078e02ff */
.L_x_969:
[----:B------:R-:W-:Y:S05]  /*2d0b0*/  BSYNC B1 ;  /* 0x0000000000017941 */ /* 0x000fea0003800000 */
.L_x_968:
        /* <DEDUP_REMOVED lines=11> */
.L_x_971:
[----:B------:R-:W-:Y:S05]  /*2d170*/  BSYNC B1 ;  /* 0x0000000000017941 */ /* 0x000fea0003800000 */
.L_x_970:
[----:B--2---:R-:W-:Y:S01]  /*2d180*/  @!P4 IMAD R3, R110, R17, R2 ;  /* 0x000000116e03c224 */ /* 0x004fe200078e0202 */
[----:B------:R-:W-:Y:S04]  /*2d190*/  BSSY B1, `(.L_x_972) ;  /* 0x0000006000017945 */ /* 0x000fe80003800000 */
[----:B------:R2:W-:Y:S01]  /*2d1a0*/  @!P4 STG.E.U8 desc[UR36][R8.64+0x1a8], R3 ;  /* 0x0001a8030800c986 */ /* 0x0005e2000c101124 */
[----:B------:R-:W-:Y:S05]  /*2d1b0*/  @P3 BRA `(.L_x_973) ;  /* 0x00000000000c3947 */ /* 0x000fea0003800000 */
[----:B------:R-:W2:Y:S02]  /*2d1c0*/  LDG.E.U8 R16, desc[UR36][R12.64+0x1a9] ;  /* 0x0001a9240c107981 */ /* 0x000ea4000c1e1100 */
[----:B--2---:R-:W-:-:S05]  /*2d1d0*/  PRMT R3, R16, 0x8880, RZ ;  /* 0x0000888010037816 */ /* 0x004fca00000000ff */
[----:B------:R-:W-:-:S07]  /*2d1e0*/  IMAD R2, R3, R18, RZ ;  /* 0x0000001203027224 */ /* 0x000fce00078e02ff */
.L_x_973:
[----:B------:R-:W-:Y:S05]  /*2d1f0*/  BSYNC B1 ;  /* 0x0000000000017941 */ /* 0x000fea0003800000 */
.L_x_972:
[----:B------:R-:W-:Y:S01]  /*2d200*/  @!P3 IMAD R111, R111, R17, R2 ;  /* 0x000000116f6fb224 */ /* 0x000fe200078e0202 */
[----:B------:R-:W-:Y:S04]  /*2d210*/  BSSY B1, `(.L_x_974) ;  /* 0x0000006000017945 */ /* 0x000fe80003800000 */
[----:B------:R0:W-:Y:S01]  /*2d220*/  @!P3 STG.E.U8 desc[UR36][R8.64+0x1a9], R111 ;  /* 0x0001a96f0800b986 */ /* 0x0001e2000c101124 */
[----:B------:R-:W-:Y:S05]  /*2d230*/  @P5 BRA `(.L_x_975) ;  /* 0x00000000000c5947 */ /* 0x000fea0003800000 */
[----:B------:R-:W2:Y:S02]  /*2d240*/  LDG.E.U8 R16, desc[UR36][R14.64+0x1b0] ;  /* 0x0001b0240e107981 */ /* 0x000ea4000c1e1100 */
[----:B--2---:R-:W-:-:S05]  /*2d250*/  PRMT R3, R16, 0x8880, RZ ;  /* 0x0000888010037816 */ /* 0x004fca00000000ff */
[----:B------:R-:W-:-:S07]  /*2d260*/  IMAD R2, R3, R18, RZ ;  /* 0x0000001203027224 */ /* 0x000fce00078e02ff */
.L_x_975:
[----:B------:R-:W-:Y:S05]  /*2d270*/  BSYNC B1 ;  /* 0x0000000000017941 */ /* 0x000fea0003800000 */
.L_x_974:
[----:B--2---:R-:W-:Y:S01]  /*2d280*/  @!P5 IMAD R3, R112, R17, R2 ;  /* 0x000000117003d224 */ /* 0x004fe200078e0202 */
[----:B------:R-:W-:Y:S04]  /*2d290*/  BSSY B1, `(.L_x_976) ;  /* 0x0000006000017945 */ /* 0x000fe80003800000 */
[----:B------:R2:W-:Y:S01]  /*2d2a0*/  @!P5 STG.E.U8 desc[UR36][R6.64+0x1b0], R3 ;  /* 0x0001b0030600d986 */ /* 0x0005e2000c101124 */
[----:B------:R-:W-:Y:S05]  /*2d2b0*/  @P0 BRA `(.L_x_977) ;  /* 0x00000000000c0947 */ /* 0x000fea0003800000 */
[----:B------:R-:W2:Y:S02]  /*2d2c0*/  LDG.E.U8 R16, desc[UR36][R14.64+0x1b1] ;  /* 0x0001b1240e107981 */ /* 0x000ea4000c1e1100 */
[----:B--2---:R-:W-:-:S05]  /*2d2d0*/  PRMT R3, R16, 0x8880, RZ ;  /* 0x0000888010037816 */ /* 0x004fca00000000ff */
[----:B------:R-:W-:-:S07]  /*2d2e0*/  IMAD R2, R3, R18, RZ ;  /* 0x0000001203027224 */ /* 0x000fce00078e02ff */
.L_x_977:
[----:B------:R-:W-:Y:S05]  /*2d2f0*/  BSYNC B1 ;  /* 0x0000000000017941 */ /* 0x000fea0003800000 */
.L_x_976:
        /* <DEDUP_REMOVED lines=11> */
.L_x_979:
[----:B------:R-:W-:Y:S05]  /*2d3b0*/  BSYNC B1 ;  /* 0x0000000000017941 */ /* 0x000fea0003800000 */
.L_x_978:
[----:B--2---:R-:W-:Y:S01]  /*2d3c0*/  @!P4 IMAD R3, R114, R17, R2 ;  /* 0x000000117203c224 */ /* 0x004fe200078e0202 */
[----:B------:R-:W-:Y:S04]  /*2d3d0*/  BSSY B1, `(.L_x_980) ;  /* 0x0000006000017945 */ /* 0x000fe80003800000 */
[----:B------:R2:W-:Y:S01]  /*2d3e0*/  @!P4 STG.E.U8 desc[UR36][R8.64+0x1b0], R3 ;  /* 0x0001b0030800c986 */ /* 0x0005e2000c101124 */
[----:B------:R-:W-:Y:S05]  /*2d3f0*/  @P3 BRA `(.L_x_981) ;  /* 0x00000000000c3947 */ /* 0x000fea0003800000 */
[----:B------:R-:W2:Y:S02]  /*2d400*/  LDG.E.U8 R16, desc[UR36][R12.64+0x1b1] ;  /* 0x0001b1240c107981 */ /* 0x000ea4000c1e1100 */
[----:B--2---:R-:W-:-:S05]  /*2d410*/  PRMT R3, R16, 0x8880, RZ ;  /* 0x0000888010037816 */ /* 0x004fca00000000ff */
[----:B------:R-:W-:-:S07]  /*2d420*/  IMAD R2, R3, R18, RZ ;  /* 0x0000001203027224 */ /* 0x000fce00078e02ff */
.L_x_981:
[----:B------:R-:W-:Y:S05]  /*2d430*/  BSYNC B1 ;  /* 0x0000000000017941 */ /* 0x000fea0003800000 */
.L_x_980:
[----:B------:R-:W-:Y:S01]  /*2d440*/  @!P3 IMAD R115, R115, R17, R2 ;  /* 0x000000117373b224 */ /* 0x000fe200078e0202 */
[----:B------:R-:W-:Y:S04]  /*2d450*/  BSSY B1, `(.L_x_982) ;  /* 0x0000006000017945 */ /* 0x000fe80003800000 */
[----:B------:R0:W-:Y:S01]  /*2d460*/  @!P3 STG.E.U8 desc[UR36][R8.64+0x1b1], R115 ;  /* 0x0001b1730800b986 */ /* 0x0001e2000c101124 */
[----:B------:R-:W-:Y:S05]  /*2d470*/  @P5 BRA `(.L_x_983) ;  /* 0x00000000000c5947 */ /* 0x000fea0003800000 */
[----:B------:R-:W2:Y:S02]  /*2d480*/  LDG.E.U8 R16, desc[UR36][R14.64+0x1b8] ;  /* 0x0001b8240e107981 */ /* 0x000ea4000c1e1100 */
[----:B--2---:R-:W-:-:S05]  /*2d490*/  PRMT R3, R16, 0x8880, RZ ;  /* 0x0000888010037816 */ /* 0x004fca00000000ff */
[----:B------:R-:W-:-:S07]  /*2d4a0*/  IMAD R2, R3, R18, RZ ;  /* 0x0000001203027224 */ /* 0x000fce00078e02ff */
.L_x_983:
[----:B------:R-:W-:Y:S05]  /*2d4b0*/  BSYNC B1 ;  /* 0x0000000000017941 */ /* 0x000fea0003800000 */
.L_x_982:
[----:B--2---:R-:W-:Y:S01]  /*2d4c0*/  @!P5 IMAD R3, R116, R17, R2 ;  /* 0x000000117403d224 */ /* 0x004fe200078e0202 */
[----:B------:R-:W-:Y:S04]  /*2d4d0*/  BSSY B1, `(.L_x_984) ;  /* 0x0000006000017945 */ /* 0x000fe80003800000 */
[----:B------:R2:W-:Y:S01]  /*2d4e0*/  @!P5 STG.E.U8 desc[UR36][R6.64+0x1b8], R3 ;  /* 0x0001b8030600d986 */ /* 0x0005e2000c101124 */
[----:B------:R-:W-:Y:S05]  /*2d4f0*/  @P0 BRA `(.L_x_985) ;  /* 0x00000000000c0947 */ /* 0x000fea0003800000 */
[----:B------:R-:W2:Y:S02]  /*2d500*/  LDG.E.U8 R16, desc[UR36][R14.64+0x1b9] ;  /* 0x0001b9240e107981 */ /* 0x000ea4000c1e1100 */
[----:B--2---:R-:W-:-:S05]  /*2d510*/  PRMT R3, R16, 0x8880, RZ ;  /* 0x0000888010037816 */ /* 0x004fca00000000ff */
[----:B------:R-:W-:-:S07]  /*2d520*/  IMAD R2, R3, R18, RZ ;  /* 0x0000001203027224 */ /* 0x000fce00078e02ff */
.L_x_985:
[----:B------:R-:W-:Y:S05]  /*2d530*/  BSYNC B1 ;  /* 0x0000000000017941 */ /* 0x000fea0003800000 */
.L_x_984:
        /* <DEDUP_REMOVED lines=11> */
.L_x_987:
[----:B------:R-:W-:Y:S05]  /*2d5f0*/  BSYNC B1 ;  /* 0x0000000000017941 */ /* 0x000fea0003800000 */
.L_x_986:
[----:B--2---:R-:W-:Y:S01]  /*2d600*/  @!P4 IMAD R3, R118, R17, R2 ;  /* 0x000000117603c224 */ /* 0x004fe200078e0202 */
[----:B------:R-:W-:Y:S04]  /*2d610*/  BSSY B1, `(.L_x_988) ;  /* 0x0000006000017945 */ /* 0x000fe80003800000 */
[----:B------:R2:W-:Y:S01]  /*2d620*/  @!P4 STG.E.U8 desc[UR36][R8.64+0x1b8], R3 ;  /* 0x0001b8030800c986 */ /* 0x0005e2000c101124 */
[----:B------:R-:W-:Y:S05]  /*2d630*/  @P3 BRA `(.L_x_989) ;  /* 0x00000000000c3947 */ /* 0x000fea0003800000 */
[----:B------:R-:W2:Y:S02]  /*2d640*/  LDG.E.U8 R16, desc[UR36][R12.64+0x1b9] ;  /* 0x0001b9240c107981 */ /* 0x000ea4000c1e1100 */
[----:B--2---:R-:W-:-:S05]  /*2d650*/  PRMT R3, R16, 0x8880, RZ ;  /* 0x0000888010037816 */ /* 0x004fca00000000ff */
[----:B------:R-:W-:-:S07]  /*2d660*/  IMAD R2, R3, R18, RZ ;  /* 0x0000001203027224 */ /* 0x000fce00078e02ff */
.L_x_989:
[----:B------:R-:W-:Y:S05]  /*2d670*/  BSYNC B1 ;  /* 0x0000000000017941 */ /* 0x000fea0003800000 */
.L_x_988:
[----:B------:R-:W-:Y:S01]  /*2d680*/  @!P3 IMAD R119, R119, R17, R2 ;  /* 0x000000117777b224 */ /* 0x000fe200078e0202 */
[----:B------:R-:W-:Y:S04]  /*2d690*/  BSSY B1, `(.L_x_990) ;  /* 0x0000006000017945 */ /* 0x000fe80003800000 */
[----:B------:R0:W-:Y:S01]  /*2d6a0*/  @!P3 STG.E.U8 desc[UR36][R8.64+0x1b9], R119 ;  /* 0x0001b9770800b986 */ /* 0x0001e2000c101124 */
[----:B------:R-:W-:Y:S05]  /*2d6b0*/  @P5 BRA `(.L_x_991) ;  /* 0x00000000000c5947 */ /* 0x000fea0003800000 */
[----:B------:R-:W2:Y:S02]  /*2d6c0*/  LDG.E.U8 R16, desc[UR36][R14.64+0x1c0] ;  /* 0x0001c0240e107981 */ /* 0x000ea4000c1e1100 */
[----:B--2---:R-:W-:-:S05]  /*2d6d0*/  PRMT R3, R16, 0x8880, RZ ;  /* 0x0000888010037816 */ /* 0x004fca00000000ff */
[----:B------:R-:W-:-:S07]  /*2d6e0*/  IMAD R2, R3, R18, RZ ;  /* 0x0000001203027224 */ /* 0x000fce00078e02ff */
.L_x_991:
[----:B------:R-:W-:Y:S05]  /*2d6f0*/  BSYNC B1 ;  /* 0x0000000000017941 */ /* 0x000fea0003800000 */
.L_x_990:
[----:B--2---:R-:W-:Y:S01]  /*2d700*/  @!P5 IMAD R3, R120, R17, R2 ;  /* 0x000000117803d224 */ /* 0x004fe200078e0202 */
[----:B------:R-:W-:Y:S04]  /*2d710*/  BSSY B1, `(.L_x_992) ;  /* 0x0000006000017945 */ /* 0x000fe80003800000 */
[----:B------:R2:W-:Y:S01]  /*2d720*/  @!P5 STG.E.U8 desc[UR36][R6.64+0x1c0], R3 ;  /* 0x0001c0030600d986 */ /* 0x0005e2000c101124 */
[----:B------:R-:W-:Y:S05]  /*2d730*/  @P0 BRA `(.L_x_993) ;  /* 0x00000000000c0947 */ /* 0x000fea0003800000 */
[----:B------:R-:W2:Y:S02]  /*2d740*/  LDG.E.U8 R16, desc[UR36][R14.64+0x1c1] ;  /* 0x0001c1240e107981 */ /* 0x000ea4000c1e1100 */
[----:B--2---:R-:W-:-:S05]  /*2d750*/  PRMT R3, R16, 0x8880, RZ ;  /* 0x0000888010037816 */ /* 0x004fca00000000ff */
[----:B------:R-:W-:-:S07]  /*2d760*/  IMAD R2, R3, R18, RZ ;  /* 0x0000001203027224 */ /* 0x000fce00078e02ff */
.L_x_993:
[----:B------:R-:W-:Y:S05]  /*2d770*/  BSYNC B1 ;  /* 0x0000000000017941 */ /* 0x000fea0003800000 */
.L_x_992:
        /* <DEDUP_REMOVED lines=11> */
.L_x_995:
[----:B------:R-:W-:Y:S05]  /*2d830*/  BSYNC B1 ;  /* 0x0000000000017941 */ /* 0x000fea0003800000 */
.L_x_994:
[----:B--2---:R-:W-:Y:S01]  /*2d840*/  @!P4 IMAD R3, R122, R17, R2 ;  /* 0x000000117a03c224 */ /* 0x004fe200078e0202 */
[----:B------:R-:W-:Y:S04]  /*2d850*/  BSSY B1, `(.L_x_996) ;  /* 0x0000006000017945 */ /* 0x000fe80003800000 */
[----:B------:R2:W-:Y:S01]  /*2d860*/  @!P4 STG.E.U8 desc[UR36][R8.64+0x1c0], R3 ;  /* 0x0001c0030800c986 */ /* 0x0005e2000c101124 */
[----:B------:R-:W-:Y:S05]  /*2d870*/  @P3 BRA `(.L_x_997) ;  /* 0x00000000000c3947 */ /* 0x000fea0003800000 */
[----:B------:R-:W2:Y:S02]  /*2d880*/  LDG.E.U8 R16, desc[UR36][R12.64+0x1c1] ;  /* 0x0001c1240c107981 */ /* 0x000ea4000c1e1100 */
[----:B--2---:R-:W-:-:S05]  /*2d890*/  PRMT R3, R16, 0x8880, RZ ;  /* 0x0000888010037816 */ /* 0x004fca00000000ff */
[----:B------:R-:W-:-:S07]  /*2d8a0*/  IMAD R2, R3, R18, RZ ;  /* 0x0000001203027224 */ /* 0x000fce00078e02ff */
.L_x_997:
[----:B------:R-:W-:Y:S05]  /*2d8b0*/  BSYNC B1 ;  /* 0x0000000000017941 */ /* 0x000fea0003800000 */
.L_x_996:
[----:B------:R-:W-:Y:S01]  /*2d8c0*/  @!P3 IMAD R123, R123, R17, R2 ;  /* 0x000000117b7bb224 */ /* 0x000fe200078e0202 */
[----:B------:R-:W-:Y:S04]  /*2d8d0*/  BSSY B1, `(.L_x_998) ;  /* 0x0000006000017945 */ /* 0x000fe80003800000 */
[----:B------:R0:W-:Y:S01]  /*2d8e0*/  @!P3 STG.E.U8 desc[UR36][R8.64+0x1c1], R123 ;  /* 0x0001c17b0800b986 */ /* 0x0001e2000c101124 */
[----:B------:R-:W-:Y:S05]  /*2d8f0*/  @P5 BRA `(.L_x_999) ;  /* 0x00000000000c5947 */ /* 0x000fea0003800000 */
[----:B------:R-:W2:Y:S02]  /*2d900*/  LDG.E.U8 R16, desc[UR36][R14.64+0x1c8] ;  /* 0x0001c8240e107981 */ /* 0x000ea4000c1e1100 */
[----:B--2---:R-:W-:-:S05]  /*2d910*/  PRMT R3, R16, 0x8880, RZ ;  /* 0x0000888010037816 */ /* 0x004fca00000000ff */
[----:B------:R-:W-:-:S07]  /*2d920*/  IMAD R2, R3, R18, RZ ;  /* 0x0000001203027224 */ /* 0x000fce00078e02ff */
.L_x_999:
[----:B------:R-:W-:Y:S05]  /*2d930*/  BSYNC B1 ;  /* 0x0000000000017941 */ /* 0x000fea0003800000 */
.L_x_998:
[----:B--2---:R-:W-:Y:S01]  /*2d940*/  @!P5 IMAD R3, R124, R17, R2 ;  /* 0x000000117c03d224 */ /* 0x004fe200078e0202 */
[----:B------:R-:W-:Y:S04]  /*2d950*/  BSSY B1, `(.L_x_1000) ;  /* 0x0000006000017945 */ /* 0x000fe80003800000 */
[----:B------:R2:W-:Y:S01]  /*2d960*/  @!P5 STG.E.U8 desc[UR36][R6.64+0x1c8], R3 ;  /* 0x0001c8030600d986 */ /* 0x0005e2000c101124 */
[----:B------:R-:W-:Y:S05]  /*2d970*/  @P0 BRA `(.L_x_1001) ;  /* 0x00000000000c0947 */ /* 0x000fea0003800000 */
[----:B------:R-:W2:Y:S02]  /*2d980*/  LDG.E.U8 R16, desc[UR36][R14.64+0x1c9] ;  /* 0x0001c9240e107981 */ /* 0x000ea4000c1e1100 */
[----:B--2---:R-:W-:-:S05]  /*2d990*/  PRMT R3, R16, 0x8880, RZ ;  /* 0x0000888010037816 */ /* 0x004fca00000000ff */
[----:B------:R-:W-:-:S07]  /*2d9a0*/  IMAD R2, R3, R18, RZ ;  /* 0x0000001203027224 */ /* 0x000fce00078e02ff */
.L_x_1001:
[----:B------:R-:W-:Y:S05]  /*2d9b0*/  BSYNC B1 ;  /* 0x0000000000017941 */ /* 0x000fea0003800000 */
.L_x_1000:
        /* <DEDUP_REMOVED lines=11> */
.L_x_1003:
[----:B------:R-:W-:Y:S05]  /*2da70*/  BSYNC B1 ;  /* 0x0000000000017941 */ /* 0x000fea0003800000 */
.L_x_1002:
[----:B--2---:R-:W-:Y:S01]  /*2da80*/  @!P4 IMAD R3, R126, R17, R2 ;  /* 0x000000117e03c224 */ /* 0x004fe200078e0202 */
[----:B------:R-:W-:Y:S04]  /*2da90*/  BSSY B1, `(.L_x_1004) ;  /* 0x0000006000017945 */ /* 0x000fe80003800000 */
[----:B------:R2:W-:Y:S01]  /*2daa0*/  @!P4 STG.E.U8 desc[UR36][R8.64+0x1c8], R3 ;  /* 0x0001c8030800c986 */ /* 0x0005e2000c101124 */
[----:B------:R-:W-:Y:S05]  /*2dab0*/  @P3 BRA `(.L_x_1005) ;  /* 0x00000000000c3947 */ /* 0x000fea0003800000 */
[----:B------:R-:W2:Y:S02]  /*2dac0*/  LDG.E.U8 R16, desc[UR36][R12.64+0x1c9] ;  /* 0x0001c9240c107981 */ /* 0x000ea4000c1e1100 */
[----:B--2---:R-:W-:-:S05]  /*2dad0*/  PRMT R3, R16, 0x8880, RZ ;  /* 0x0000888010037816 */ /* 0x004fca00000000ff */
[----:B------:R-:W-:-:S07]  /*2dae0*/  IMAD R2, R3, R18, RZ ;  /* 0x0000001203027224 */ /* 0x000fce00078e02ff */
.L_x_1005:
[----:B------:R-:W-:Y:S05]  /*2daf0*/  BSYNC B1 ;  /* 0x0000000000017941 */ /* 0x000fea0003800000 */
.L_x_1004:
[----:B------:R-:W-:Y:S01]  /*2db00*/  @!P3 IMAD R127, R127, R17, R2 ;  /* 0x000000117f7fb224 */ /* 0x000fe200078e0202 */
[----:B------:R-:W-:Y:S04]  /*2db10*/  BSSY B1, `(.L_x_1006) ;  /* 0x0000006000017945 */ /* 0x000fe80003800000 */
[----:B------:R0:W-:Y:S01]  /*2db20*/  @!P3 STG.E.U8 desc[UR36][R8.64+0x1c9], R127 ;  /* 0x0001c97f0800b986 */ /* 0x0001e2000c101124 */
[----:B------:R-:W-:Y:S05]  /*2db30*/  @P5 BRA `(.L_x_1007) ;  /* 0x00000000000c5947 */ /* 0x000fea0003800000 */
[----:B------:R-:W2:Y:S02]  /*2db40*/  LDG.E.U8 R16, desc[UR36][R14.64+0x1d0] ;  /* 0x0001d0240e107981 */ /* 0x000ea4000c1e1100 */
[----:B--2---:R-:W-:-:S05]  /*2db50*/  PRMT R3, R16, 0x8880, RZ ;  /* 0x0000888010037816 */ /* 0x004fca00000000ff */
[----:B------:R-:W-:-:S07]  /*2db60*/  IMAD R2, R3, R18, RZ ;  /* 0x0000001203027224 */ /* 0x000fce00078e02ff */
.L_x_1007:
[----:B------:R-:W-:Y:S05]  /*2db70*/  BSYNC B1 ;  /* 0x0000000000017941 */ /* 0x000fea0003800000 */
.L_x_1006:
[----:B--2---:R-:W-:Y:S01]  /*2db80*/  @!P5 IMAD R3, R128, R17, R2 ;  /* 0x000000118003d224 */ /* 0x004fe200078e0202 */
[----:B------:R-:W-:Y:S04]  /*2db90*/  BSSY B1, `(.L_x_1008) ;  /* 0x0000006000017945 */ /* 0x000fe80003800000 */
[----:B------:R2:W-:Y:S01]  /*2dba0*/  @!P5 STG.E.U8 desc[UR36][R6.64+0x1d0], R3 ;  /* 0x0001d0030600d986 */ /* 0x0005e2000c101124 */
[----:B------:R-:W-:Y:S05]  /*2dbb0*/  @P0 BRA `(.L_x_1009) ;  /* 0x00000000000c0947 */ /* 0x000fea0003800000 */
[----:B------:R-:W2:Y:S02]  /*2dbc0*/  LDG.E.U8 R16, desc[UR36][R14.64+0x1d1] ;  /* 0x0001d1240e107981 */ /* 0x000ea4000c1e1100 */
[----:B--2---:R-:W-:-:S05]  /*2dbd0*/  PRMT R3, R16, 0x8880, RZ ;  /* 0x0000888010037816 */ /* 0x004fca00000000ff */
[----:B------:R-:W-:-:S07]  /*2dbe0*/  IMAD R2, R3, R18, RZ ;  /* 0x0000001203027224 */ /* 0x000fce00078e02ff */
.L_x_1009:
[----:B------:R-:W-:Y:S05]  /*2dbf0*/  BSYNC B1 ;  /* 0x0000000000017941 */ /* 0x000fea0003800000 */
.L_x_1008:
        /* <DEDUP_REMOVED lines=11> */
.L_x_1011:
[----:B------:R-:W-:Y:S05]  /*2dcb0*/  BSYNC B1 ;  /* 0x0000000000017941 */ /* 0x000fea0003800000 */
.L_x_1010:
[----:B--2---:R-:W-:Y:S01]  /*2dcc0*/  @!P4 IMAD R3, R130, R17, R2 ;  /* 0x000000118203c224 */ /* 0x004fe200078e0202 */
[----:B------:R-:W-:Y:S04]  /*2dcd0*/  BSSY B1, `(.L_x_1012) ;  /* 0x0000006000017945 */ /* 0x000fe80003800000 */
[----:B------:R2:W-:Y:S01]  /*2dce0*/  @!P4 STG.E.U8 desc[UR36][R8.64+0x1d0], R3 ;  /* 0x0001d0030800c986 */ /* 0x0005e2000c101124 */
[----:B------:R-:W-:Y:S05]  /*2dcf0*/  @P3 BRA `(.L_x_1013) ;  /* 0x00000000000c3947 */ /* 0x000fea0003800000 */
[----:B------:R-:W2:Y:S02]  /*2dd00*/  LDG.E.U8 R16, desc[UR36][R12.64+0x1d1] ;  /* 0x0001d1240c107981 */ /* 0x000ea4000c1e1100 */
[----:B--2---:R-:W-:-:S05]  /*2dd10*/  PRMT R3, R16, 0x8880, RZ ;  /* 0x0000888010037816 */ /* 0x004fca00000000ff */
[----:B------:R-:W-:-:S07]  /*2dd20*/  IMAD R2, R3, R18, RZ ;  /* 0x0000001203027224 */ /* 0x000fce00078e02ff */
.L_x_1013:
[----:B------:R-:W-:Y:S05]  /*2dd30*/  BSYNC B1 ;  /* 0x0000000000017941 */ /* 0x000fea0003800000 */
.L_x_1012:
[----:B------:R-:W-:Y:S01]  /*2dd40*/  @!P3 IMAD R131, R131, R17, R2 ;  /* 0x000000118383b224 */ /* 0x000fe200078e0202 */
[----:B------:R-:W-:Y:S04]  /*2dd50*/  BSSY B1, `(.L_x_1014) ;  /* 0x0000006000017945 */ /* 0x000fe80003800000 */
[----:B------:R0:W-:Y:S01]  /*2dd60*/  @!P3 STG.E.U8 desc[UR36][R8.64+0x1d1], R131 ;  /* 0x0001d1830800b986 */ /* 0x0001e2000c101124 */
[----:B------:R-:W-:Y:S05]  /*2dd70*/  @P5 BRA `(.L_x_1015) ;  /* 0x00000000000c5947 */ /* 0x000fea0003800000 */
[----:B------:R-:W2:Y:S02]  /*2dd80*/  LDG.E.U8 R16, desc[UR36][R14.64+0x1d8] ;  /* 0x0001d8240e107981 */ /* 0x000ea4000c1e1100 */
[----:B--2---:R-:W-:-:S05]  /*2dd90*/  PRMT R3, R16, 0x8880, RZ ;  /* 0x0000888010037816 */ /* 0x004fca00000000ff */
[----:B------:R-:W-:-:S07]  /*2dda0*/  IMAD R2, R3, R18, RZ ;  /* 0x0000001203027224 */ /* 0x000fce00078e02ff */
.L_x_1015:
[----:B------:R-:W-:Y:S05]  /*2ddb0*/  BSYNC B1 ;  /* 0x0000000000017941 */ /* 0x000fea0003800000 */
.L_x_1014:
[----:B--2---:R-:W-:Y:S01]  /*2ddc0*/  @!P5 IMAD R3, R132, R17, R2 ;  /* 0x000000118403d224 */ /* 0x004fe200078e0202 */
[----:B------:R-:W-:Y:S04]  /*2ddd0*/  BSSY B1, `(.L_x_1016) ;  /* 0x0000006000017945 */ /* 0x000fe80003800000 */
[----:B------:R2:W-:Y:S01]  /*2dde0*/  @!P5 STG.E.U8 desc[UR36][R6.64+0x1d8], R3 ;  /* 0x0001d8030600d986 */ /* 0x0005e2000c101124 */
[----:B------:R-:W-:Y:S05]  /*2ddf0*/  @P0 BRA `(.L_x_1017) ;  /* 0x00000000000c0947 */ /* 0x000fea0003800000 */
[----:B------:R-:W2:Y:S02]  /*2de00*/  LDG.E.U8 R16, desc[UR36][R14.64+0x1d9] ;  /* 0x0001d9240e107981 */ /* 0x000ea4000c1e1100 */
[----:B--2---:R-:W-:-:S05]  /*2de10*/  PRMT R3, R16, 0x8880, RZ ;  /* 0x0000888010037816 */ /* 0x004fca00000000ff */
[----:B------:R-:W-:-:S07]  /*2de20*/  IMAD R2, R3, R18, RZ ;  /* 0x0000001203027224 */ /* 0x000fce00078e02ff */
.L_x_1017:
[----:B------:R-:W-:Y:S05]  /*2de30*/  BSYNC B1 ;  /* 0x0000000000017941 */ /* 0x000fea0003800000 */
.L_x_1016:
        /* <DEDUP_REMOVED lines=11> */
.L_x_1019:
[----:B------:R-:W-:Y:S05]  /*2def0*/  BSYNC B1 ;  /* 0x0000000000017941 */ /* 0x000fea0003800000 */
.L_x_1018:
[----:B--2---:R-:W-:Y:S01]  /*2df00*/  @!P4 IMAD R3, R134, R17, R2 ;  /* 0x000000118603c224 */ /* 0x004fe200078e0202 */
[----:B------:R-:W-:Y:S04]  /*2df10*/  BSSY B1, `(.L_x_1020) ;  /* 0x0000006000017945 */ /* 0x000fe80003800000 */
[----:B------:R2:W-:Y:S01]  /*2df20*/  @!P4 STG.E.U8 desc[UR36][R8.64+0x1d8], R3 ;  /* 0x0001d8030800c986 */ /* 0x0005e2000c101124 */
[----:B------:R-:W-:Y:S05]  /*2df30*/  @P3 BRA `(.L_x_1021) ;  /* 0x00000000000c3947 */ /* 0x000fea0003800000 */
[----:B------:R-:W2:Y:S02]  /*2df40*/  LDG.E.U8 R16, desc[UR36][R12.64+0x1d9] ;  /* 0x0001d9240c107981 */ /* 0x000ea4000c1e1100 */
[----:B--2---:R-:W-:-:S05]  /*2df50*/  PRMT R3, R16, 0x8880, RZ ;  /* 0x0000888010037816 */ /* 0x004fca00000000ff */
[----:B------:R-:W-:-:S07]  /*2df60*/  IMAD R2, R3, R18, RZ ;  /* 0x0000001203027224 */ /* 0x000fce00078e02ff */
.L_x_1021:
[----:B------:R-:W-:Y:S05]  /*2df70*/  BSYNC B1 ;  /* 0x0000000000017941 */ /* 0x000fea0003800000 */
.L_x_1020:
[----:B------:R-:W-:Y:S01]  /*2df80*/  @!P3 IMAD R135, R135, R17, R2 ;  /* 0x000000118787b224 */ /* 0x000fe200078e0202 */
[----:B------:R-:W-:Y:S04]  /*2df90*/  BSSY B1, `(.L_x_1022) ;  /* 0x0000006000017945 */ /* 0x000fe80003800000 */
[----:B------:R0:W-:Y:S01]  /*2dfa0*/  @!P3 STG.E.U8 desc[UR36][R8.64+0x1d9], R135 ;  /* 0x0001d9870800b986 */ /* 0x0001e2000c101124 */
[----:B------:R-:W-:Y:S05]  /*2dfb0*/  @P5 BRA `(.L_x_1023) ;  /* 0x00000000000c5947 */ /* 0x000fea0003800000 */
[----:B------:R-:W2:Y:S02]  /*2dfc0*/  LDG.E.U8 R16, desc[UR36][R14.64+0x1e0] ;  /* 0x0001e0240e107981 */ /* 0x000ea4000c1e1100 */
[----:B--2---:R-:W-:-:S05]  /*2dfd0*/  PRMT R3, R16, 0x8880, RZ ;  /* 0x0000888010037816 */ /* 0x004fca00000000ff */
[----:B------:R-:W-:-:S07]  /*2dfe0*/  IMAD R2, R3, R18, RZ ;  /* 0x0000001203027224 */ /* 0x000fce00078e02ff */
.L_x_1023:
[----:B------:R-:W-:Y:S05]  /*2dff0*/  BSYNC B1 ;  /* 0x0000000000017941 */ /* 0x000fea0003800000 */
.L_x_1022:
[----:B--2---:R-:W-:Y:S01]  /*2e000*/  @!P5 IMAD R3, R136, R17, R2 ;  /* 0x000000118803d224 */ /* 0x004fe200078e0202 */
[----:B------:R-:W-:Y:S04]  /*2e010*/  BSSY B1, `(.L_x_1024) ;  /* 0x0000006000017945 */ /* 0x000fe80003800000 */
[----:B------:R2:W-:Y:S01]  /*2e020*/  @!P5 STG.E.U8 desc[UR36][R6.64+0x1e0], R3 ;  /* 0x0001e0030600d986 */ /* 0x0005e2000c101124 */
[----:B------:R-:W-:Y:S05]  /*2e030*/  @P0 BRA `(.L_x_1025) ;  /* 0x00000000000c0947 */ /* 0x000fea0003800000 */
[----:B------:R-:W2:Y:S02]  /*2e040*/  LDG.E.U8 R16, desc[UR36][R14.64+0x1e1] ;  /* 0x0001e1240e107981 */ /* 0x000ea4000c1e1100 */
[----:B--2---:R-:W-:-:S05]  /*2e050*/  PRMT R3, R16, 0x8880, RZ ;  /* 0x0000888010037816 */ /* 0x004fca00000000ff */
[----:B------:R-:W-:-:S07]  /*2e060*/  IMAD R2, R3, R18, RZ ;  /* 0x0000001203027224 */ /* 0x000fce00078e02ff */
.L_x_1025:
[----:B------:R-:W-:Y:S05]  /*2e070*/  BSYNC B1 ;  /* 0x0000000000017941 */ /* 0x000fea0003800000 */
.L_x_1024:
        /* <DEDUP_REMOVED lines=11> */
.L_x_1027:
[----:B------:R-:W-:Y:S05]  /*2e130*/  BSYNC B1 ;  /* 0x0000000000017941 */ /* 0x000fea0003800000 */
.L_x_1026:
[----:B--2---:R-:W-:Y:S01]  /*2e140*/  @!P4 IMAD R3, R138, R17, R2 ;  /* 0x000000118a03c224 */ /* 0x004fe200078e0202 */
[----:B------:R-:W-:Y:S04]  /*2e150*/  BSSY B1, `(.L_x_1028) ;  /* 0x0000006000017945 */ /* 0x000fe80003800000 */
[----:B------:R2:W-:Y:S01]  /*2e160*/  @!P4 STG.E.U8 desc[UR36][R8.64+0x1e0], R3 ;  /* 0x0001e0030800c986 */ /* 0x0005e2000c101124 */
[----:B------:R-:W-:Y:S05]  /*2e170*/  @P3 BRA `(.L_x_1029) ;  /* 0x00000000000c3947 */ /* 0x000fea0003800000 */
[----:B------:R-:W2:Y:S02]  /*2e180*/  LDG.E.U8 R16, desc[UR36][R12.64+0x1e1] ;  /* 0x0001e1240c107981 */ /* 0x000ea4000c1e1100 */
[----:B--2---:R-:W-:-:S05]  /*2e190*/  PRMT R3, R16, 0x8880, RZ ;  /* 0x0000888010037816 */ /* 0x004fca00000000ff */
[----:B------:R-:W-:-:S07]  /*2e1a0*/  IMAD R2, R3, R18, RZ ;  /* 0x0000001203027224 */ /* 0x000fce00078e02ff */
.L_x_1029:
[----:B------:R-:W-:Y:S05]  /*2e1b0*/  BSYNC B1 ;  /* 0x0000000000017941 */ /* 0x000fea0003800000 */
.L_x_1028:
[----:B------:R-:W-:Y:S01]  /*2e1c0*/  @!P3 IMAD R139, R139, R17, R2 ;  /* 0x000000118b8bb224 */ /* 0x000fe200078e0202 */
[----:B------:R-:W-:Y:S04]  /*2e1d0*/  BSSY B1, `(.L_x_1030) ;  /* 0x0000006000017945 */ /* 0x000fe80003800000 */
[----:B------:R0:W-:Y:S01]  /*2e1e0*/  @!P3 STG.E.U8 desc[UR36][R8.64+0x1e1], R139 ;  /* 0x0001e18b0800b986 */ /* 0x0001e2000c101124 */
[----:B------:R-:W-:Y:S05]  /*2e1f0*/  @P5 BRA `(.L_x_1031) ;  /* 0x00000000000c5947 */ /* 0x000fea0003800000 */
[----:B------:R-:W2:Y:S02]  /*2e200*/  LDG.E.U8 R16, desc[UR36][R14.64+0x1e8] ;  /* 0x0001e8240e107981 */ /* 0x000ea4000c1e1100 */
[----:B--2---:R-:W-:-:S05]  /*2e210*/  PRMT R3, R16, 0x8880, RZ ;  /* 0x0000888010037816 */ /* 0x004fca00000000ff */
[----:B------:R-:W-:-:S07]  /*2e220*/  IMAD R2, R3, R18, RZ ;  /* 0x0000001203027224 */ /* 0x000fce00078e02ff */
.L_x_1031:
[----:B------:R-:W-:Y:S05]  /*2e230*/  BSYNC B1 ;  /* 0x0000000000017941 */ /* 0x000fea0003800000 */
.L_x_1030:
[----:B--2---:R-:W-:Y:S01]  /*2e240*/  @!P5 IMAD R3, R140, R17, R2 ;  /* 0x000000118c03d224 */ /* 0x004fe200078e0202 */
[----:B------:R-:W-:Y:S04]  /*2e250*/  BSSY B1, `(.L_x_1032) ;  /* 0x0000006000017945 */ /* 0x000fe80003800000 */
[----:B------:R2:W-:Y:S01]  /*2e260*/  @!P5 STG.E.U8 desc[UR36][R6.64+0x1e8], R3 ;  /* 0x0001e8030600d986 */ /* 0x0005e2000c101124 */
[----:B------:R-:W-:Y:S05]  /*2e270*/  @P0 BRA `(.L_x_1033) ;  /* 0x00000000000c0947 */ /* 0x000fea0003800000 */
[----:B------:R-:W2:Y:S02]  /*2e280*/  LDG.E.U8 R16, desc[UR36][R14.64+0x1e9] ;  /* 0x0001e9240e107981 */ /* 0x000ea4000c1e1100 */
[----:B--2---:R-:W-:-:S05]  /*2e290*/  PRMT R3, R16, 0x8880, RZ ;  /* 0x0000888010037816 */ /* 0x004fca00000000ff */
[----:B------:R-:W-:-:S07]  /*2e2a0*/  IMAD R2, R3, R18, RZ ;  /* 0x0000001203027224 */ /* 0x000fce00078e02ff */
.L_x_1033:
[----:B------:R-:W-:Y:S05]  /*2e2b0*/  BSYNC B1 ;  /* 0x0000000000017941 */ /* 0x000fea0003800000 */
.L_x_1032:
        /* <DEDUP_REMOVED lines=11> */
.L_x_1035:
[----:B------:R-:W-:Y:S05]  /*2e370*/  BSYNC B1 ;  /* 0x0000000000017941 */ /* 0x000fea0003800000 */
.L_x_1034:
[----:B--2---:R-:W-:Y:S01]  /*2e380*/  @!P4 IMAD R3, R142, R17, R2 ;  /* 0x000000118e03c224 */ /* 0x004fe200078e0202 */
[----:B------:R-:W-:Y:S04]  /*2e390*/  BSSY B1, `(.L_x_1036) ;  /* 0x0000006000017945 */ /* 0x000fe80003800000 */
[----:B------:R2:W-:Y:S01]  /*2e3a0*/  @!P4 STG.E.U8 desc[UR36][R8.64+0x1e8], R3 ;  /* 0x0001e8030800c986 */ /* 0x0005e2000c101124 */
[----:B------:R-:W-:Y:S05]  /*2e3b0*/  @P3 BRA `(.L_x_1037) ;  /* 0x00000000000c3947 */ /* 0x000fea0003800000 */
[----:B------:R-:W2:Y:S02]  /*2e3c0*/  LDG.E.U8 R16, desc[UR36][R12.64+0x1e9] ;  /* 0x0001e9240c107981 */ /* 0x000ea4000c1e1100 */
[----:B--2---:R-:W-:-:S05]  /*2e3d0*/  PRMT R3, R16, 0x8880, RZ ;  /* 0x0000888010037816 */ /* 0x004fca00000000ff */
[----:B------:R-:W-:-:S07]  /*2e3e0*/  IMAD R2, R3, R18, RZ ;  /* 0x0000001203027224 */ /* 0x000fce00078e02ff */
.L_x_1037:
[----:B------:R-:W-:Y:S05]  /*2e3f0*/  BSYNC B1 ;  /* 0x0000000000017941 */ /* 0x000fea0003800000 */
.L_x_1036:
[----:B------:R-:W-:Y:S01]  /*2e400*/  @!P3 IMAD R143, R143, R17, R2 ;  /* 0x000000118f8fb224 */ /* 0x000fe200078e0202 */
[----:B------:R-:W-:Y:S04]  /*2e410*/  BSSY B1, `(.L_x_1038) ;  /* 0x0000006000017945 */ /* 0x000fe80003800000 */
[----:B------:R0:W-:Y:S01]  /*2e420*/  @!P3 STG.E.U8 desc[UR36][R8.64+0x1e9], R143 ;  /* 0x0001e98f0800b986 */ /* 0x0001e2000c101124 */
[----:B------:R-:W-:Y:S05]  /*2e430*/  @P5 BRA `(.L_x_1039) ;  /* 0x00000000000c5947 */ /* 0x000fea0003800000 */
[----:B------:R-:W2:Y:S02]  /*2e440*/  LDG.E.U8 R16, desc[UR36][R14.64+0x1f0] ;  /* 0x0001f0240e107981 */ /* 0x000ea4000c1e1100 */
[----:B--2---:R-:W-:-:S05]  /*2e450*/  PRMT R3, R16, 0x8880, RZ ;  /* 0x0000888010037816 */ /* 0x004fca00000000ff */
[----:B------:R-:W-:-:S07]  /*2e460*/  IMAD R2, R3, R18, RZ ;  /* 0x0000001203027224 */ /* 0x000fce00078e02ff */
.L_x_1039:
[----:B------:R-:W-:Y:S05]  /*2e470*/  BSYNC B1 ;  /* 0x0000000000017941 */ /* 0x000fea0003800000 */
.L_x_1038:
[----:B--2---:R-:W-:Y:S01]  /*2e480*/  @!P5 IMAD R3, R144, R17, R2 ;  /* 0x000000119003d224 */ /* 0x004fe200078e0202 */
[----:B------:R-:W-:Y:S04]  /*2e490*/  BSSY B1, `(.L_x_1040) ;  /* 0x0000006000017945 */ /* 0x000fe80003800000 */
[----:B------:R2:W-:Y:S01]  /*2e4a0*/  @!P5 STG.E.U8 desc[UR36][R6.64+0x1f0], R3 ;  /* 0x0001f0030600d986 */ /* 0x0005e2000c101124 */
[----:B------:R-:W-:Y:S05]  /*2e4b0*/  @P0 BRA `(.L_x_1041) ;  /* 0x00000000000c0947 */ /* 0x000fea0003800000 */
[----:B------:R-:W2:Y:S02]  /*2e4c0*/  LDG.E.U8 R16, desc[UR36][R14.64+0x1f1] ;  /* 0x0001f1240e107981 */ /* 0x000ea4000c1e1100 */
[----:B--2---:R-:W-:-:S05]  /*2e4d0*/  PRMT R3, R16, 0x8880, RZ ;  /* 0x0000888010037816 */ /* 0x004fca00000000ff */
[----:B------:R-:W-:-:S07]  /*2e4e0*/  IMAD R2, R3, R18, RZ ;  /* 0x0000001203027224 */ /* 0x000fce00078e02ff */
.L_x_1041:
[----:B------:R-:W-:Y:S05]  /*2e4f0*/  BSYNC B1 ;  /* 0x0000000000017941 */ /* 0x000fea0003800000 */
.L_x_1040:
[C---:B------:R-:W-:Y:S01]  /*2e500*/  ISETP.LT.OR P4, PT, R0.reuse, 0x1f1, !P2 ;  /* 0x000001f10000780c */ /* 0x040fe20005781670 */
[----:B------:R-:W-:Y:S01]  /*2e510*/  @!P0 IMAD R145, R145, R17, R2 ;  /* 0x0000001191918224 */ /* 0x000fe200078e0202 */
[----:B------:R-:W-:Y:S01]  /*2e520*/  BSSY B1, `(.L_x_1042) ;  /* 0x000000a000017945 */ /* 0x000fe20003800000 */
[C---:B------:R-:W-:Y:S02]  /*2e530*/  ISETP.LT.OR P3, PT, R0.reuse, 0x1f2, !P2 ;  /* 0x000001f20000780c */ /* 0x040fe40005761670 */
[C---:B------:R-:W-:Y:S01]  /*2e540*/  ISETP.LT.OR P5, PT, R0.reuse, 0x1f9, !P2 ;  /* 0x000001f90000780c */ /* 0x040fe200057a1670 */
[----:B------:R0:W-:Y:S01]  /*2e550*/  @!P0 STG.E.U8 desc[UR36][R6.64+0x1f1], R145 ;  /* 0x0001f19106008986 */ /* 0x0001e2000c101124 */
[C---:B------:R-:W-:Y:S02]  /*2e560*/  ISETP.LT.OR P0, PT, R0.reuse, 0x1f9, !P1 ;  /* 0x000001f90000780c */ /* 0x040fe40004f01670 */
[----:B------:R-:W-:-:S04]  /*2e570*/  ISETP.LT.OR P1, PT, R0, 0x1fa, !P1 ;  /* 0x000001fa0000780c */ /* 0x000fc80004f21670 */
[----:B------:R-:W-:Y:S09]  /*2e580*/  @P4 BRA `(.L_x_1043) ;  /* 0x00000000000c4947 */ /* 0x000ff20003800000 */
[----:B------:R-:W2:Y:S02]  /*2e590*/  LDG.E.U8 R16, desc[UR36][R12.64+0x1f0] ;  /* 0x0001f0240c107981 */ /* 0x000ea4000c1e1100 */
[----:B--2---:R-:W-:-:S05]  /*2e5a0*/  PRMT R3, R16, 0x8880, RZ ;  /* 0x0000888010037816 */ /* 0x004fca00000000ff */
[----:B------:R-:W-:-:S07]  /*2e5b0*/  IMAD R2, R3, R18, RZ ;  /* 0x0000001203027224 */ /* 0x000fce00078e02ff */
.L_x_1043:
[----:B------:R-:W-:Y:S05]  /*2e5c0*/  BSYNC B1 ;  /* 0x0000000000017941 */ /* 0x000fea0003800000 */
.L_x_1042:
[----:B--2---:R-:W-:Y:S01]  /*2e5d0*/  @!P4 IMAD R3, R146, R17, R2 ;  /* 0x000000119203c224 */ /* 0x004fe200078e0202 */
[----:B------:R-:W-:Y:S04]  /*2e5e0*/  BSSY B1, `(.L_x_1044) ;  /* 0x0000006000017945 */ /* 0x000fe80003800000 */
[----:B------:R2:W-:Y:S01]  /*2e5f0*/  @!P4 STG.E.U8 desc[UR36][R8.64+0x1f0], R3 ;  /* 0x0001f0030800c986 */ /* 0x0005e2000c101124 */
[----:B------:R-:W-:Y:S05]  /*2e600*/  @P3 BRA `(.L_x_1045) ;  /* 0x00000000000c3947 */ /* 0x000fea0003800000 */
[----:B------:R-:W2:Y:S02]  /*2e610*/  LDG.E.U8 R16, desc[UR36][R12.64+0x1f1] ;  /* 0x0001f1240c107981 */ /* 0x000ea4000c1e1100 */
[----:B--2---:R-:W-:-:S05]  /*2e620*/  PRMT R3, R16, 0x8880, RZ ;  /* 0x0000888010037816 */ /* 0x004fca00000000ff */
[----:B------:R-:W-:-:S07]  /*2e630*/  IMAD R2, R3, R18, RZ ;  /* 0x0000001203027224 */ /* 0x000fce00078e02ff */
.L_x_1045:
[----:B------:R-:W-:Y:S05]  /*2e640*/  BSYNC B1 ;  /* 0x0000000000017941 */ /* 0x000fea0003800000 */
.L_x_1044:
[----:B------:R-:W-:Y:S01]  /*2e650*/  @!P3 IMAD R147, R147, R17, R2 ;  /* 0x000000119393b224 */ /* 0x000fe200078e0202 */
[----:B------:R-:W-:Y:S04]  /*2e660*/  BSSY B1, `(.L_x_1046) ;  /* 0x0000006000017945 */ /* 0x000fe80003800000 */
[----:B------:R0:W-:Y:S01]  /*2e670*/  @!P3 STG.E.U8 desc[UR36][R8.64+0x1f1], R147 ;  /* 0x0001f1930800b986 */ /* 0x0001e2000c101124 */
[----:B------:R-:W-:Y:S05]  /*2e680*/  @P0 BRA `(.L_x_1047) ;  /* 0x00000000000c0947 */ /* 0x000fea0003800000 */
[----:B------:R-:W2:Y:S02]  /*2e690*/  LDG.E.U8 R16, desc[UR36][R14.64+0x1f8] ;  /* 0x0001f8240e107981 */ /* 0x000ea4000c1e1100 */
[----:B--2---:R-:W-:-:S05]  /*2e6a0*/  PRMT R3, R16, 0x8880, RZ ;  /* 0x0000888010037816 */ /* 0x004fca00000000ff */
[----:B------:R-:W-:-:S07]  /*2e6b0*/  IMAD R2, R3, R18, RZ ;  /* 0x0000001203027224 */ /* 0x000fce00078e02ff */
.L_x_1047:
[----:B------:R-:W-:Y:S05]  /*2e6c0*/  BSYNC B1 ;  /* 0x0000000000017941 */ /* 0x000fea0003800000 */
.L_x_1046:
[----:B--2---:R-:W-:Y:S01]  /*2e6d0*/  @!P0 IMAD R3, R148, R17, R2 ;  /* 0x0000001194038224 */ /* 0x004fe200078e0202 */
[----:B------:R-:W-:Y:S04]  /*2e6e0*/  BSSY B1, `(.L_x_1048) ;  /* 0x0000006000017945 */ /* 0x000fe80003800000 */
[----:B------:R2:W-:Y:S01]  /*2e6f0*/  @!P0 STG.E.U8 desc[UR36][R6.64+0x1f8], R3 ;  /* 0x0001f80306008986 */ /* 0x0005e2000c101124 */
[----:B------:R-:W-:Y:S05]  /*2e700*/  @P1 BRA `(.L_x_1049) ;  /* 0x00000000000c1947 */ /* 0x000fea0003800000 */
[----:B------:R-:W2:Y:S02]  /*2e710*/  LDG.E.U8 R16, desc[UR36][R14.64+0x1f9] ;  /* 0x0001f9240e107981 */ /* 0x000ea4000c1e1100 */
[----:B--2---:R-:W-:-:S05]  /*2e720*/  PRMT R3, R16, 0x8880, RZ ;  /* 0x0000888010037816 */ /* 0x004fca00000000ff */
[----:B------:R-:W-:-:S07]  /*2e730*/  IMAD R2, R3, R18, RZ ;  /* 0x0000001203027224 */ /* 0x000fce00078e02ff */
.L_x_1049:
[----:B------:R-:W-:Y:S05]  /*2e740*/  BSYNC B1 ;  /* 0x0000000000017941 */ /* 0x000fea0003800000 */
.L_x_1048:
[----:B------:R-:W-:Y:S01]  /*2e750*/  @!P1 IMAD R149, R149, R17, R2 ;  /* 0x0000001195959224 */ /* 0x000fe200078e0202 */
[----:B------:R-:W-:Y:S04]  /*2e760*/  BSSY B1, `(.L_x_1050) ;  /* 0x0000006000017945 */ /* 0x000fe80003800000 */
[----:B------:R0:W-:Y:S01]  /*2e770*/  @!P1 STG.E.U8 desc[UR36][R6.64+0x1f9], R149 ;  /* 0x0001f99506009986 */ /* 0x0001e2000c101124 */
[----:B------:R-:W-:Y:S05]  /*2e780*/  @P5 BRA `(.L_x_1051) ;  /* 0x00000000000c5947 */ /* 0x000fea0003800000 */
[----:B------:R-:W2:Y:S02]  /*2e790*/  LDG.E.U8 R16, desc[UR36][R12.64+0x1f8] ;  /* 0x0001f8240c107981 */ /* 0x000ea4000c1e1100 */
[----:B--2---:R-:W-:-:S05]  /*2e7a0*/  PRMT R3, R16, 0x8880, RZ ;  /* 0x0000888010037816 */ /* 0x004fca00000000ff */
[----:B------:R-:W-:-:S07]  /*2e7b0*/  IMAD R2, R3, R18, RZ ;  /* 0x0000001203027224 */ /* 0x000fce00078e02ff */
.L_x_1051:
[----:B------:R-:W-:Y:S05]  /*2e7c0*/  BSYNC B1 ;  /* 0x0000000000017941 */ /* 0x000fea0003800000 */
.L_x_1050:
[----:B--2---:R-:W-:Y:S01]  /*2e7d0*/  @!P5 IMAD R3, R150, R17, R2 ;  /* 0x000000119603d224 */ /* 0x004fe200078e0202 */
[----:B------:R-:W-:Y:S01]  /*2e7e0*/  ISETP.LT.OR P2, PT, R0, 0x1fa, !P2 ;  /* 0x000001fa0000780c */ /* 0x000fe20005741670 */
[----:B------:R-:W-:Y:S03]  /*2e7f0*/  BSSY B1, `(.L_x_1052) ;  /* 0x0000006000017945 */ /* 0x000fe60003800000 */
[----:B------:R2:W-:Y:S09]  /*2e800*/  @!P5 STG.E.U8 desc[UR36][R8.64+0x1f8], R3 ;  /* 0x0001f8030800d986 */ /* 0x0005f2000c101124 */
[----:B------:R-:W-:Y:S05]  /*2e810*/  @P2 BRA `(.L_x_1053) ;  /* 0x00000000000c2947 */ /* 0x000fea0003800000 */
[----:B------:R-:W2:Y:S02]  /*2e820*/  LDG.E.U8 R16, desc[UR36][R12.64+0x1f9] ;  /* 0x0001f9240c107981 */ /* 0x000ea4000c1e1100 */
[----:B--2---:R-:W-:-:S05]  /*2e830*/  PRMT R3, R16, 0x8880, RZ ;  /* 0x0000888010037816 */ /* 0x004fca00000000ff */
[----:B------:R-:W-:-:S07]  /*2e840*/  IMAD R2, R3, R18, RZ ;  /* 0x0000001203027224 */ /* 0x000fce00078e02ff */
.L_x_1053:
[----:B------:R-:W-:Y:S05]  /*2e850*/  BSYNC B1 ;  /* 0x0000000000017941 */ /* 0x000fea0003800000 */
.L_x_1052:
[----:B------:R-:W-:Y:S01]  /*2e860*/  IMAD R151, R151, R17, R2 ;  /* 0x0000001197977224 */ /* 0x000fe200078e0202 */
[----:B------:R-:W-:Y:S06]  /*2e870*/  @P2 BRA `(.L_x_1054) ;  /* 0x0000007800182947 */ /* 0x000fec0003800000 */
[----:B------:R0:W-:Y:S01]  /*2e880*/  STG.E.U8 desc[UR36][R8.64+0x1f9], R151 ;  /* 0x0001f99708007986 */ /* 0x0001e2000c101124 */
[----:B------:R-:W-:Y:S05]  /*2e890*/  BRA `(.L_x_1054) ;  /* 0x0000007800107947 */ /* 0x000fea0003800000 */
.L_x_29:
[----:B------:R-:W2:Y:S04]  /*2e8a0*/  LDL.LU R2, [R1+0x400] ;  /* 0x0004000001027983 */ /* 0x000ea80000300800 */
[----:B------:R-:W3:Y:S04]  /*2e8b0*/  LDL.LU R3, [R1+0x408] ;  /* 0x0004080001037983 */ /* 0x000ee80000300800 */
[----:B------:R-:W4:Y:S04]  /*2e8c0*/  LDL.LU R235, [R1+0x498] ;  /* 0x0004980001eb7983 */ /* 0x000f280000300800 */
[----:B------:R-:W5:Y:S04]  /*2e8d0*/  LDL.LU R234, [R1+0x49c] ;  /* 0x00049c0001ea7983 */ /* 0x000f680000300800 */
        /* <DEDUP_REMOVED lines=61> */
[----:B------:R-:W5:Y:S01]  /*2ecb0*/  LDL.LU R172, [R1+0x594] ;  /* 0x0005940001ac7983 */ /* 0x000f620000300800 */
[----:B------:R-:W-:-:S03]  /*2ecc0*/  ISETP.GE.AND P2, PT, R160, 0x1, PT ;  /* 0x00000001a000780c */ /* 0x000fc60003f46270 */
[----:B------:R-:W5:Y:S04]  /*2ecd0*/  LDL.LU R171, [R1+0x598] ;  /* 0x0005980001ab7983 */ /* 0x000f680000300800 */
[----:B------:R-:W5:Y:S04]  /*2ece0*/  LDL.LU R170, [R1+0x59c] ;  /* 0x00059c0001aa7983 */ /* 0x000f680000300800 */
[----:B------:R-:W5:Y:S04]  /*2ecf0*/  LDL.LU R169, [R1+0x5a0] ;  /* 0x0005a00001a97983 */ /* 0x000f680000300800 */
[----:B------:R-:W5:Y:S01]  /*2ed00*/  LDL.LU R168, [R1+0x5a4] ;  /* 0x0005a40001a87983 */ /* 0x000f620000300800 */
[----:B------:R-:W-:-:S03]  /*2ed10*/  ISETP.LT.OR P1, PT, R0, 0x1, !P2 ;  /* 0x000000010000780c */ /* 0x000fc60005721670 */
        /* <DEDUP_REMOVED lines=13> */
[----:B--2---:R-:W-:-:S03]  /*2edf0*/  @!P1 IMAD R2, R2, R17, RZ ;  /* 0x0000001102029224 */ /* 0x004fc600078e02ff */
        /* <DEDUP_REMOVED lines=9> */
[----:B------:R-:W-:-:S02]  /*2ee90*/  ISETP.LT.OR P5, PT, R0, 0x2, !P2 ;  /* 0x000000020000780c */ /* 0x000fc400057a1670 */
[----:B------:R-:W-:Y:S01]  /*2eea0*/  ISETP.GE.AND P3, PT, R160, 0x9, PT ;  /* 0x00000009a000780c */ /* 0x000fe20003f66270 */
[----:B------:R0:W-:Y:S03]  /*2eeb0*/  @!P1 STG.E.U8 desc[UR36][R4.64], R2 ;  /* 0x0000000204009986 */ /* 0x0001e6000c101124 */
[C---:B------:R-:W-:Y:S02]  /*2eec0*/  ISETP.LT.OR P0, PT, R0.reuse, 0x1, !P3 ;  /* 0x000000010000780c */ /* 0x040fe40005f01670 */
[C---:B------:R-:W-:Y:S01]  /*2eed0*/  ISETP.LT.OR P4, PT, R0.reuse, 0x2, !P3 ;  /* 0x000000020000780c */ /* 0x040fe20005f81670 */
[----:B0-----:R-:W3:Y:S01]  /*2eee0*/  LDL.LU R2, [R1+0x404] ;  /* 0x0004040001027983 */ /* 0x001ee20000300800 */
[----:B------:R-:W-:-:S03]  /*2eef0*/  ISETP.LT.OR P1, PT, R0, 0x9, !P2 ;  /* 0x000000090000780c */ /* 0x000fc60005721670 */
[----:B---3--:R-:W-:-:S05]  /*2ef00*/  @!P5 IMAD R2, R2, R17, RZ ;  /* 0x000000110202d224 */ /* 0x008fca00078e02ff */
[----:B------:R0:W-:Y:S04]  /*2ef10*/  @!P5 STG.E.U8 desc[UR36][R4.64+0x1], R2 ;  /* 0x000001020400d986 */ /* 0x0001e8000c101124 */
[----:B0-----:R-:W3:Y:S01]  /*2ef20*/  LDL.LU R2, [R1+0x40c] ;  /* 0x00040c0001027983 */ /* 0x001ee20000300800 */
[----:B------:R-:W-:Y:S01]  /*2ef30*/  @!P0 IMAD R3, R3, R17, RZ ;  /* 0x0000001103038224 */ /* 0x000fe200078e02ff */
[----:B------:R-:W-:-:S04]  /*2ef40*/  ISETP.LT.OR P5, PT, R0, 0xa, !P2 ;  /* 0x0000000a0000780c */ /* 0x000fc800057a1670 */
[----:B------:R0:W-:Y:S04]  /*2ef50*/  @!P0 STG.E.U8 desc[UR36][R10.64], R3 ;  /* 0x000000030a008986 */ /* 0x0001e8000c101124 */
[----:B0-----:R-:W4:Y:S01]  /*2ef60*/  LDL.LU R3, [R1+0x418] ;  /* 0x0004180001037983 */ /* 0x001f220000300800 */
[----:B---3--:R-:W-:-:S05]  /*2ef70*/  @!P4 IMAD R2, R2, R17, RZ ;  /* 0x000000110202c224 */ /* 0x008fca00078e02ff */
[----:B------:R0:W-:Y:S04]  /*2ef80*/  @!P4 STG.E.U8 desc[UR36][R10.64+0x1], R2 ;  /* 0x000001020a00c986 */ /* 0x0001e8000c101124 */
[----:B0-----:R-:W3:Y:S02]  /*2ef90*/  LDL.LU R2, [R1+0x410] ;  /* 0x0004100001027983 */ /* 0x001ee40000300800 */
[----:B---3--:R-:W-:-:S05]  /*2efa0*/  @!P1 IMAD R2, R2, R17, RZ ;  /* 0x0000001102029224 */ /* 0x008fca00078e02ff */
[----:B------:R0:W-:Y:S04]  /*2efb0*/  @!P1 STG.E.U8 desc[UR36][R4.64+0x8], R2 ;  /* 0x0000080204009986 */ /* 0x0001e8000c101124 */
[----:B0-----:R-:W3:Y:S01]  /*2efc0*/  LDL.LU R2, [R1+0x414] ;  /* 0x0004140001027983 */ /* 0x001ee20000300800 */
[C---:B------:R-:W-:Y:S02]  /*2efd0*/  ISETP.LT.OR P0, PT, R0.reuse, 0x9, !P3 ;  /* 0x000000090000780c */ /* 0x040fe40005f01670 */
[----:B------:R-:W-:Y:S01]  /*2efe0*/  ISETP.LT.OR P4, PT, R0, 0xa, !P3 ;  /* 0x0000000a0000780c */ /* 0x000fe20005f81670 */
[----:B---3--:R-:W-:-:S05]  /*2eff0*/  @!P5 IMAD R2, R2, R17, RZ ;  /* 0x000000110202d224 */ /* 0x008fca00078e02ff */
[----:B------:R0:W-:Y:S04]  /*2f000*/  @!P5 STG.E.U8 desc[UR36][R4.64+0x9], R2 ;  /* 0x000009020400d986 */ /* 0x0001e8000c101124 */
[----:B0-----:R-:W3:Y:S01]  /*2f010*/  LDL.LU R2, [R1+0x41c] ;  /* 0x00041c0001027983 */ /* 0x001ee20000300800 */
[----:B----4-:R-:W-:-:S05]  /*2f020*/  @!P0 IMAD R3, R3, R17, RZ ;  /* 0x0000001103038224 */ /* 0x010fca00078e02ff */
[----:B------:R0:W-:Y:S04]  /*2f030*/  @!P0 STG.E.U8 desc[UR36][R10.64+0x8], R3 ;  /* 0x000008030a008986 */ /* 0x0001e8000c101124 */
[----:B0-----:R-:W4:Y:S01]  /*2f040*/  LDL.LU R3, [R1+0x428] ;  /* 0x0004280001037983 */ /* 0x001f220000300800 */
[----:B---3--:R-:W-:-:S05]  /*2f050*/  @!P4 IMAD R2, R2, R17, RZ ;  /* 0x000000110202c224 */ /* 0x008fca00078e02ff */
[----:B------:R0:W-:Y:S04]  /*2f060*/  @!P4 STG.E.U8 desc[UR36][R10.64+0x9], R2 ;  /* 0x000009020a00c986 */ /* 0x0001e8000c101124 */
[----:B0-----:R-:W3:Y:S01]  /*2f070*/  LDL.LU R2, [R1+0x420] ;  /* 0x0004200001027983 */ /* 0x001ee20000300800 */
[C---:B------:R-:W-:Y:S02]  /*2f080*/  ISETP.LT.OR P1, PT, R0.reuse, 0x11, !P2 ;  /* 0x000000110000780c */ /* 0x040fe40005721670 */
[----:B------:R-:W-:-:S11]  /*2f090*/  ISETP.LT.OR P5, PT, R0, 0x12, !P2 ;  /* 0x000000120000780c */ /* 0x000fd600057a1670 */
        /* <DEDUP_REMOVED lines=111> */
[C---:B------:R-:W-:Y:S02]  /*2f790*/  ISETP.LT.OR P1, PT, R0.reuse, 0x49, !P2 ;  /* 0x000000490000780c */ /* 0x040fe40005721670 */
[C---:B------:R-:W-:Y:S02]  /*2f7a0*/  ISETP.LT.OR P4, PT, R0.reuse, 0x4a, !P3 ;  /* 0x0000004a0000780c */ /* 0x040fe40005f81670 */
[----:B------:R-:W-:-:S09]  /*2f7b0*/  ISETP.LT.OR P0, PT, R0, 0x49, !P3 ;  /* 0x000000490000780c */ /* 0x000fd20005f01670 */
[----:B----4-:R-:W-:-:S05]  /*2f7c0*/  @!P1 IMAD R3, R3, R17, RZ ;  /* 0x0000001103039224 */ /* 0x010fca00078e02ff */
[----:B------:R0:W-:Y:S01]  /*2f7d0*/  @!P1 STG.E.U8 desc[UR36][R4.64+0x48], R3 ;  /* 0x0000480304009986 */ /* 0x0001e2000c101124 */
[----:B------:R-:W-:Y:S01]  /*2f7e0*/  ISETP.LT.OR P1, PT, R0, 0x51, !P2 ;  /* 0x000000510000780c */ /* 0x000fe20005721670 */
[-C--:B0-----:R-:W-:Y:S02]  /*2f7f0*/  @!P0 IMAD R3, R235, R17.reuse, RZ ;  /* 0x00000011eb038224 */ /* 0x081fe400078e02ff */
[----:B---3--:R-:W-:-:S05]  /*2f800*/  @!P5 IMAD R2, R2, R17, RZ ;  /* 0x000000110202d224 */ /* 0x008fca00078e02ff */
[----:B------:R5:W-:Y:S01]  /*2f810*/  @!P5 STG.E.U8 desc[UR36][R4.64+0x49], R2 ;  /* 0x000049020400d986 */ /* 0x000be2000c101124 */
[----:B------:R-:W-:Y:S01]  /*2f820*/  ISETP.LT.OR P5, PT, R0, 0x52, !P2 ;  /* 0x000000520000780c */ /* 0x000fe200057a1670 */
[----:B-----5:R-:W-:-:S05]  /*2f830*/  @!P4 IMAD R2, R234, R17, RZ ;  /* 0x00000011ea02c224 */ /* 0x020fca00078e02ff */
[----:B------:R0:W-:Y:S01]  /*2f840*/  @!P4 STG.E.U8 desc[UR36][R10.64+0x49], R2 ;  /* 0x000049020a00c986 */ /* 0x0001e2000c101124 */
[----:B------:R-:W-:-:S03]  /*2f850*/  ISETP.LT.OR P4, PT, R0, 0x52, !P3 ;  /* 0x000000520000780c */ /* 0x000fc60005f81670 */
[----:B------:R1:W-:Y:S01]  /*2f860*/  @!P0 STG.E.U8 desc[UR36][R10.64+0x48], R3 ;  /* 0x000048030a008986 */ /* 0x0003e2000c101124 */
[----:B------:R-:W-:Y:S02]  /*2f870*/  ISETP.LT.OR P0, PT, R0, 0x51, !P3 ;  /* 0x000000510000780c */ /* 0x000fe40005f01670 */
[-C--:B0-----:R-:W-:Y:S02]  /*2f880*/  @!P5 IMAD R2, R232, R17.reuse, RZ ;  /* 0x00000011e802d224 */ /* 0x081fe400078e02ff */
[----:B-1----:R-:W-:-:S03]  /*2f890*/  @!P1 IMAD R3, R233, R17, RZ ;  /* 0x00000011e9039224 */ /* 0x002fc600078e02ff */
[----:B------:R0:W-:Y:S01]  /*2f8a0*/  @!P5 STG.E.U8 desc[UR36][R4.64+0x51], R2 ;  /* 0x000051020400d986 */ /* 0x0001e2000c101124 */
[----:B------:R-:W-:-:S03]  /*2f8b0*/  ISETP.LT.OR P5, PT, R0, 0x5a, !P2 ;  /* 0x0000005a0000780c */ /* 0x000fc600057a1670 */
[----:B------:R1:W-:Y:S01]  /*2f8c0*/  @!P1 STG.E.U8 desc[UR36][R4.64+0x50], R3 ;  /* 0x0000500304009986 */ /* 0x0003e2000c101124 */
[----:B------:R-:W-:Y:S01]  /*2f8d0*/  ISETP.LT.OR P1, PT, R0, 0x59, !P2 ;  /* 0x000000590000780c */ /* 0x000fe20005721670 */
[----:B0-----:R-:W-:-:S05]  /*2f8e0*/  @!P4 IMAD R2, R230, R17, RZ ;  /* 0x00000011e602c224 */ /* 0x001fca00078e02ff */
[----:B------:R0:W-:Y:S01]  /*2f8f0*/  @!P4 STG.E.U8 desc[UR36][R10.64+0x51], R2 ;  /* 0x000051020a00c986 */ /* 0x0001e2000c101124 */
[----:B------:R-:W-:Y:S01]  /*2f900*/  ISETP.LT.OR P4, PT, R0, 0x5a, !P3 ;  /* 0x0000005a0000780c */ /* 0x000fe20005f81670 */
[----:B-1----:R-:W-:-:S05]  /*2f910*/  @!P0 IMAD R3, R231, R17, RZ ;  /* 0x00000011e7038224 */ /* 0x002fca00078e02ff */
[----:B------:R1:W-:Y:S01]  /*2f920*/  @!P0 STG.E.U8 desc[UR36][R10.64+0x50], R3 ;  /* 0x000050030a008986 */ /* 0x0003e2000c101124 */
[----:B0-----:R-:W-:Y:S01]  /*2f930*/  @!P5 IMAD R2, R228, R17, RZ ;  /* 0x00000011e402d224 */ /* 0x001fe200078e02ff */
[----:B------:R-:W-:-:S04]  /*2f940*/  ISETP.LT.OR P0, PT, R0, 0x59, !P3 ;  /* 0x000000590000780c */ /* 0x000fc80005f01670 */
        /* <DEDUP_REMOVED lines=217> */
[----:B-1----:R-:W-:Y:S01]  /*306e0*/  @!P1 IMAD R3, R155, R17, RZ ;  /* 0x000000119b039224 */ /* 0x002fe200078e02ff */
[----:B------:R-:W-:-:S04]  /*306f0*/  ISETP.LT.OR P5, PT, R0, 0xf2, !P2 ;  /* 0x000000f20000780c */ /* 0x000fc800057a1670 */
[----:B------:R0:W-:Y:S01]  /*30700*/  @!P1 STG.E.U8 desc[UR36][R4.64+0xe8], R3 ;  /* 0x0000e80304009986 */ /* 0x0001e2000c101124 */
[----:B--2---:R-:W-:Y:S01]  /*30710*/  @!P4 IMAD R2, R152, R17, RZ ;  /* 0x000000119802c224 */ /* 0x004fe200078e02ff */
[----:B------:R-:W-:-:S04]  /*30720*/  ISETP.LT.OR P1, PT, R0, 0xf1, !P2 ;  /* 0x000000f10000780c */ /* 0x000fc80005721670 */
[----:B------:R1:W-:Y:S01]  /*30730*/  @!P4 STG.E.U8 desc[UR36][R10.64+0xe9], R2 ;  /* 0x0000e9020a00c986 */ /* 0x0003e2000c101124 */
[----:B------:R-:W-:Y:S01]  /*30740*/  ISETP.LT.OR P4, PT, R0, 0xf1, !P3 ;  /* 0x000000f10000780c */ /* 0x000fe20005f81670 */
[----:B0-----:R-:W-:-:S05]  /*30750*/  @!P0 IMAD R3, R153, R17, RZ ;  /* 0x0000001199038224 */ /* 0x001fca00078e02ff */
[----:B------:R0:W-:Y:S01]  /*30760*/  @!P0 STG.E.U8 desc[UR36][R10.64+0xe8], R3 ;  /* 0x0000e8030a008986 */ /* 0x0001e2000c101124 */
[----:B-1----:R-:W-:-:S06]  /*30770*/  @!P5 IMAD R2, R22, R17, RZ ;  /* 0x000000111602d224 */ /* 0x002fcc00078e02ff */
[-C--:B------:R-:W-:Y:S02]  /*30780*/  @!P4 IMAD R12, R12, R17.reuse, RZ ;  /* 0x000000110c0cc224 */ /* 0x080fe400078e02ff */
[----:B0-----:R-:W-:Y:S01]  /*30790*/  @!P1 IMAD R3, R23, R17, RZ ;  /* 0x0000001117039224 */ /* 0x001fe200078e02ff */
[----:B------:R-:W-:Y:S04]  /*307a0*/  @!P5 STG.E.U8 desc[UR36][R4.64+0xf1], R2 ;  /* 0x0000f1020400d986 */ /* 0x000fe8000c101124 */
[----:B------:R-:W-:Y:S04]  /*307b0*/  @!P1 STG.E.U8 desc[UR36][R4.64+0xf0], R3 ;  /* 0x0000f00304009986 */ /* 0x000fe8000c101124 */
[----:B------:R0:W-:Y:S04]  /*307c0*/  @!P4 STG.E.U8 desc[UR36][R10.64+0xf0], R12 ;  /* 0x0000f00c0a00c986 */ /* 0x0001e8000c101124 */
[----:B0-----:R-:W2:Y:S04]  /*307d0*/  LDL.LU R12, [R1+0x298] ;  /* 0x00029800010c7983 */ /* 0x001ea80000300800 */
        /* <DEDUP_REMOVED lines=51> */
[----:B------:R-:W-:-:S03]  /*30b10*/  ISETP.LT.OR P0, PT, R0, 0xf2, !P3 ;  /* 0x000000f20000780c */ /* 0x000fc60005f01670 */
        /* <DEDUP_REMOVED lines=12> */
[----:B------:R-:W5:Y:S04]  /*30be0*/  LDL.LU R174, [R1+0x390] ;  /* 0x0003900001ae7983 */ /* 0x000f680000300800 */
[----:B------:R-:W5:Y:S04]  /*30bf0*/  LDL.LU R173, [R1+0x394] ;  /* 0x0003940001ad7983 */ /* 0x000f680000300800 */
[----:B------:R-:W5:Y:S01]  /*30c00*/  LDL.LU R172, [R1+0x398] ;  /* 0x0003980001ac7983 */ /* 0x000f620000300800 */
[----:B------:R-:W-:-:S03]  /*30c10*/  @!P0 IMAD R2, R21, R17, RZ ;  /* 0x0000001115028224 */ /* 0x000fc600078e02ff */
[----:B------:R-:W5:Y:S01]  /*30c20*/  LDL.LU R171, [R1+0x39c] ;  /* 0x00039c0001ab7983 */ /* 0x000f620000300800 */
[----:B------:R-:W-:-:S03]  /*30c30*/  @!P1 IMAD R3, R20, R17, RZ ;  /* 0x0000001114039224 */ /* 0x000fc600078e02ff */
        /* <DEDUP_REMOVED lines=8> */
[----:B------:R0:W-:Y:S04]  /*30cc0*/  @!P0 STG.E.U8 desc[UR36][R10.64+0xf1], R2 ;  /* 0x0000f1020a008986 */ /* 0x0001e8000c101124 */
[----:B------:R-:W5:Y:S04]  /*30cd0*/  LDL.LU R162, [R1+0x3bc] ;  /* 0x0003bc0001a27983 */ /* 0x000f680000300800 */
[----:B------:R-:W-:Y:S01]  /*30ce0*/  @!P1 STG.E.U8 desc[UR36][R4.64+0xf8], R3 ;  /* 0x0000f80304009986 */ /* 0x000fe2000c101124 */
[----:B------:R-:W-:-:S03]  /*30cf0*/  ISETP.LT.OR P1, PT, R0, 0xfa, !P3 ;  /* 0x000000fa0000780c */ /* 0x000fc60005f21670 */
[----:B------:R-:W5:Y:S01]  /*30d00*/  LDL.LU R161, [R1+0x3c0] ;  /* 0x0003c00001a17983 */ /* 0x000f620000300800 */
[----:B0-----:R-:W-:-:S03]  /*30d10*/  @!P5 IMAD R2, R15, R17, RZ ;  /* 0x000000110f02d224 */ /* 0x001fc600078e02ff */
        /* <DEDUP_REMOVED lines=8> */
[----:B------:R0:W-:Y:S04]  /*30da0*/  @!P5 STG.E.U8 desc[UR36][R4.64+0xf9], R2 ;  /* 0x0000f9020400d986 */ /* 0x0001e8000c101124 */
[----:B------:R-:W5:Y:S04]  /*30db0*/  LDL.LU R23, [R1+0x3e4] ;  /* 0x0003e40001177983 */ /* 0x000f680000300800 */
[----:B------:R-:W5:Y:S01]  /*30dc0*/  LDL.LU R22, [R1+0x3e8] ;  /* 0x0003e80001167983 */ /* 0x000f620000300800 */
[----:B0-----:R-:W-:-:S03]  /*30dd0*/  @!P4 IMAD R2, R14, R17, RZ ;  /* 0x000000110e02c224 */ /* 0x001fc600078e02ff */
[----:B------:R-:W5:Y:S01]  /*30de0*/  LDL.LU R21, [R1+0x3ec] ;  /* 0x0003ec0001157983 */ /* 0x000f620000300800 */
[----:B------:R-:W-:-:S03]  /*30df0*/  @!P1 IMAD R3, R13, R17, RZ ;  /* 0x000000110d039224 */ /* 0x000fc600078e02ff */
[----:B------:R-:W5:Y:S04]  /*30e00*/  LDL.LU R20, [R1+0x3f0] ;  /* 0x0003f00001147983 */ /* 0x000f680000300800 */
[----:B------:R-:W5:Y:S04]  /*30e10*/  LDL.LU R15, [R1+0x3f4] ;  /* 0x0003f400010f7983 */ /* 0x000f680000300800 */
[----:B------:R-:W5:Y:S04]  /*30e20*/  LDL.LU R14, [R1+0x3f8] ;  /* 0x0003f800010e7983 */ /* 0x000f680000300800 */
[----:B------:R-:W5:Y:S04]  /*30e30*/  LDL.LU R13, [R1+0x3fc] ;  /* 0x0003fc00010d7983 */ /* 0x000f680000300800 */
[----:B------:R0:W-:Y:S04]  /*30e40*/  @!P4 STG.E.U8 desc[UR36][R10.64+0xf8], R2 ;  /* 0x0000f8020a00c986 */ /* 0x0001e8000c101124 */
[----:B0-----:R-:W2:Y:S01]  /*30e50*/  LDL.LU R2, [R1+0x200] ;  /* 0x0002000001027983 */ /* 0x001ea20000300800 */
[----:B------:R-:W-:-:S04]  /*30e60*/  ISETP.GE.AND P0, PT, R160, 0x81, PT ;  /* 0x00000081a000780c */ /* 0x000fc80003f06270 */
[----:B------:R-:W-:Y:S01]  /*30e70*/  ISETP.LT.OR P5, PT, R0, 0x1, !P0 ;  /* 0x000000010000780c */ /* 0x000fe200047a1670 */
[----:B------:R0:W-:Y:S01]  /*30e80*/  @!P1 STG.E.U8 desc[UR36][R10.64+0xf9], R3 ;  /* 0x0000f9030a009986 */ /* 0x0001e2000c101124 */
[----:B------:R-:W-:-:S03]  /*30e90*/  ISETP.GE.AND P1, PT, R160, 0x89, PT ;  /* 0x00000089a000780c */ /* 0x000fc60003f26270 */
[----:B0-----:R-:W3:Y:S04]  /*30ea0*/  LDL.LU R3, [R1+0x294] ;  /* 0x0002940001037983 */ /* 0x001ee80000300800 */
[----:B------:R-:W4:Y:S04]  /*30eb0*/  LDL.LU R160, [R1+0x290] ;  /* 0x0002900001a07983 */ /* 0x000f280000300800 */
[----:B--2---:R-:W-:-:S05]  /*30ec0*/  @!P5 IMAD R2, R2, R17, RZ ;  /* 0x000000110202d224 */ /* 0x004fca00078e02ff */
[----:B------:R0:W-:Y:S04]  /*30ed0*/  @!P5 STG.E.U8 desc[UR36][R6.64], R2 ;  /* 0x000000020600d986 */ /* 0x0001e8000c101124 */
[----:B0-----:R-:W2:Y:S01]  /*30ee0*/  LDL.LU R2, [R1+0x204] ;  /* 0x0002040001027983 */ /* 0x001ea20000300800 */
[C---:B------:R-:W-:Y:S02]  /*30ef0*/  ISETP.LT.OR P4, PT, R0.reuse, 0x2, !P0 ;  /* 0x000000020000780c */ /* 0x040fe40004781670 */
[----:B------:R-:W-:-:S11]  /*30f00*/  ISETP.LT.OR P5, PT, R0, 0x1, !P1 ;  /* 0x000000010000780c */ /* 0x000fd60004fa1670 */
[----:B--2---:R-:W-:-:S05]  /*30f10*/  @!P4 IMAD R2, R2, R17, RZ ;  /* 0x000000110202c224 */ /* 0x004fca00078e02ff */
[----:B------:R0:W-:Y:S04]  /*30f20*/  @!P4 STG.E.U8 desc[UR36][R6.64+0x1], R2 ;  /* 0x000001020600c986 */ /* 0x0001e8000c101124 */
[----:B0-----:R-:W2:Y:S01]  /*30f30*/  LDL.LU R2, [R1+0x208] ;  /* 0x0002080001027983 */ /* 0x001ea20000300800 */
[----:B------:R-:W-:Y:S01]  /*30f40*/  ISETP.LT.OR P4, PT, R0, 0x2, !P1 ;  /* 0x000000020000780c */ /* 0x000fe20004f81670 */
[----:B--2---:R-:W-:-:S05]  /*30f50*/  @!P5 IMAD R2, R2, R17, RZ ;  /* 0x000000110202d224 */ /* 0x004fca00078e02ff */
[----:B------:R0:W-:Y:S04]  /*30f60*/  @!P5 STG.E.U8 desc[UR36][R8.64], R2 ;  /* 0x000000020800d986 */ /* 0x0001e8000c101124 */
[----:B0-----:R-:W2:Y:S01]  /*30f70*/  LDL.LU R2, [R1+0x20c] ;  /* 0x00020c0001027983 */ /* 0x001ea20000300800 */
[----:B------:R-:W-:Y:S02]  /*30f80*/  ISETP.LT.OR P5, PT, R0, 0x9, !P0 ;  /* 0x000000090000780c */ /* 0x000fe400047a1670 */
        /* <DEDUP_REMOVED lines=129> */
[----:B------:R4:W-:Y:S01]  /*317a0*/  @!P4 STG.E.U8 desc[UR36][R8.64+0x41], R2 ;  /* 0x000041020800c986 */ /* 0x0009e2000c101124 */
[----:B------:R-:W-:-:S05]  /*317b0*/  ISETP.LT.OR P4, PT, R0, 0x4a, !P0 ;  /* 0x0000004a0000780c */ /* 0x000fca0004781670 */
[-C--:B----4-:R-:W-:Y:S02]  /*317c0*/  @!P5 IMAD R2, R160, R17.reuse, RZ ;  /* 0x00000011a002d224 */ /* 0x090fe400078e02ff */
[----:B------:R-:W2:Y:S04]  /*317d0*/  LDL.LU R160, [R1+0x90] ;  /* 0x0000900001a07983 */ /* 0x000ea80000300800 */
[----:B------:R3:W-:Y:S01]  /*317e0*/  @!P5 STG.E.U8 desc[UR36][R6.64+0x48], R2 ;  /* 0x000048020600d986 */ /* 0x0007e2000c101124 */
[C---:B------:R-:W-:Y:S01]  /*317f0*/  ISETP.LT.OR P5, PT, R0.reuse, 0x49, !P1 ;  /* 0x000000490000780c */ /* 0x040fe20004fa1670 */
[----:B---3--:R-:W-:Y:S02]  /*31800*/  @!P4 IMAD R2, R3, R17, RZ ;  /* 0x000000110302c224 */ /* 0x008fe400078e02ff */
[----:B------:R-:W3:Y:S04]  /*31810*/  LDL.LU R3, [R1+0x94] ;  /* 0x0000940001037983 */ /* 0x000ee80000300800 */
[----:B------:R0:W-:Y:S01]  /*31820*/  @!P4 STG.E.U8 desc[UR36][R6.64+0x49], R2 ;  /* 0x000049020600c986 */ /* 0x0001e2000c101124 */
[----:B------:R-:W-:-:S05]  /*31830*/  ISETP.LT.OR P4, PT, R0, 0x4a, !P1 ;  /* 0x0000004a0000780c */ /* 0x000fca0004f81670 */
[----:B0-----:R-:W-:-:S05]  /*31840*/  @!P5 IMAD R2, R12, R17, RZ ;  /* 0x000000110c02d224 */ /* 0x001fca00078e02ff */
[----:B------:R0:W-:Y:S01]  /*31850*/  @!P5 STG.E.U8 desc[UR36][R8.64+0x48], R2 ;  /* 0x000048020800d986 */ /* 0x0001e2000c101124 */
[----:B------:R-:W-:Y:S02]  /*31860*/  ISETP.LT.OR P5, PT, R0, 0x51, !P0 ;  /* 0x000000510000780c */ /* 0x000fe400047a1670 */
[----:B0-----:R-:W-:-:S05]  /*31870*/  @!P4 IMAD R2, R235, R17, RZ ;  /* 0x00000011eb02c224 */ /* 0x001fca00078e02ff */
[----:B------:R0:W-:Y:S01]  /*31880*/  @!P4 STG.E.U8 desc[UR36][R8.64+0x49], R2 ;  /* 0x000049020800c986 */ /* 0x0001e2000c101124 */
[----:B------:R-:W-:-:S05]  /*31890*/  ISETP.LT.OR P4, PT, R0, 0x52, !P0 ;  /* 0x000000520000780c */ /* 0x000fca0004781670 */
[----:B0-----:R-:W-:-:S05]  /*318a0*/  @!P5 IMAD R2, R234, R17, RZ ;  /* 0x00000011ea02d224 */ /* 0x001fca00078e02ff */
[----:B------:R5:W-:Y:S01]  /*318b0*/  @!P5 STG.E.U8 desc[UR36][R6.64+0x50], R2 ;  /* 0x000050020600d986 */ /* 0x000be2000c101124 */
[----:B------:R-:W-:Y:S02]  /*318c0*/  ISETP.LT.OR P5, PT, R0, 0x51, !P1 ;  /* 0x000000510000780c */ /* 0x000fe40004fa1670 */
[----:B-----5:R-:W-:-:S05]  /*318d0*/  @!P4 IMAD R2, R233, R17, RZ ;  /* 0x00000011e902c224 */ /* 0x020fca00078e02ff */
        /* <DEDUP_REMOVED lines=255> */
[----:B------:R0:W-:Y:S03]  /*328d0*/  @!P5 STG.E.U8 desc[UR36][R8.64+0xf8], R2 ;  /* 0x0000f8020800d986 */ /* 0x0001e6000c101124 */
[----:B0-----:R-:W-:Y:S02]  /*328e0*/  @!P4 IMAD R2, R13, R17, RZ ;  /* 0x000000110d02c224 */ /* 0x001fe400078e02ff */
        /* <DEDUP_REMOVED lines=91> */
[----:B0-----:R-:W2:Y:S01]  /*32ea0*/  LDL.LU R2, [R1] ;  /* 0x0000000001027983 */ /* 0x001ea20000300800 */
[----:B------:R-:W-:-:S02]  /*32eb0*/  ISETP.LT.OR P5, PT, R0, 0x101, !P2 ;  /* 0x000001010000780c */ /* 0x000fc400057a1670 */
        /* <DEDUP_REMOVED lines=142> */
[----:B------:R0:W-:Y:S01]  /*337a0*/  @!P4 STG.E.U8 desc[UR36][R10.64+0x141], R2 ;  /* 0x000141020a00c986 */ /* 0x0001e2000c101124 */
[----:B------:R-:W-:-:S06]  /*337b0*/  ISETP.LT.OR P4, PT, R0, 0x14a, !P2 ;  /* 0x0000014a0000780c */ /* 0x000fcc0005781670 */
[----:B0-----:R-:W-:-:S05]  /*337c0*/  @!P5 IMAD R2, R160, R17, RZ ;  /* 0x00000011a002d224 */ /* 0x001fca00078e02ff */
[----:B------:R-:W-:Y:S01]  /*337d0*/  @!P5 STG.E.U8 desc[UR36][R4.64+0x148], R2 ;  /* 0x000148020400d986 */ /* 0x000fe2000c101124 */
[----:B------:R-:W-:Y:S01]  /*337e0*/  ISETP.LT.OR P5, PT, R0, 0x149, !P3 ;  /* 0x000001490000780c */ /* 0x000fe20005fa1670 */
[----:B---3--:R-:W-:-:S05]  /*337f0*/  @!P4 IMAD R3, R3, R17, RZ ;  /* 0x000000110303c224 */ /* 0x008fca00078e02ff */
[----:B------:R0:W-:Y:S01]  /*33800*/  @!P4 STG.E.U8 desc[UR36][R4.64+0x149], R3 ;  /* 0x000149030400c986 */ /* 0x0001e2000c101124 */
[----:B------:R-:W-:-:S06]  /*33810*/  ISETP.LT.OR P4, PT, R0, 0x14a, !P3 ;  /* 0x0000014a0000780c */ /* 0x000fcc0005f81670 */
[----:B----4-:R-:W-:-:S05]  /*33820*/  @!P5 IMAD R13, R13, R17, RZ ;  /* 0x000000110d0dd224 */ /* 0x010fca00078e02ff */
[----:B------:R1:W-:Y:S01]  /*33830*/  @!P5 STG.E.U8 desc[UR36][R10.64+0x148], R13 ;  /* 0x0001480d0a00d986 */ /* 0x0003e2000c101124 */
[----:B------:R-:W-:Y:S01]  /*33840*/  ISETP.LT.OR P5, PT, R0, 0x151, !P2 ;  /* 0x000001510000780c */ /* 0x000fe200057a1670 */
[----:B-----5:R-:W-:-:S05]  /*33850*/  @!P4 IMAD R15, R15, R17, RZ ;  /* 0x000000110f0fc224 */ /* 0x020fca00078e02ff */
[----:B------:R2:W-:Y:S01]  /*33860*/  @!P4 STG.E.U8 desc[UR36][R10.64+0x149], R15 ;  /* 0x0001490f0a00c986 */ /* 0x0005e2000c101124 */
[----:B------:R-:W-:-:S06]  /*33870*/  ISETP.LT.OR P4, PT, R0, 0x152, !P2 ;  /* 0x000001520000780c */ /* 0x000fcc0005781670 */
[----:B------:R-:W-:-:S05]  /*33880*/  @!P5 IMAD R21, R21, R17, RZ ;  /* 0x000000111515d224 */ /* 0x000fca00078e02ff */
[----:B------:R3:W-:Y:S01]  /*33890*/  @!P5 STG.E.U8 desc[UR36][R4.64+0x150], R21 ;  /* 0x000150150400d986 */ /* 0x0007e2000c101124 */
[----:B------:R-:W-:Y:S01]  /*338a0*/  ISETP.LT.OR P5, PT, R0, 0x151, !P3 ;  /* 0x000001510000780c */ /* 0x000fe20005fa1670 */
[----:B0-----:R-:W-:-:S05]  /*338b0*/  @!P4 IMAD R3, R12, R17, RZ ;  /* 0x000000110c03c224 */ /* 0x001fca00078e02ff */
[----:B------:R0:W-:Y:S01]  /*338c0*/  @!P4 STG.E.U8 desc[UR36][R4.64+0x151], R3 ;  /* 0x000151030400c986 */ /* 0x0001e2000c101124 */
[----:B------:R-:W-:-:S06]  /*338d0*/  ISETP.LT.OR P4, PT, R0, 0x152, !P3 ;  /* 0x000001520000780c */ /* 0x000fcc0005f81670 */
[----:B-1----:R-:W-:-:S05]  /*338e0*/  @!P5 IMAD R13, R235, R17, RZ ;  /* 0x00000011eb0dd224 */ /* 0x002fca00078e02ff */
[----:B------:R1:W-:Y:S01]  /*338f0*/  @!P5 STG.E.U8 desc[UR36][R10.64+0x150], R13 ;  /* 0x0001500d0a00d986 */ /* 0x0003e2000c101124 */
[----:B------:R-:W-:Y:S01]  /*33900*/  ISETP.LT.OR P5, PT, R0, 0x159, !P2 ;  /* 0x000001590000780c */ /* 0x000fe200057a1670 */
[----:B--2---:R-:W-:-:S05]  /*33910*/  @!P4 IMAD R15, R234, R17, RZ ;  /* 0x00000011ea0fc224 */ /* 0x004fca00078e02ff */
[----:B------:R2:W-:Y:S01]  /*33920*/  @!P4 STG.E.U8 desc[UR36][R10.64+0x151], R15 ;  /* 0x0001510f0a00c986 */ /* 0x0005e2000c101124 */
[----:B------:R-:W-:-:S06]  /*33930*/  ISETP.LT.OR P4, PT, R0, 0x15a, !P2 ;  /* 0x0000015a0000780c */ /* 0x000fcc0005781670 */
[----:B---3--:R-:W-:-:S05]  /*33940*/  @!P5 IMAD R21, R233, R17, RZ ;  /* 0x00000011e915d224 */ /* 0x008fca00078e02ff */
        /* <DEDUP_REMOVED lines=235> */
[C---:B------:R-:W-:Y:S02]  /*34800*/  ISETP.LT.OR P5, PT, R0.reuse, 0x1f9, !P2 ;  /* 0x000001f90000780c */ /* 0x040fe400057a1670 */
[----:B------:R-:W-:Y:S01]  /*34810*/  ISETP.LT.OR P2, PT, R0, 0x1fa, !P2 ;  /* 0x000001fa0000780c */ /* 0x000fe20005741670 */
[----:B--2---:R-:W-:-:S05]  /*34820*/  @!P4 IMAD R15, R152, R17, RZ ;  /* 0x00000011980fc224 */ /* 0x004fca00078e02ff */
[----:B------:R2:W-:Y:S01]  /*34830*/  @!P4 STG.E.U8 desc[UR36][R10.64+0x1f1], R15 ;  /* 0x0001f10f0a00c986 */ /* 0x0005e2000c101124 */
[----:B------:R-:W-:-:S04]  /*34840*/  ISETP.LT.OR P4, PT, R0, 0x1f9, !P3 ;  /* 0x000001f90000780c */ /* 0x000fc80005f81670 */
[-C--:B---3--:R-:W-:Y:S02]  /*34850*/  @!P5 IMAD R21, R23, R17.reuse, RZ ;  /* 0x000000111715d224 */ /* 0x088fe400078e02ff */
[----:B------:R-:W-:Y:S01]  /*34860*/  @!P2 IMAD R23, R22, R17, RZ ;  /* 0x000000111617a224 */ /* 0x000fe200078e02ff */
[C---:B------:R-:W-:Y:S02]  /*34870*/  ISETP.LT.OR P3, PT, R0.reuse, 0x1fa, !P3 ;  /* 0x000001fa0000780c */ /* 0x040fe40005f61670 */
[----:B------:R-:W-:Y:S01]  /*34880*/  @!P5 STG.E.U8 desc[UR36][R4.64+0x1f8], R21 ;  /* 0x0001f8150400d986 */ /* 0x000fe2000c101124 */
[----:B------:R-:W-:-:S03]  /*34890*/  ISETP.LT.OR P5, PT, R0, 0x101, !P0 ;  /* 0x000001010000780c */ /* 0x000fc600047a1670 */
[----:B------:R-:W-:Y:S01]  /*348a0*/  @!P2 STG.E.U8 desc[UR36][R4.64+0x1f9], R23 ;  /* 0x0001f9170400a986 */ /* 0x000fe2000c101124 */
[----:B------:R-:W-:Y:S01]  /*348b0*/  ISETP.LT.OR P2, PT, R0, 0x102, !P0 ;  /* 0x000001020000780c */ /* 0x000fe20004741670 */
[----:B0-----:R-:W-:-:S05]  /*348c0*/  @!P4 IMAD R3, R20, R17, RZ ;  /* 0x000000111403c224 */ /* 0x001fca00078e02ff */
[----:B-1----:R-:W-:-:S03]  /*348d0*/  @!P3 IMAD R13, R14, R17, RZ ;  /* 0x000000110e0db224 */ /* 0x002fc600078e02ff */
[-C--:B--2---:R-:W-:Y:S01]  /*348e0*/  @!P5 IMAD R15, R24, R17.reuse, RZ ;  /* 0x00000011180fd224 */ /* 0x084fe200078e02ff */
[----:B------:R0:W-:Y:S03]  /*348f0*/  @!P4 STG.E.U8 desc[UR36][R10.64+0x1f8], R3 ;  /* 0x0001f8030a00c986 */ /* 0x0001e6000c101124 */
[----:B------:R-:W-:Y:S01]  /*34900*/  @!P2 IMAD R25, R25, R17, RZ ;  /* 0x000000111919a224 */ /* 0x000fe200078e02ff */
[----:B------:R-:W-:Y:S01]  /*34910*/  @!P3 STG.E.U8 desc[UR36][R10.64+0x1f9], R13 ;  /* 0x0001f90d0a00b986 */ /* 0x000fe2000c101124 */
[C---:B------:R-:W-:Y:S02]  /*34920*/  ISETP.LT.OR P4, PT, R0.reuse, 0x101, !P1 ;  /* 0x000001010000780c */ /* 0x040fe40004f81670 */
[C---:B------:R-:W-:Y:S01]  /*34930*/  ISETP.LT.OR P3, PT, R0.reuse, 0x102, !P1 ;  /* 0x000001020000780c */ /* 0x040fe20004f61670 */
[----:B------:R-:W-:Y:S01]  /*34940*/  @!P5 STG.E.U8 desc[UR36][R6.64+0x100], R15 ;  /* 0x0001000f0600d986 */ /* 0x000fe2000c101124 */
[----:B------:R-:W-:-:S03]  /*34950*/  ISETP.LT.OR P5, PT, R0, 0x109, !P0 ;  /* 0x000001090000780c */ /* 0x000fc600047a1670 */
[----:B------:R-:W-:Y:S01]  /*34960*/  @!P2 STG.E.U8 desc[UR36][R6.64+0x101], R25 ;  /* 0x000101190600a986 */ /* 0x000fe2000c101124 */
[----:B------:R-:W-:-:S05]  /*34970*/  ISETP.LT.OR P2, PT, R0, 0x10a, !P0 ;  /* 0x0000010a0000780c */ /* 0x000fca0004741670 */
[-C--:B0-----:R-:W-:Y:S02]  /*34980*/  @!P4 IMAD R3, R26, R17.reuse, RZ ;  /* 0x000000111a03c224 */ /* 0x081fe400078e02ff */
[-C--:B------:R-:W-:Y:S02]  /*34990*/  @!P3 IMAD R27, R27, R17.reuse, RZ ;  /* 0x000000111b1bb224 */ /* 0x080fe400078e02ff */
[-C--:B------:R-:W-:Y:S01]  /*349a0*/  @!P5 IMAD R5, R28, R17.reuse, RZ ;  /* 0x000000111c05d224 */ /* 0x080fe200078e02ff */
[----:B------:R0:W-:Y:S03]  /*349b0*/  @!P4 STG.E.U8 desc[UR36][R8.64+0x100], R3 ;  /* 0x000100030800c986 */ /* 0x0001e6000c101124 */
[----:B------:R-:W-:Y:S01]  /*349c0*/  @!P2 IMAD R29, R29, R17, RZ ;  /* 0x000000111d1da224 */ /* 0x000fe200078e02ff */
[----:B------:R-:W-:Y:S01]  /*349d0*/  @!P3 STG.E.U8 desc[UR36][R8.64+0x101], R27 ;  /* 0x0001011b0800b986 */ /* 0x000fe2000c101124 */
[----:B------:R-:W-:-:S02]  /*349e0*/  ISETP.LT.OR P4, PT, R0, 0x109, !P1 ;  /* 0x000001090000780c */ /* 0x000fc40004f81670 */
        /* <DEDUP_REMOVED lines=43> */
[----:B------:R-:W-:-:S04]  /*34ca0*/  @!P5 IMAD R5, R44, R17, RZ ;  /* 0x000000112c05d224 */ /* 0x000fc800078e02ff */
[----:B------:R-:W-:Y:S01]  /*34cb0*/  @!P2 IMAD R45, R45, R17, RZ ;  /* 0x000000112d2da224 */ /* 0x000fe200078e02ff */
[----:B------:R0:W-:Y:S01]  /*34cc0*/  @!P4 STG.E.U8 desc[UR36][R8.64+0x120], R3 ;  /* 0x000120030800c986 */ /* 0x0001e2000c101124 */
[----:B------:R-:W-:-:S03]  /*34cd0*/  ISETP.LT.OR P4, PT, R0, 0x129, !P1 ;  /* 0x000001290000780c */ /* 0x000fc60004f81670 */
[----:B------:R-:W-:Y:S01]  /*34ce0*/  @!P3 STG.E.U8 desc[UR36][R8.64+0x121], R43 ;  /* 0x0001212b0800b986 */ /* 0x000fe2000c101124 */
[----:B------:R-:W-:-:S03]  /*34cf0*/  ISETP.LT.OR P3, PT, R0, 0x12a, !P1 ;  /* 0x0000012a0000780c */ /* 0x000fc60004f61670 */
[----:B------:R-:W-:Y:S01]  /*34d00*/  @!P2 STG.E.U8 desc[UR36][R6.64+0x129], R45 ;  /* 0x0001292d0600a986 */ /* 0x000fe2000c101124 */
[----:B------:R-:W-:-:S03]  /*34d10*/  ISETP.LT.OR P2, PT, R0, 0x132, !P0 ;  /* 0x000001320000780c */ /* 0x000fc60004741670 */
[----:B------:R-:W-:Y:S01]  /*34d20*/  @!P5 STG.E.U8 desc[UR36][R6.64+0x128], R5 ;  /* 0x000128050600d986 */ /* 0x000fe2000c101124 */
[----:B------:R-:W-:Y:S01]  /*34d30*/  ISETP.LT.OR P5, PT, R0, 0x131, !P0 ;  /* 0x000001310000780c */ /* 0x000fe200047a1670 */
[----:B0-----:R-:W-:-:S04]  /*34d40*/  @!P4 IMAD R3, R46, R17, RZ ;  /* 0x000000112e03c224 */ /* 0x001fc800078e02ff */
[----:B------:R-:W-:-:S04]  /*34d50*/  @!P3 IMAD R47, R47, R17, RZ ;  /* 0x000000112f2fb224 */ /* 0x000fc800078e02ff */
[-C--:B------:R-:W-:Y:S01]  /*34d60*/  @!P2 IMAD R49, R49, R17.reuse, RZ ;  /* 0x000000113131a224 */ /* 0x080fe200078e02ff */
        /* <DEDUP_REMOVED lines=259> */
[----:B------:R1:W-:Y:S01]  /*35da0*/  @!P5 STG.E.U8 desc[UR36][R6.64+0x1d8], R5 ;  /* 0x0001d8050600d986 */ /* 0x0003e2000c101124 */
        /* <DEDUP_REMOVED lines=13> */
[-C--:B-1----:R-:W-:Y:S02]  /*35e80*/  @!P4 IMAD R5, R138, R17.reuse, RZ ;  /* 0x000000118a05c224 */ /* 0x082fe400078e02ff */
[-C--:B------:R-:W-:Y:S02]  /*35e90*/  @!P3 IMAD R139, R139, R17.reuse, RZ ;  /* 0x000000118b8bb224 */ /* 0x080fe400078e02ff */
[-C--:B------:R-:W-:Y:S01]  /*35ea0*/  @!P2 IMAD R141, R141, R17.reuse, RZ ;  /* 0x000000118d8da224 */ /* 0x080fe200078e02ff */
[----:B------:R1:W-:Y:S03]  /*35eb0*/  @!P4 STG.E.U8 desc[UR36][R8.64+0x1e0], R5 ;  /* 0x0001e0050800c986 */ /* 0x0003e6000c101124 */
[----:B0-----:R-:W-:Y:S01]  /*35ec0*/  @!P5 IMAD R3, R140, R17, RZ ;  /* 0x000000118c03d224 */ /* 0x001fe200078e02ff */
[----:B------:R-:W-:Y:S01]  /*35ed0*/  @!P3 STG.E.U8 desc[UR36][R8.64+0x1e1], R139 ;  /* 0x0001e18b0800b986 */ /* 0x000fe2000c101124 */
[----:B------:R-:W-:-:S02]  /*35ee0*/  ISETP.LT.OR P3, PT, R0, 0x1e9, !P1 ;  /* 0x000001e90000780c */ /* 0x000fc40004f61670 */
[C---:B------:R-:W-:Y:S01]  /*35ef0*/  ISETP.LT.OR P4, PT, R0.reuse, 0x1ea, !P1 ;  /* 0x000001ea0000780c */ /* 0x040fe20004f81670 */
[----:B------:R-:W-:Y:S01]  /*35f00*/  @!P2 STG.E.U8 desc[UR36][R6.64+0x1e9], R141 ;  /* 0x0001e98d0600a986 */ /* 0x000fe2000c101124 */
[----:B------:R-:W-:-:S03]  /*35f10*/  ISETP.LT.OR P2, PT, R0, 0x1f2, !P0 ;  /* 0x000001f20000780c */ /* 0x000fc60004741670 */
[----:B------:R0:W-:Y:S01]  /*35f20*/  @!P5 STG.E.U8 desc[UR36][R6.64+0x1e8], R3 ;  /* 0x0001e8030600d986 */ /* 0x0001e2000c101124 */
[----:B------:R-:W-:-:S05]  /*35f30*/  ISETP.LT.OR P5, PT, R0, 0x1f1, !P0 ;  /* 0x000001f10000780c */ /* 0x000fca00047a1670 */
[-C--:B--2---:R-:W-:Y:S02]  /*35f40*/  @!P3 IMAD R11, R142, R17.reuse, RZ ;  /* 0x000000118e0bb224 */ /* 0x084fe400078e02ff */
[-C--:B------:R-:W-:Y:S02]  /*35f50*/  @!P4 IMAD R143, R143, R17.reuse, RZ ;  /* 0x000000118f8fc224 */ /* 0x080fe400078e02ff */
[-C--:B------:R-:W-:Y:S01]  /*35f60*/  @!P2 IMAD R145, R145, R17.reuse, RZ ;  /* 0x000000119191a224 */ /* 0x080fe200078e02ff */
[----:B------:R2:W-:Y:S03]  /*35f70*/  @!P3 STG.E.U8 desc[UR36][R8.64+0x1e8], R11 ;  /* 0x0001e80b0800b986 */ /* 0x0005e6000c101124 */
[----:B-1----:R-:W-:Y:S01]  /*35f80*/  @!P5 IMAD R5, R144, R17, RZ ;  /* 0x000000119005d224 */ /* 0x002fe200078e02ff */
[----:B------:R-:W-:Y:S01]  /*35f90*/  @!P4 STG.E.U8 desc[UR36][R8.64+0x1e9], R143 ;  /* 0x0001e98f0800c986 */ /* 0x000fe2000c101124 */
[----:B------:R-:W-:-:S02]  /*35fa0*/  ISETP.LT.OR P3, PT, R0, 0x1fa, !P0 ;  /* 0x000001fa0000780c */ /* 0x000fc40004761670 */
[C---:B------:R-:W-:Y:S01]  /*35fb0*/  ISETP.LT.OR P4, PT, R0.reuse, 0x1f2, !P1 ;  /* 0x000001f20000780c */ /* 0x040fe20004f81670 */
[----:B------:R-:W-:Y:S01]  /*35fc0*/  @!P2 STG.E.U8 desc[UR36][R6.64+0x1f1], R145 ;  /* 0x0001f1910600a986 */ /* 0x000fe2000c101124 */
[C---:B------:R-:W-:Y:S02]  /*35fd0*/  ISETP.LT.OR P2, PT, R0.reuse, 0x1f1, !P1 ;  /* 0x000001f10000780c */ /* 0x040fe40004f41670 */
[C---:B------:R-:W-:Y:S01]  /*35fe0*/  ISETP.LT.OR P0, PT, R0.reuse, 0x1f9, !P0 ;  /* 0x000001f90000780c */ /* 0x040fe20004701670 */
[----:B------:R1:W-:Y:S01]  /*35ff0*/  @!P5 STG.E.U8 desc[UR36][R6.64+0x1f0], R5 ;  /* 0x0001f0050600d986 */ /* 0x0003e2000c101124 */
[C---:B------:R-:W-:Y:S02]  /*36000*/  ISETP.LT.OR P5, PT, R0.reuse, 0x1fa, !P1 ;  /* 0x000001fa0000780c */ /* 0x040fe40004fa1670 */
[----:B------:R-:W-:-:S03]  /*36010*/  ISETP.LT.OR P1, PT, R0, 0x1f9, !P1 ;  /* 0x000001f90000780c */ /* 0x000fc60004f21670 */
[-C--:B------:R-:W-:Y:S02]  /*36020*/  @!P3 IMAD R149, R149, R17.reuse, RZ ;  /* 0x000000119595b224 */ /* 0x080fe400078e02ff */
[-C--:B------:R-:W-:Y:S02]  /*36030*/  @!P4 IMAD R147, R147, R17.reuse, RZ ;  /* 0x000000119393c224 */ /* 0x080fe400078e02ff */
[-C--:B0-----:R-:W-:Y:S02]  /*36040*/  @!P2 IMAD R3, R146, R17.reuse, RZ ;  /* 0x000000119203a224 */ /* 0x081fe400078e02ff */
[-C--:B--2---:R-:W-:Y:S02]  /*36050*/  @!P0 IMAD R11, R148, R17.reuse, RZ ;  /* 0x00000011940b8224 */ /* 0x084fe400078e02ff */
[-C--:B------:R-:W-:Y:S02]  /*36060*/  @!P5 IMAD R151, R151, R17.reuse, RZ ;  /* 0x000000119797d224 */ /* 0x080fe400078e02ff */
[----:B-1----:R-:W-:Y:S01]  /*36070*/  @!P1 IMAD R5, R150, R17, RZ ;  /* 0x0000001196059224 */ /* 0x002fe200078e02ff */
[----:B------:R0:W-:Y:S04]  /*36080*/  @!P2 STG.E.U8 desc[UR36][R8.64+0x1f0], R3 ;  /* 0x0001f0030800a986 */ /* 0x0001e8000c101124 */
[----:B------:R0:W-:Y:S04]  /*36090*/  @!P4 STG.E.U8 desc[UR36][R8.64+0x1f1], R147 ;  /* 0x0001f1930800c986 */ /* 0x0001e8000c101124 */
[----:B------:R0:W-:Y:S04]  /*360a0*/  @!P0 STG.E.U8 desc[UR36][R6.64+0x1f8], R11 ;  /* 0x0001f80b06008986 */ /* 0x0001e8000c101124 */
[----:B------:R0:W-:Y:S04]  /*360b0*/  @!P3 STG.E.U8 desc[UR36][R6.64+0x1f9], R149 ;  /* 0x0001f9950600b986 */ /* 0x0001e8000c101124 */
[----:B------:R0:W-:Y:S04]  /*360c0*/  @!P5 STG.E.U8 desc[UR36][R8.64+0x1f9], R151 ;  /* 0x0001f9970800d986 */ /* 0x0001e8000c101124 */
[----:B------:R0:W-:Y:S02]  /*360d0*/  @!P1 STG.E.U8 desc[UR36][R8.64+0x1f8], R5 ;  /* 0x0001f80508009986 */ /* 0x0001e4000c101124 */
.L_x_1054:
[----:B------:R-:W-:Y:S05]  /*360e0*/  BSYNC B0 ;  /* 0x0000000000007941 */ /* 0x000fea0003800000 */
.L_x_28:
[----:B0-2---:R-:W2:Y:S04]  /*360f0*/  LDL.LU R3, [R1+0x600] ;  /* 0x0006000001037983 */ /* 0x005ea80000300800 */
[----:B------:R-:W2:Y:S01]  /*36100*/  LDL.LU R2, [R1+0x604] ;  /* 0x0006040001027983 */ /* 0x000ea20000300800 */
[----:B------:R-:W-:Y:S01]  /*36110*/  ULDC UR4, c[0x0][0xc] ;  /* 0x0000030000047ab9 */ /* 0x000fe20000000800 */
[----:B------:R-:W-:Y:S01]  /*36120*/  ULDC UR5, c[0x0][0x10] ;  /* 0x0000040000057ab9 */ /* 0x000fe20000000800 */
[----:B------:R-:W2:Y:S01]  /*36130*/  LDC R5, c[0x0][0x14] ;  /* 0x00000500ff057b82 */ /* 0x000ea20000000800 */
[----:B------:R-:W-:Y:S01]  /*36140*/  UIMAD.WIDE.U32 UR4, UR4, UR5, URZ ;  /* 0x00000005040472a5 */ /* 0x000fe2000f8e003f */
[----:B------:R-:W-:Y:S01]  /*36150*/  PRMT R0, RZ, 0x7610, R0 ;  /* 0x00007610ff007816 */ /* 0x000fe20000000000 */
[----:B------:R-:W-:Y:S01]  /*36160*/  IMAD.MOV.U32 R152, RZ, RZ, -0x1 ;  /* 0xffffffffff987424 */ /* 0x000fe200078e00ff */
[----:B------:R-:W-:-:S03]  /*36170*/  MOV R22, 0xffffffff ;  /* 0xffffffff00167802 */ /* 0x000fc60000000f00 */
[----:B--2---:R-:W-:-:S04]  /*36180*/  IMAD.WIDE.U32 R2, R5, UR4, R2 ;  /* 0x0000000405027c25 */ /* 0x004fc8000f8e0002 */
[----:B------:R-:W-:Y:S01]  /*36190*/  IMAD R5, R5, UR5, RZ ;  /* 0x0000000505057c24 */ /* 0x000fe2000f8e02ff */
[----:B------:R-:W-:Y:S01]  /*361a0*/  MOV R23, R2 ;  /* 0x0000000200177202 */ /* 0x000fe20000000f00 */
[----:B------:R-:W-:Y:S02]  /*361b0*/  ULDC.64 UR4, c[0x0][0x650] ;  /* 0x0001940000047ab9 */ /* 0x000fe40000000a00 */
[----:B---3--:R-:W-:Y:S01]  /*361c0*/  IMAD.IADD R25, R3, 0x1, R5 ;  /* 0x0000000103197824 */ /* 0x008fe200078e0205 */
[----:B------:R-:W-:-:S04]  /*361d0*/  ISETP.GE.U32.AND P0, PT, R2, UR4, PT ;  /* 0x0000000402007c0c */ /* 0x000fc8000bf06070 */
[----:B------:R0:W-:Y:S01]  /*361e0*/  STL [R1+0x600], R25 ;  /* 0x0006001901007387 */ /* 0x0001e20000100800 */
[----:B------:R-:W-:-:S03]  /*361f0*/  ISETP.GE.U32.AND.EX P0, PT, R25, UR5, PT, P0 ;  /* 0x0000000519007c0c */ /* 0x000fc6000bf06100 */
[----:B------:R0:W-:Y:S10]  /*36200*/  STL [R1+0x604], R23 ;  /* 0x0006041701007387 */ /* 0x0001f40000100800 */
[----:B0-----:R-:W-:Y:S05]  /*36210*/  @P0 BRA `(.L_x_1055) ;  /* 0x0000000400700947 */ /* 0x001fea0003800000 */
[----:B------:R-:W0:Y:S01]  /*36220*/  S2R R14, SR_CTAID.X ;  /* 0x00000000000e7919 */ /* 0x000e220000002500 */
[----:B----4-:R-:W2:Y:S01]  /*36230*/  LDC.64 R8, c[0x0][0x628] ;  /* 0x00018a00ff087b82 */ /* 0x010ea20000000a00 */
[----:B------:R-:W-:Y:S01]  /*36240*/  ULDC UR4, c[0x0][0x150] ;  /* 0x0000540000047ab9 */ /* 0x000fe20000000800 */
[----:B------:R-:W-:Y:S01]  /*36250*/  IMAD.MOV.U32 R6, RZ, RZ, R23 ;  /* 0x000000ffff067224 */ /* 0x000fe200078e0017 */
[----:B------:R-:W3:Y:S01]  /*36260*/  S2R R20, SR_CTAID.Y ;  /* 0x0000000000147919 */ /* 0x000ee20000002600 */
[----:B------:R-:W-:-:S04]  /*36270*/  MOV R7, R25 ;  /* 0x0000001900077202 */ /* 0x000fc80000000f00 */
[----:B------:R-:W4:Y:S08]  /*36280*/  LDC R21, c[0x0][0x144] ;  /* 0x00005100ff157b82 */ /* 0x000f300000000800 */
[----:B-1----:R-:W1:Y:S08]  /*36290*/  LDC R10, c[0x0][0x630] ;  /* 0x00018c00ff0a7b82 */ /* 0x002e700000000800 */
[----:B------:R-:W1:Y:S01]  /*362a0*/  LDC.64 R12, c[0x0][0x620] ;  /* 0x00018800ff0c7b82 */ /* 0x000e620000000a00 */
[----:B--2---:R-:W-:-:S04]  /*362b0*/  ISETP.NE.U32.AND P0, PT, R8, RZ, PT ;  /* 0x000000ff0800720c */ /* 0x004fc80003f05070 */
[----:B------:R-:W-:Y:S02]  /*362c0*/  ISETP.NE.AND.EX P0, PT, R9, RZ, PT, P0 ;  /* 0x000000ff0900720c */ /* 0x000fe40003f05300 */
[----:B0-----:R-:W-:-:S05]  /*362d0*/  I2FP.F32.U32 R0, R14 ;  /* 0x0000000e00007245 */ /* 0x001fca0000201000 */
[----:B------:R-:W-:-:S04]  /*362e0*/  FMUL R0, R0, UR4 ;  /* 0x0000000400007c20 */ /* 0x000fc80008400000 */
[----:B------:R0:W2:Y:S02]  /*362f0*/  F2I.U32.TRUNC.NTZ R15, R0 ;  /* 0x00000000000f7305 */ /* 0x0000a4000020f000 */
[----:B---34-:R-:W-:Y:S05]  /*36300*/  @!P0 BRA `(.L_x_1056) ;  /* 0x0000000000288947 */ /* 0x018fea0003800000 */
[----:B0-----:R-:W0:Y:S02]  /*36310*/  LDC R0, c[0x0][0x634] ;  /* 0x00018d00ff007b82 */ /* 0x001e240000000800 */
        /* <DEDUP_REMOVED lines=9> */
.L_x_1056:
[-CC-:B-1----:R-:W-:Y:S01]  /*363b0*/  SHF.R.U64 R22, R6, R10.reuse, R7.reuse ;  /* 0x0000000a06167219 */ /* 0x182fe20000001207 */
[----:B------:R-:W1:Y:S01]  /*363c0*/  LDC.64 R26, c[0x0][0x640] ;  /* 0x00019000ff1a7b82 */ /* 0x000e620000000a00 */
[----:B0-----:R-:W-:Y:S01]  /*363d0*/  SHF.R.U32.HI R0, RZ, R10, R7 ;  /* 0x0000000aff007219 */ /* 0x001fe20000011607 */
[----:B--2---:R-:W-:Y:S01]  /*363e0*/  IMAD.MOV R15, RZ, RZ, -R15 ;  /* 0x000000ffff0f7224 */ /* 0x004fe200078e0a0f */
[----:B------:R-:W-:Y:S01]  /*363f0*/  IADD3 R5, P0, RZ, -R22, RZ ;  /* 0x80000016ff057210 */ /* 0x000fe20007f1e0ff */
[----:B------:R-:W-:Y:S01]  /*36400*/  ULDC UR4, c[0x0][0x154] ;  /* 0x0000550000047ab9 */ /* 0x000fe20000000800 */
[----:B------:R-:W-:Y:S01]  /*36410*/  MOV R2, R23 ;  /* 0x0000001700027202 */ /* 0x000fe20000000f00 */
[----:B------:R-:W-:Y:S01]  /*36420*/  IMAD R15, R21, R15, R14 ;  /* 0x0000000f150f7224 */ /* 0x000fe200078e020e */
[----:B------:R-:W-:Y:S01]  /*36430*/  IADD3.X R3, RZ, ~R0, RZ, P0, !PT ;  /* 0x80000000ff037210 */ /* 0x000fe200007fe4ff */
[----:B------:R-:W0:Y:S01]  /*36440*/  LDC R4, c[0x0][0x618] ;  /* 0x00018600ff047b82 */ /* 0x000e220000000800 */
[----:B------:R-:W-:-:S03]  /*36450*/  MOV R7, 0x1 ;  /* 0x0000000100077802 */ /* 0x000fc60000000f00 */
[-C--:B------:R-:W-:Y:S02]  /*36460*/  IMAD R0, R3, R12.reuse, RZ ;  /* 0x0000000c03007224 */ /* 0x080fe400078e02ff */
[----:B------:R-:W-:Y:S02]  /*36470*/  IMAD.MOV.U32 R3, RZ, RZ, R25 ;  /* 0x000000ffff037224 */ /* 0x000fe400078e0019 */
[----:B------:R-:W2:Y:S01]  /*36480*/  LDC R6, c[0x0][0x608] ;  /* 0x00018200ff067b82 */ /* 0x000ea20000000800 */
[----:B------:R-:W-:-:S04]  /*36490*/  IMAD.WIDE.U32 R2, R5, R12, R2 ;  /* 0x0000000c05027225 */ /* 0x000fc800078e0002 */
[----:B------:R-:W-:Y:S01]  /*364a0*/  IMAD R5, R5, R13, R0 ;  /* 0x0000000d05057224 */ /* 0x000fe200078e0200 */
[----:B------:R-:W-:Y:S02]  /*364b0*/  I2FP.F32.U32 R0, R20 ;  /* 0x0000001400007245 */ /* 0x000fe40000201000 */
[----:B------:R-:W3:Y:S01]  /*364c0*/  LDC R24, c[0x0][0x658] ;  /* 0x00019600ff187b82 */ /* 0x000ee20000000800 */
[----:B-1----:R-:W-:Y:S02]  /*364d0*/  ISETP.NE.U32.AND P0, PT, R26, RZ, PT ;  /* 0x000000ff1a00720c */ /* 0x002fe40003f05070 */
[----:B------:R-:W-:Y:S01]  /*364e0*/  IADD3 R3, R3, R5, RZ ;  /* 0x0000000503037210 */ /* 0x000fe20007ffe0ff */
[----:B------:R-:W-:Y:S01]  /*364f0*/  FMUL R0, R0, UR4 ;  /* 0x0000000400007c20 */ /* 0x000fe20008400000 */
[----:B------:R-:W-:Y:S01]  /*36500*/  ISETP.NE.AND.EX P0, PT, R27, RZ, PT, P0 ;  /* 0x000000ff1b00720c */ /* 0x000fe20003f05300 */
[----:B------:R-:W-:Y:S02]  /*36510*/  IMAD.MOV.U32 R5, RZ, RZ, -0x1 ;  /* 0xffffffffff057424 */ /* 0x000fe400078e00ff */
[----:B------:R-:W1:Y:S01]  /*36520*/  LDC R13, c[0x0][0x148] ;  /* 0x00005200ff0d7b82 */ /* 0x000e620000000800 */
[-CC-:B0-----:R-:W-:Y:S01]  /*36530*/  SHF.R.U64 R10, R2, R4.reuse, R3.reuse ;  /* 0x00000004020a7219 */ /* 0x181fe20000001203 */
[----:B------:R0:W4:Y:S01]  /*36540*/  F2I.U32.TRUNC.NTZ R12, R0 ;  /* 0x00000000000c7305 */ /* 0x000122000020f000 */
[----:B------:R-:W-:-:S05]  /*36550*/  SHF.R.U32.HI R3, RZ, R4, R3 ;  /* 0x00000004ff037219 */ /* 0x000fca0000011603 */
[----:B------:R-:W0:Y:S01]  /*36560*/  LDC R14, c[0x0][0x600] ;  /* 0x00018000ff0e7b82 */ /* 0x000e220000000800 */
[-CC-:B--2---:R-:W-:Y:S02]  /*36570*/  SHF.R.U64 R8, R10, R6.reuse, R3.reuse ;  /* 0x000000060a087219 */ /* 0x184fe40000001203 */
[----:B------:R-:W-:-:S05]  /*36580*/  SHF.R.U32.HI R3, RZ, R6, R3 ;  /* 0x00000006ff037219 */ /* 0x000fca0000011603 */
[----:B------:R-:W2:Y:S01]  /*36590*/  LDC R23, c[0x0][0x648] ;  /* 0x00019200ff177b82 */ /* 0x000ea20000000800 */
[-CC-:B---3--:R-:W-:Y:S02]  /*365a0*/  SHF.R.U64 R11, R8, R24.reuse, R3.reuse ;  /* 0x00000018080b7219 */ /* 0x188fe40000001203 */
[-C--:B------:R-:W-:Y:S02]  /*365b0*/  SHF.L.U32 R5, R5, R24.reuse, RZ ;  /* 0x0000001805057219 */ /* 0x080fe400000006ff */
[-C--:B------:R-:W-:Y:S01]  /*365c0*/  SHF.R.U32.HI R3, RZ, R24.reuse, R3 ;  /* 0x00000018ff037219 */ /* 0x080fe20000011603 */
[----:B------:R-:W-:Y:S01]  /*365d0*/  IMAD.MOV.U32 R2, RZ, RZ, R11 ;  /* 0x000000ffff027224 */ /* 0x000fe200078e000b */
[----:B------:R-:W-:Y:S01]  /*365e0*/  SHF.L.U32 R166, R7, R24, RZ ;  /* 0x0000001807a67219 */ /* 0x000fe200000006ff */
[----:B------:R-:W3:Y:S01]  /*365f0*/  LDC R25, c[0x0][0x638] ;  /* 0x00018e00ff197b82 */ /* 0x000ee20000000800 */
[----:B------:R-:W-:-:S07]  /*36600*/  LOP3.LUT R21, RZ, R5, RZ, 0x33, !PT ;  /* 0x00000005ff157212 */ /* 0x000fce00078e33ff */
[----:B------:R-:W0:Y:S01]  /*36610*/  LDC R28, c[0x0][0x610] ;  /* 0x00018400ff1c7b82 */ /* 0x000e220000000800 */
[----:B----4-:R-:W-:Y:S05]  /*36620*/  @!P0 BRA `(.L_x_1057) ;  /* 0x0000000000288947 */ /* 0x010fea0003800000 */
[----:B0-----:R-:W0:Y:S02]  /*36630*/  LDC R0, c[0x0][0x64c] ;  /* 0x00019300ff007b82 */ /* 0x001e240000000800 */
[----:B0-----:R-:W-:-:S04]  /*36640*/  IADD3 R7, P0, R11, R0, RZ ;  /* 0x000000000b077210 */ /* 0x001fc80007f1e0ff */
[----:B------:R-:W-:-:S05]  /*36650*/  IADD3.X R9, RZ, R3, RZ, P0, !PT ;  /* 0x00000003ff097210 */ /* 0x000fca00007fe4ff */
[----:B------:R-:W-:-:S04]  /*36660*/  IMAD.WIDE.U32 R2, R9, R26, RZ ;  /* 0x0000001a09027225 */ /* 0x000fc800078e00ff */
[----:B------:R-:W-:-:S04]  /*36670*/  IMAD.WIDE.U32 R4, P0, R7, R27, R2 ;  /* 0x0000001b07047225 */ /* 0x000fc80007800002 */
[----:B------:R-:W-:Y:S01]  /*36680*/  IMAD.WIDE.U32 R2, R7, R26, RZ ;  /* 0x0000001a07027225 */ /* 0x000fe200078e00ff */
[----:B------:R-:W-:-:S03]  /*36690*/  MOV R6, R5 ;  /* 0x0000000500067202 */ /* 0x000fc60000000f00 */
[----:B------:R-:W-:Y:S01]  /*366a0*/  IMAD.X R7, RZ, RZ, RZ, P0 ;  /* 0x000000ffff077224 */ /* 0x000fe200000e06ff */
[----:B------:R-:W-:-:S05]  /*366b0*/  IADD3 RZ, P0, R3, R4, RZ ;  /* 0x0000000403ff7210 */ /* 0x000fca0007f1e0ff */
[----:B------:R-:W-:-:S08]  /*366c0*/  IMAD.WIDE.U32.X R2, R9, R27, R6, P0 ;  /* 0x0000001b09027225 */ /* 0x000fd000000e0406 */
.L_x_1057:
[----:B------:R-:W4:Y:S01]  /*366d0*/  LDC R4, c[0x0][0x65c] ;  /* 0x00019700ff047b82 */ /* 0x000f220000000800 */
[----:B0-2---:R-:W-:Y:S01]  /*366e0*/  SHF.R.U64 R0, R2, R23, R3 ;  /* 0x0000001702007219 */ /* 0x005fe20000001203 */
[----:B------:R-:W-:Y:S01]  /*366f0*/  IMAD.MOV R12, RZ, RZ, -R12 ;  /* 0x000000ffff0c7224 */ /* 0x000fe200078e0a0c */
[----:B------:R-:W-:Y:S02]  /*36700*/  LOP3.LUT R3, R8, R21, RZ, 0xc0, !PT ;  /* 0x0000001508037212 */ /* 0x000fe400078ec0ff */
[----:B------:R-:W-:Y:S01]  /*36710*/  IADD3 R5, R14, -0x1, RZ ;  /* 0xffffffff0e057810 */ /* 0x000fe20007ffe0ff */
[----:B------:R-:W-:Y:S02]  /*36720*/  IMAD.MOV R2, RZ, RZ, -R0 ;  /* 0x000000ffff027224 */ /* 0x000fe400078e0a00 */
[----:B------:R-:W-:Y:S01]  /*36730*/  IMAD R166, R166, R0, R3 ;  /* 0x00000000a6a67224 */ /* 0x000fe200078e0203 */
[----:B------:R-:W-:Y:S01]  /*36740*/  LOP3.LUT R3, R10, R5, RZ, 0xc0, !PT ;  /* 0x000000050a037212 */ /* 0x000fe200078ec0ff */
[----:B---3--:R-:W-:Y:S01]  /*36750*/  IMAD R0, R2, R25, R11 ;  /* 0x0000001902007224 */ /* 0x008fe200078e020b */
[----:B------:R-:W-:-:S03]  /*36760*/  MOV R2, 0x1 ;  /* 0x0000000100027802 */ /* 0x000fc60000000f00 */
[----:B------:R-:W-:Y:S01]  /*36770*/  IMAD R3, R0, R14, R3 ;  /* 0x0000000e00037224 */ /* 0x000fe200078e0203 */
[----:B------:R-:W-:Y:S02]  /*36780*/  PRMT R0, R2, 0x7610, R0 ;  /* 0x0000761002007816 */ /* 0x000fe40000000000 */
[----:B----4-:R-:W-:-:S13]  /*36790*/  ISETP.NE.AND P0, PT, R4, 0x1, PT ;  /* 0x000000010400780c */ /* 0x010fda0003f05270 */
[----:B-1----:R-:W-:-:S04]  /*367a0*/  @P0 IMAD R15, R13, R12, R20 ;  /* 0x0000000c0d0f0224 */ /* 0x002fc800078e0214 */
[----:B------:R-:W-:-:S05]  /*367b0*/  IMAD R166, R166, R28, R15 ;  /* 0x0000001ca6a67224 */ /* 0x000fca00078e020f */
[----:B------:R-:W-:Y:S02]  /*367c0*/  SEL R152, R3, R166, !P0 ;  /* 0x000000a603987207 */ /* 0x000fe40004000000 */
[----:B------:R-:W-:-:S07]  /*367d0*/  SEL R166, R166, R3, !P0 ;  /* 0x00000003a6a67207 */ /* 0x000fce0004000000 */
.L_x_1055:
[----:B------:R-:W-:Y:S01]  /*367e0*/  LOP3.LUT P0, RZ, R0, 0xff, RZ, 0xc0, !PT ;  /* 0x000000ff00ff7812 */ /* 0x000fe2000780c0ff */
[----:B------:R-:W-:-:S12]  /*367f0*/  IMAD.MOV.U32 R23, RZ, RZ, R166 ;  /* 0x000000ffff177224 */ /* 0x000fd800078e00a6 */
[----:B------:R-:W-:Y:S05]  /*36800*/  @P0 BRA `(.L_x_1058) ;  /* 0xfffffca400cc0947 */ /* 0x000fea000383ffff */
[----:B------:R-:W-:Y:S05]  /*36810*/  EXIT ;  /* 0x000000000000794d */ /* 0x000fea0003800000 */
.L_x_3:
[----:B------:R-:W2:Y:S01]  /*36820*/  LDL R20, [R1+0x604] ;  /* 0x0006040001147983 */ /* 0x000ea20000100800 */
[----:B0-----:R-:W-:-:S03]  /*36830*/  ULDC.64 UR4, c[0x0][0x650] ;  /* 0x0001940000047ab9 */ /* 0x001fc60000000a00 */
[----:B------:R-:W3:Y:S01]  /*36840*/  LDL R21, [R1+0x600] ;  /* 0x0006000001157983 */ /* 0x000ee20000100800 */
[----:B------:R-:W-:Y:S01]  /*36850*/  PRMT R7, RZ, 0x7610, R7 ;  /* 0x00007610ff077816 */ /* 0x000fe20000000007 */
[----:B------:R-:W-:Y:S01]  /*36860*/  IMAD.MOV.U32 R3, RZ, RZ, -0x1 ;  /* 0xffffffffff037424 */ /* 0x000fe200078e00ff */
[----:B------:R-:W-:Y:S02]  /*36870*/  MOV R2, 0xffffffff ;  /* 0xffffffff00027802 */ /* 0x000fe40000000f00 */
[----:B------:R-:W-:Y:S02]  /*36880*/  MOV R10, 0xffffffff ;  /* 0xffffffff000a7802 */ /* 0x000fe40000000f00 */
[----:B--2---:R-:W-:-:S04]  /*36890*/  ISETP.GE.U32.AND P0, PT, R20, UR4, PT ;  /* 0x0000000414007c0c */ /* 0x004fc8000bf06070 */
[----:B---3--:R-:W-:-:S13]  /*368a0*/  ISETP.GE.U32.AND.EX P0, PT, R21, UR5, PT, P0 ;  /* 0x0000000515007c0c */ /* 0x008fda000bf06100 */
[----:B------:R-:W-:Y:S05]  /*368b0*/  @P0 BRA `(.L_x_1059) ;  /* 0x0000000400680947 */ /* 0x000fea0003800000 */
[----:B------:R-:W0:Y:S01]  /*368c0*/  LDC.64 R12, c[0x0][0x628] ;  /* 0x00018a00ff0c7b82 */ /* 0x000e220000000a00 */
[----:B------:R-:W-:Y:S01]  /*368d0*/  IMAD.MOV.U32 R10, RZ, RZ, R20 ;  /* 0x000000ffff0a7224 */ /* 0x000fe200078e0014 */
[----:B------:R-:W-:-:S06]  /*368e0*/  MOV R11, R21 ;  /* 0x00000015000b7202 */ /* 0x000fcc0000000f00 */
        /* <DEDUP_REMOVED lines=15> */
.L_x_1060:
[--C-:B------:R-:W-:Y:S01]  /*369e0*/  SHF.R.U64 R12, R10, R14, R11.reuse ;  /* 0x0000000e0a0c7219 */ /* 0x100fe2000000120b */
[----:B------:R-:W0:Y:S01]  /*369f0*/  LDC R18, c[0x0][0x618] ;  /* 0x00018600ff127b82 */ /* 0x000e220000000800 */
[----:B------:R-:W-:Y:S01]  /*36a00*/  I2FP.F32.U32 R8, R4 ;  /* 0x0000000400087245 */ /* 0x000fe20000201000 */
[----:B------:R-:W-:Y:S01]  /*36a10*/  ULDC UR4, c[0x0][0x150] ;  /* 0x0000540000047ab9 */ /* 0x000fe20000000800 */
[----:B------:R-:W-:Y:S02]  /*36a20*/  SHF.R.U32.HI R2, RZ, R14, R11 ;  /* 0x0000000eff027219 */ /* 0x000fe4000001160b */
[----:B------:R-:W-:Y:S01]  /*36a30*/  IADD3 R5, P0, RZ, -R12, RZ ;  /* 0x8000000cff057210 */ /* 0x000fe20007f1e0ff */
[----:B------:R-:W-:Y:S01]  /*36a40*/  FMUL R9, R8, UR4 ;  /* 0x0000000408097c20 */ /* 0x000fe20008400000 */
[----:B------:R-:W-:Y:S01]  /*36a50*/  MOV R3, R21 ;  /* 0x0000001500037202 */ /* 0x000fe20000000f00 */
[----:B------:R-:W1:Y:S01]  /*36a60*/  LDC.64 R22, c[0x0][0x640] ;  /* 0x00019000ff167b82 */ /* 0x000e620000000a00 */
[----:B------:R-:W-:Y:S01]  /*36a70*/  IADD3.X R7, RZ, ~R2, RZ, P0, !PT ;  /* 0x80000002ff077210 */ /* 0x000fe200007fe4ff */
[----:B------:R-:W-:Y:S01]  /*36a80*/  IMAD.MOV.U32 R2, RZ, RZ, R20 ;  /* 0x000000ffff027224 */ /* 0x000fe200078e0014 */
[----:B------:R-:W-:Y:S01]  /*36a90*/  ULDC UR4, c[0x0][0x154] ;  /* 0x0000550000047ab9 */ /* 0x000fe20000000800 */
[----:B------:R-:W2:Y:S02]  /*36aa0*/  F2I.U32.TRUNC.NTZ R9, R9 ;  /* 0x0000000900097305 */ /* 0x000ea4000020f000 */
[----:B------:R-:W-:-:S02]  /*36ab0*/  IMAD R8, R7, R16, RZ ;  /* 0x0000001007087224 */ /* 0x000fc400078e02ff */
[----:B------:R-:W3:Y:S01]  /*36ac0*/  LDC R11, c[0x0][0x144] ;  /* 0x00005100ff0b7b82 */ /* 0x000ee20000000800 */
[----:B------:R-:W-:-:S04]  /*36ad0*/  IMAD.WIDE.U32 R2, R5, R16, R2 ;  /* 0x0000001005027225 */ /* 0x000fc800078e0002 */
[----:B------:R-:W-:Y:S02]  /*36ae0*/  IMAD R5, R5, R17, R8 ;  /* 0x0000001105057224 */ /* 0x000fe400078e0208 */
[----:B------:R-:W-:Y:S01]  /*36af0*/  IMAD.MOV.U32 R8, RZ, RZ, -0x1 ;  /* 0xffffffffff087424 */ /* 0x000fe200078e00ff */
[----:B------:R-:W4:Y:S01]  /*36b00*/  LDC R14, c[0x0][0x608] ;  /* 0x00018200ff0e7b82 */ /* 0x000f220000000800 */
[----:B------:R-:W-:Y:S01]  /*36b10*/  IMAD.IADD R3, R3, 0x1, R5 ;  /* 0x0000000103037824 */ /* 0x000fe200078e0205 */
[----:B------:R-:W-:-:S04]  /*36b20*/  I2FP.F32.U32 R5, R6 ;  /* 0x0000000600057245 */ /* 0x000fc80000201000 */
[-CC-:B0-----:R-:W-:Y:S01]  /*36b30*/  SHF.R.U64 R10, R2, R18.reuse, R3.reuse ;  /* 0x00000012020a7219 */ /* 0x181fe20000001203 */
[----:B------:R-:W-:Y:S01]  /*36b40*/  FMUL R5, R5, UR4 ;  /* 0x0000000405057c20 */ /* 0x000fe20008400000 */
[----:B------:R-:W0:Y:S01]  /*36b50*/  LDC R7, c[0x0][0x658] ;  /* 0x00019600ff077b82 */ /* 0x000e220000000800 */
[----:B--2---:R-:W-:Y:S02]  /*36b60*/  IADD3 R2, -R9, RZ, RZ ;  /* 0x000000ff09027210 */ /* 0x004fe40007ffe1ff */
[----:B-1----:R-:W-:Y:S02]  /*36b70*/  ISETP.NE.U32.AND P0, PT, R22, RZ, PT ;  /* 0x000000ff1600720c */ /* 0x002fe40003f05070 */
[----:B------:R-:W-:Y:S02]  /*36b80*/  SHF.R.U32.HI R3, RZ, R18, R3 ;  /* 0x00000012ff037219 */ /* 0x000fe40000011603 */
[----:B------:R-:W-:Y:S01]  /*36b90*/  ISETP.NE.AND.EX P0, PT, R23, RZ, PT, P0 ;  /* 0x000000ff1700720c */ /* 0x000fe20003f05300 */
[----:B------:R-:W1:Y:S01]  /*36ba0*/  LDC R17, c[0x0][0x148] ;  /* 0x00005200ff117b82 */ /* 0x000e620000000800 */
[----:B---3--:R-:W-:Y:S01]  /*36bb0*/  IMAD R21, R11, R2, R4 ;  /* 0x000000020b157224 */ /* 0x008fe200078e0204 */
[----:B------:R-:W-:-:S06]  /*36bc0*/  MOV R4, 0x1 ;  /* 0x0000000100047802 */ /* 0x000fcc0000000f00 */
[----:B------:R-:W2:Y:S01]  /*36bd0*/  LDC R16, c[0x0][0x600] ;  /* 0x00018000ff107b82 */ /* 0x000ea20000000800 */
[-CC-:B----4-:R-:W-:Y:S02]  /*36be0*/  SHF.R.U64 R13, R10, R14.reuse, R3.reuse ;  /* 0x0000000e0a0d7219 */ /* 0x190fe40000001203 */
[----:B------:R-:W-:Y:S02]  /*36bf0*/  SHF.R.U32.HI R2, RZ, R14, R3 ;  /* 0x0000000eff027219 */ /* 0x000fe40000011603 */
[----:B------:R3:W4:Y:S03]  /*36c00*/  F2I.U32.TRUNC.NTZ R14, R5 ;  /* 0x00000005000e7305 */ /* 0x000726000020f000 */
[----:B------:R-:W1:Y:S01]  /*36c10*/  LDC R20, c[0x0][0x648] ;  /* 0x00019200ff147b82 */ /* 0x000e620000000800 */
[-C--:B0-----:R-:W-:Y:S02]  /*36c20*/  SHF.R.U64 R15, R13, R7.reuse, R2 ;  /* 0x000000070d0f7219 */ /* 0x081fe40000001202 */
[----:B------:R-:W-:-:S02]  /*36c30*/  SHF.L.U32 R8, R8, R7, RZ ;  /* 0x0000000708087219 */ /* 0x000fc400000006ff */
[-C--:B------:R-:W-:Y:S01]  /*36c40*/  SHF.R.U32.HI R3, RZ, R7.reuse, R2 ;  /* 0x00000007ff037219 */ /* 0x080fe20000011602 */
[----:B------:R-:W-:Y:S01]  /*36c50*/  IMAD.MOV.U32 R2, RZ, RZ, R15 ;  /* 0x000000ffff027224 */ /* 0x000fe200078e000f */
[----:B------:R-:W-:Y:S01]  /*36c60*/  SHF.L.U32 R18, R4, R7, RZ ;  /* 0x0000000704127219 */ /* 0x000fe200000006ff */
[----:B------:R-:W0:Y:S01]  /*36c70*/  LDC R24, c[0x0][0x638] ;  /* 0x00018e00ff187b82 */ /* 0x000e220000000800 */
[----:B------:R-:W-:-:S07]  /*36c80*/  LOP3.LUT R26, RZ, R8, RZ, 0x33, !PT ;  /* 0x00000008ff1a7212 */ /* 0x000fce00078e33ff */
[----:B------:R-:W0:Y:S01]  /*36c90*/  LDC R25, c[0x0][0x610] ;  /* 0x00018400ff197b82 */ /* 0x000e220000000800 */
[----:B---34-:R-:W-:Y:S05]  /*36ca0*/  @!P0 BRA `(.L_x_1061) ;  /* 0x0000000000288947 */ /* 0x018fea0003800000 */
[----:B------:R-:W3:Y:S02]  /*36cb0*/  LDC R2, c[0x0][0x64c] ;  /* 0x00019300ff027b82 */ /* 0x000ee40000000800 */
[----:B---3--:R-:W-:-:S04]  /*36cc0*/  IADD3 R7, P0, R15, R2, RZ ;  /* 0x000000020f077210 */ /* 0x008fc80007f1e0ff */
        /* <DEDUP_REMOVED lines=8> */
.L_x_1061:
[----:B------:R-:W3:Y:S01]  /*36d50*/  LDC R4, c[0x0][0x65c] ;  /* 0x00019700ff047b82 */ /* 0x000ee20000000800 */
[----:B-1----:R-:W-:Y:S01]  /*36d60*/  SHF.R.U64 R3, R2, R20, R3 ;  /* 0x0000001402037219 */ /* 0x002fe20000001203 */
[----:B------:R-:W-:Y:S01]  /*36d70*/  IMAD.MOV R14, RZ, RZ, -R14 ;  /* 0x000000ffff0e7224 */ /* 0x000fe200078e0a0e */
[----:B------:R-:W-:Y:S02]  /*36d80*/  LOP3.LUT R2, R13, R26, RZ, 0xc0, !PT ;  /* 0x0000001a0d027212 */ /* 0x000fe400078ec0ff */
[----:B--2---:R-:W-:Y:S02]  /*36d90*/  IADD3 R5, R16, -0x1, RZ ;  /* 0xffffffff10057810 */ /* 0x004fe40007ffe0ff */
[----:B------:R-:W-:Y:S01]  /*36da0*/  MOV R7, 0x1 ;  /* 0x0000000100077802 */ /* 0x000fe20000000f00 */
[----:B------:R-:W-:Y:S01]  /*36db0*/  IMAD R2, R18, R3, R2 ;  /* 0x0000000312027224 */ /* 0x000fe200078e0202 */
[----:B------:R-:W-:Y:S02]  /*36dc0*/  LOP3.LUT R10, R10, R5, RZ, 0xc0, !PT ;  /* 0x000000050a0a7212 */ /* 0x000fe400078ec0ff */
[----:B---3--:R-:W-:Y:S01]  /*36dd0*/  ISETP.NE.AND P0, PT, R4, 0x1, PT ;  /* 0x000000010400780c */ /* 0x008fe20003f05270 */
[----:B------:R-:W-:-:S04]  /*36de0*/  IMAD.MOV R4, RZ, RZ, -R3 ;  /* 0x000000ffff047224 */ /* 0x000fc800078e0a03 */
[----:B0-----:R-:W-:-:S04]  /*36df0*/  IMAD R3, R4, R24, R15 ;  /* 0x0000001804037224 */ /* 0x001fc800078e020f */
[----:B------:R-:W-:Y:S02]  /*36e00*/  IMAD R5, R3, R16, R10 ;  /* 0x0000001003057224 */ /* 0x000fe400078e020a */
[----:B------:R-:W-:Y:S02]  /*36e10*/  IMAD.MOV.U32 R10, RZ, RZ, R12 ;  /* 0x000000ffff0a7224 */ /* 0x000fe400078e000c */
[----:B------:R-:W-:-:S04]  /*36e20*/  @P0 IMAD R21, R17, R14, R6 ;  /* 0x0000000e11150224 */ /* 0x000fc800078e0206 */
[----:B------:R-:W-:-:S05]  /*36e30*/  IMAD R2, R2, R25, R21 ;  /* 0x0000001902027224 */ /* 0x000fca00078e0215 */
[----:B------:R-:W-:Y:S02]  /*36e40*/  SEL R3, R5, R2, !P0 ;  /* 0x0000000205037207 */ /* 0x000fe40004000000 */
[----:B------:R-:W-:-:S07]  /*36e50*/  SEL R2, R2, R5, !P0 ;  /* 0x0000000502027207 */ /* 0x000fce0004000000 */
.L_x_1059:
[----:B------:R-:W-:-:S08]  /*36e60*/  NOP ;  /* 0x0000000000007918 */ /* 0x000fd00000000000 */
[----:B------:R-:W0:-:S00]  /*36e70*/  USETMAXREG.DEALLOC.CTAPOOL 0x18 ;  /* 0x00000018000079c8 */ /* 0x000e0000080e0500 */
[----:B0-----:R-:W-:-:S13]  /*36e80*/  ISETP.NE.AND P0, PT, R0, RZ, PT ;  /* 0x000000ff0000720c */ /* 0x001fda0003f05270 */
[----:B------:R-:W-:Y:S05]  /*36e90*/  @P0 EXIT ;  /* 0x000000000000094d */ /* 0x000fea0003800000 */
[----:B------:R-:W-:Y:S01]  /*36ea0*/  LOP3.LUT P0, RZ, R7, 0xff, RZ, 0xc0, !PT ;  /* 0x000000ff07ff7812 */ /* 0x000fe2000780c0ff */
[----:B------:R-:W-:Y:S01]  /*36eb0*/  IMAD.MOV.U32 R6, RZ, RZ, RZ ;  /* 0x000000ffff067224 */ /* 0x000fe200078e00ff */
[----:B------:R-:W-:-:S11]  /*36ec0*/  MOV R0, 0x1 ;  /* 0x0000000100007802 */ /* 0x000fd60000000f00 */
[----:B------:R-:W-:Y:S05]  /*36ed0*/  @!P0 BRA `(.L_x_1062) ;  /* 0x0000000c00548947 */ /* 0x000fea0003800000 */
[----:B------:R-:W0:Y:S01]  /*36ee0*/  LDC R0, c[0x0][0x28c] ;  /* 0x0000a300ff007b82 */ /* 0x000e220000000800 */
[----:B------:R-:W1:Y:S01]  /*36ef0*/  S2R R4, SR_TID.X ;  /* 0x0000000000047919 */ /* 0x000e620000002100 */
[----:B------:R-:W-:Y:S01]  /*36f00*/  ULDC UR5, c[0x0][0x600] ;  /* 0x0001800000057ab9 */ /* 0x000fe20000000800 */
[----:B------:R-:W-:Y:S01]  /*36f10*/  ULDC UR4, c[0x0][0xc] ;  /* 0x0000030000047ab9 */ /* 0x000fe20000000800 */
[----:B------:R-:W-:Y:S01]  /*36f20*/  UIADD3 UR16, UR5, -0x1, URZ ;  /* 0xffffffff05107890 */ /* 0x000fe2000fffe03f */
[----:B------:R-:W-:Y:S01]  /*36f30*/  BSSY B0, `(.L_x_1062) ;  /* 0x00000cf000007945 */ /* 0x000fe20003800000 */
[----:B------:R-:W-:Y:S01]  /*36f40*/  ULDC UR6, c[0x0][0x658] ;  /* 0x0001960000067ab9 */ /* 0x000fe20000000800 */
[----:B------:R-:W-:Y:S01]  /*36f50*/  ULDC UR5, c[0x0][0x10] ;  /* 0x0000040000057ab9 */ /* 0x000fe20000000800 */
[----:B------:R-:W-:Y:S01]  /*36f60*/  UMOV UR7, 0xffffffff ;  /* 0xffffffff00077882 */ /* 0x000fe20000000000 */
[----:B------:R-:W-:Y:S01]  /*36f70*/  UMOV UR8, 0x1 ;  /* 0x0000000100087882 */ /* 0x000fe20000000000 */
[----:B------:R-:W-:Y:S01]  /*36f80*/  UIMAD.WIDE.U32 UR4, UR4, UR5, URZ ;  /* 0x00000005040472a5 */ /* 0x000fe2000f8e003f */
[----:B------:R-:W-:Y:S01]  /*36f90*/  IMAD.MOV.U32 R11, RZ, RZ, 0x1 ;  /* 0x00000001ff0b7424 */ /* 0x000fe200078e00ff */
[----:B------:R-:W-:Y:S01]  /*36fa0*/  USHF.L.U32 UR7, UR7, UR6, URZ ;  /* 0x0000000607077299 */ /* 0x000fe2000800063f */
[----:B------:R-:W-:Y:S01]  /*36fb0*/  LOP3.LUT R8, R19, 0x2, RZ, 0xfc, !PT ;  /* 0x0000000213087812 */ /* 0x000fe200078efcff */
[----:B------:R-:W-:Y:S01]  /*36fc0*/  USHF.L.U32 UR18, UR8, UR6, URZ ;  /* 0x0000000608127299 */ /* 0x000fe2000800063f */
[----:B------:R-:W-:Y:S01]  /*36fd0*/  IMAD.MOV.U32 R6, RZ, RZ, RZ ;  /* 0x000000ffff067224 */ /* 0x000fe200078e00ff */
[----:B------:R-:W-:Y:S01]  /*36fe0*/  ULOP3.LUT UR17, URZ, UR7, URZ, 0x33, !UPT ;  /* 0x000000073f117292 */ /* 0x000fe2000f8e333f */
[----:B------:R-:W-:Y:S01]  /*36ff0*/  ULDC UR6, c[0x0][0x14] ;  /* 0x0000050000067ab9 */ /* 0x000fe20000000800 */
[----:B------:R-:W-:Y:S01]  /*37000*/  ULDC.64 UR22, c[0x0][0x198] ;  /* 0x0000660000167ab9 */ /* 0x000fe20000000a00 */
[----:B------:R-:W-:-:S02]  /*37010*/  UIMAD.WIDE.U32 UR20, UR4, UR6, URZ ;  /* 0x00000006041472a5 */ /* 0x000fc4000f8e003f */
[----:B------:R-:W-:Y:S01]  /*37020*/  UIMAD UR13, UR5, UR6, URZ ;  /* 0x00000006050d72a4 */ /* 0x000fe2000f8e023f */
[----:B0-----:R-:W-:-:S03]  /*37030*/  IADD3 R0, R0, 0x7f, RZ ;  /* 0x0000007f00007810 */ /* 0x001fc60007ffe0ff */
[----:B------:R-:W-:Y:S01]  /*37040*/  UIADD3 UR13, UR21, UR13, URZ ;  /* 0x0000000d150d7290 */ /* 0x000fe2000fffe03f */
[----:B------:R-:W-:-:S04]  /*37050*/  SHF.R.S32.HI R5, RZ, 0x1f, R0 ;  /* 0x0000001fff057819 */ /* 0x000fc80000011400 */
[----:B------:R-:W-:Y:S02]  /*37060*/  LEA.HI R5, R5, R0, RZ, 0x7 ;  /* 0x0000000005057211 */ /* 0x000fe400078f38ff */
[C---:B-1----:R-:W-:Y:S02]  /*37070*/  LOP3.LUT P2, RZ, R4.reuse, 0x7f, RZ, 0xc0, !PT ;  /* 0x0000007f04ff7812 */ /* 0x042fe4000784c0ff */
[----:B------:R-:W-:Y:S02]  /*37080*/  LOP3.LUT P0, RZ, R4, 0x1f, RZ, 0xc0, !PT ;  /* 0x0000001f04ff7812 */ /* 0x000fe4000780c0ff */
[----:B------:R-:W-:Y:S02]  /*37090*/  SHF.R.S32.HI R7, RZ, 0x7, R5 ;  /* 0x00000007ff077819 */ /* 0x000fe40000011405 */
[----:B------:R-:W-:Y:S02]  /*370a0*/  PLOP3.LUT P0, PT, P0, P2, PT, 0x8a, 0x0 ;  /* 0x000000000000781c */ /* 0x000fe40000705172 */
[----:B------:R-:W-:-:S02]  /*370b0*/  MOV R0, 0x1 ;  /* 0x0000000100007802 */ /* 0x000fc40000000f00 */
[----:B------:R-:W-:-:S09]  /*370c0*/  IADD3 R16, R7, 0x1, RZ ;  /* 0x0000000107107810 */ /* 0x000fd20007ffe0ff */
.L_x_1074:
[----:B------:R-:W-:-:S03]  /*370d0*/  UMOV UR4, 0xffffffff ;  /* 0xffffffff00047882 */ /* 0x000fc60000000000 */
[----:B------:R-:W-:Y:S05]  /*370e0*/  BRA.DIV UR4, `(.L_x_1063) ;  /* 0x0000000e04707947 */ /* 0x000fea000b800000 */
[----:B------:R-:W-:-:S13]  /*370f0*/  ELECT P6, URZ, PT ;  /* 0x00000000003f782f */ /* 0x000fda00038c0000 */
.L_x_1083:
[----:B------:R-:W0:Y:S01]  /*37100*/  LDC R4, c[0x0][0x28c] ;  /* 0x0000a300ff047b82 */ /* 0x000e220000000800 */
[----:B------:R-:W-:Y:S01]  /*37110*/  BSSY B1, `(.L_x_1064) ;  /* 0x0000037000017945 */ /* 0x000fe20003800000 */
[----:B0-----:R-:W-:-:S13]  /*37120*/  ISETP.LT.OR P6, PT, R4, 0x1, !P6 ;  /* 0x000000010400780c */ /* 0x001fda00077c1670 */
[----:B------:R-:W-:Y:S05]  /*37130*/  @P6 BRA `(.L_x_1065) ;  /* 0x0000000000d06947 */ /* 0x000fea0003800000 */
[----:B------:R-:W-:Y:S01]  /*37140*/  IMAD.SHL.U32 R3, R3, 0x200, RZ ;  /* 0x0000020003037824 */ /* 0x000fe200078e00ff */
[----:B------:R-:W-:Y:S01]  /*37150*/  MOV R14, RZ ;  /* 0x000000ff000e7202 */ /* 0x000fe20000000f00 */
[----:B------:R-:W-:Y:S01]  /*37160*/  IMAD R2, R2, 0xc0, RZ ;  /* 0x000000c002027824 */ /* 0x000fe200078e02ff */
[----:B------:R-:W-:Y:S01]  /*37170*/  MOV R5, R0 ;  /* 0x0000000000057202 */ /* 0x000fe20000000f00 */
[----:B------:R-:W-:Y:S02]  /*37180*/  IMAD.MOV.U32 R4, RZ, RZ, R16 ;  /* 0x000000ffff047224 */ /* 0x000fe400078e0010 */
[----:B------:R-:W-:-:S07]  /*37190*/  IMAD.MOV.U32 R9, RZ, RZ, R6 ;  /* 0x000000ffff097224 */ /* 0x000fce00078e0006 */
.L_x_1069:
[----:B------:R-:W0:Y:S01]  /*371a0*/  S2R R13, SR_CgaCtaId ;  /* 0x00000000000d7919 */ /* 0x000e220000008800 */
[----:B------:R-:W-:Y:S02]  /*371b0*/  MOV R12, 0x400 ;  /* 0x00000400000c7802 */ /* 0x000fe40000000f00 */
[----:B------:R-:W-:Y:S02]  /*371c0*/  SHF.L.U32 R18, R5, 0x1f, RZ ;  /* 0x0000001f05127819 */ /* 0x000fe400000006ff */
[----:B0-----:R-:W-:-:S04]  /*371d0*/  LEA R12, R13, R12, 0x18 ;  /* 0x0000000c0d0c7211 */ /* 0x001fc800078ec0ff */
[----:B------:R-:W-:-:S04]  /*371e0*/  LEA R13, R9, R12, 0x3 ;  /* 0x0000000c090d7211 */ /* 0x000fc800078e18ff */
[----:B------:R-:W0:Y:S02]  /*371f0*/  SYNCS.PHASECHK.TRANS64.TRYWAIT P1, [R13+URZ+0x10], R18 ;  /* 0x000010120d0075a7 */ /* 0x000e24000802017f */
[----:B0-----:R-:W-:Y:S05]  /*37200*/  @!P1 BRA `(.L_x_1066) ;  /* 0x0000000c00489947 */ /* 0x001fea0003800000 */
.L_x_1084:
[----:B0-----:R-:W0:Y:S01]  /*37210*/  @!P2 LDC R18, c[0x0][0x500] ;  /* 0x00014000ff12ab82 */ /* 0x001e220000000800 */
[----:B------:R-:W-:-:S04]  /*37220*/  PRMT R15, R8, 0x9910, RZ ;  /* 0x00009910080f7816 */ /* 0x000fc800000000ff */
[----:B------:R-:W-:Y:S01]  /*37230*/  ISETP.NE.AND P1, PT, R15, 0x2, PT ;  /* 0x000000020f00780c */ /* 0x000fe20003f25270 */
[----:B0-----:R0:W-:-:S12]  /*37240*/  @!P2 SYNCS.ARRIVE.TRANS64 RZ, [R13+URZ], R18 ;  /* 0x000000120dffa9a7 */ /* 0x0011d8000800003f */
[----:B------:R-:W-:Y:S05]  /*37250*/  @P1 BRA `(.L_x_1067) ;  /* 0x0000000000041947 */ /* 0x000fea0003800000 */
[----:B------:R-:W-:Y:S01]  /*37260*/  BPT.TRAP 0x1 ;  /* 0x000000040000795c */ /* 0x000fe20000300000 */
.L_x_1067:
[----:B------:R-:W-:Y:S05]  /*37270*/  @P0 BRA `(.L_x_1068) ;  /* 0x0000000000040947 */ /* 0x000fea0003800000 */
[----:B------:R-:W-:Y:S01]  /*37280*/  BPT.TRAP 0x1 ;  /* 0x000000040000795c */ /* 0x000fe20000300000 */
.L_x_1068:
[----:B------:R-:W-:Y:S01]  /*37290*/  R2UR UR9, R13 ;  /* 0x000000000d0972ca */ /* 0x000fe200000e0000 */
[C-C-:B0-----:R-:W-:Y:S01]  /*372a0*/  IMAD R13, R9.reuse, 0x6000, R12.reuse ;  /* 0x00006000090d7824 */ /* 0x141fe200078e020c */
[----:B------:R-:W-:Y:S01]  /*372b0*/  UIADD3 UR4, UP0, UR22, 0xf0, URZ ;  /* 0x000000f016047890 */ /* 0x000fe2000ff1e03f */
[----:B------:R-:W-:Y:S01]  /*372c0*/  IMAD R12, R9, 0x10000, R12 ;  /* 0x00010000090c7824 */ /* 0x000fe200078e020c */
[----:B------:R-:W-:Y:S01]  /*372d0*/  R2UR UR11, R2 ;  /* 0x00000000020b72ca */ /* 0x000fe200000e0000 */
[----:B------:R-:W-:Y:S01]  /*372e0*/  VIADD R4, R4, 0xffffffff ;  /* 0xffffffff04047836 */ /* 0x000fe20000000000 */
[----:B------:R-:W-:Y:S01]  /*372f0*/  R2UR UR5, R13 ;  /* 0x000000000d0572ca */ /* 0x000fe200000e0000 */
[----:B------:R-:W-:Y:S01]  /*37300*/  UIADD3 UR24, UP1, UR22, 0x1f0, URZ ;  /* 0x000001f016187890 */ /* 0x000fe2000ff3e03f */
[----:B------:R-:W-:Y:S01]  /*37310*/  R2UR UR8, R12 ;  /* 0x000000000c0872ca */ /* 0x000fe200000e0000 */
[----:B------:R-:W-:Y:S01]  /*37320*/  UMOV UR6, 0x0 ;  /* 0x0000000000067882 */ /* 0x000fe20000000000 */
[----:B------:R-:W-:Y:S01]  /*37330*/  R2UR UR10, R14 ;  /* 0x000000000e0a72ca */ /* 0x000fe200000e0000 */
[----:B------:R-:W-:Y:S01]  /*37340*/  UIADD3.X UR25, URZ, UR23, URZ, UP1, !UPT ;  /* 0x000000173f197290 */ /* 0x000fe20008ffe43f */
[----:B------:R-:W-:Y:S01]  /*37350*/  R2UR UR12, R10 ;  /* 0x000000000a0c72ca */ /* 0x000fe200000e0000 */
[----:B------:R-:W-:Y:S01]  /*37360*/  UMOV UR7, 0x10000000 ;  /* 0x1000000000077882 */ /* 0x000fe20000000000 */
[----:B------:R-:W-:-:S02]  /*37370*/  R2UR UR19, R3 ;  /* 0x00000000031372ca */ /* 0x000fc400000e0000 */
[----:B------:R-:W-:Y:S02]  /*37380*/  ISETP.GT.AND P3, PT, R4, 0x1, PT ;  /* 0x000000010400780c */ /* 0x000fe40003f64270 */
[----:B------:R-:W-:Y:S01]  /*37390*/  IADD3 R9, R9, 0x1, RZ ;  /* 0x0000000109097810 */ /* 0x000fe20007ffe0ff */
[----:B------:R-:W-:Y:S01]  /*373a0*/  UIADD3 UR14, UR5, 0x100, URZ ;  /* 0x00000100050e7890 */ /* 0x000fe2000fffe03f */
[----:B------:R-:W-:Y:S01]  /*373b0*/  IADD3 R14, R14, 0x80, RZ ;  /* 0x000000800e0e7810 */ /* 0x000fe20007ffe0ff */
[----:B------:R-:W-:Y:S01]  /*373c0*/  UIADD3.X UR5, URZ, UR23, URZ, UP0, !UPT ;  /* 0x000000173f057290 */ /* 0x000fe200087fe43f */
[----:B------:R-:W-:Y:S01]  /*373d0*/  ISETP.NE.AND P1, PT, R9, 0x2, PT ;  /* 0x000000020900780c */ /* 0x000fe20003f25270 */
[----:B------:R-:W-:-:S03]  /*373e0*/  UIADD3 UR15, UR8, 0xc100, URZ ;  /* 0x0000c100080f7890 */ /* 0x000fc6000fffe03f */
[----:B------:R-:W-:Y:S01]  /*373f0*/  UMOV UR8, UR14 ;  /* 0x0000000e00087c82 */ /* 0x000fe20008000000 */
[----:B------:R-:W-:Y:S02]  /*37400*/  SEL R12, RZ, 0x1, P1 ;  /* 0x00000001ff0c7807 */ /* 0x000fe40000800000 */
[----:B------:R-:W-:Y:S01]  /*37410*/  SEL R9, R9, RZ, P1 ;  /* 0x000000ff09097207 */ /* 0x000fe20000800000 */
[----:B------:R0:W-:Y:S01]  /*37420*/  UTMALDG.3D [UR8], [UR4], desc[UR6] ;  /* 0x00000608040075b4 */ /* 0x0001e20008011000 */
[----:B------:R-:W-:Y:S01]  /*37430*/  LOP3.LUT R5, R5, R12, RZ, 0x3c, !PT ;  /* 0x0000000c05057212 */ /* 0x000fe200078e3cff */
[----:B0-----:R-:W-:Y:S01]  /*37440*/  UMOV UR8, UR15 ;  /* 0x0000000f00087c82 */ /* 0x001fe20008000000 */
[----:B------:R-:W-:Y:S02]  /*37450*/  UMOV UR11, UR19 ;  /* 0x00000013000b7c82 */ /* 0x000fe40008000000 */
[----:B------:R0:W-:Y:S02]  /*37460*/  UTMALDG.3D [UR8], [UR24], desc[UR6] ;  /* 0x00000608180075b4 */ /* 0x0001e40008011000 */
[----:B0-----:R-:W-:Y:S05]  /*37470*/  @P3 BRA `(.L_x_1069) ;  /* 0xfffffffc00483947 */ /* 0x001fea000383ffff */
.L_x_1065:
[----:B------:R-:W-:Y:S05]  /*37480*/  BSYNC B1 ;  /* 0x0000000000017941 */ /* 0x000fea0003800000 */
.L_x_1064:
[----:B------:R-:W2:Y:S01]  /*37490*/  LDL.LU R15, [R1+0x600] ;  /* 0x00060000010f7983 */ /* 0x000ea20000300800 */
[----:B------:R-:W-:Y:S01]  /*374a0*/  LOP3.LUT P4, RZ, R11, 0xff, RZ, 0xc0, !PT ;  /* 0x000000ff0bff7812 */ /* 0x000fe2000788c0ff */
[----:B------:R-:W-:Y:S01]  /*374b0*/  IMAD.IADD R6, R7, 0x1, R6 ;  /* 0x0000000107067824 */ /* 0x000fe200078e0206 */
[----:B------:R-:W-:Y:S01]  /*374c0*/  ULDC.64 UR4, c[0x0][0x650] ;  /* 0x0001940000047ab9 */ /* 0x000fe20000000a00 */
[----:B------:R-:W3:Y:S01]  /*374d0*/  LDL.LU R12, [R1+0x604] ;  /* 0x00060400010c7983 */ /* 0x000ee20000300800 */
[----:B------:R-:W-:Y:S01]  /*374e0*/  BSSY B1, `(.L_x_1070) ;  /* 0x0000071000017945 */ /* 0x000fe20003800000 */
[----:B------:R-:W-:Y:S02]  /*374f0*/  MOV R10, 0xffffffff ;  /* 0xffffffff000a7802 */ /* 0x000fe40000000f00 */
[----:B------:R-:W-:Y:S02]  /*37500*/  SHF.R.U32.HI R2, RZ, 0x1, R6 ;  /* 0x00000001ff027819 */ /* 0x000fe40000011606 */
[----:B------:R-:W-:-:S02]  /*37510*/  ISETP.GT.U32.AND P1, PT, R6, 0x1, PT ;  /* 0x000000010600780c */ /* 0x000fc40003f24070 */
[----:B------:R-:W-:Y:S02]  /*37520*/  LOP3.LUT R2, R2, 0x1, RZ, 0xc0, !PT ;  /* 0x0000000102027812 */ /* 0x000fe400078ec0ff */
[----:B------:R-:W0:Y:S01]  /*37530*/  @P4 S2R R3, SR_CgaCtaId ;  /* 0x0000000000034919 */ /* 0x000e220000008800 */
[C---:B------:R-:W-:Y:S02]  /*37540*/  ISETP.LT.U32.AND P1, PT, R7.reuse, 0x2, P1 ;  /* 0x000000020700780c */ /* 0x040fe40000f21070 */
[----:B------:R-:W-:Y:S02]  /*37550*/  ISETP.NE.U32.AND P3, PT, R2, 0x1, PT ;  /* 0x000000010200780c */ /* 0x000fe40003f65070 */
[----:B------:R-:W-:Y:S02]  /*37560*/  @P4 MOV R2, 0x400 ;  /* 0x0000040000024802 */ /* 0x000fe40000000f00 */
[----:B------:R-:W-:Y:S02]  /*37570*/  ISETP.GT.U32.AND P3, PT, R7, 0x1, !P3 ;  /* 0x000000010700780c */ /* 0x000fe40005f64070 */
[----:B------:R-:W-:-:S02]  /*37580*/  LOP3.LUT R6, R6, 0x1, RZ, 0xc0, !PT ;  /* 0x0000000106067812 */ /* 0x000fc400078ec0ff */
[----:B------:R-:W-:Y:S02]  /*37590*/  PRMT R4, RZ, 0x7610, R4 ;  /* 0x00007610ff047816 */ /* 0x000fe40000000004 */
[----:B------:R-:W-:Y:S02]  /*375a0*/  PRMT R11, RZ, 0x7610, R11 ;  /* 0x00007610ff0b7816 */ /* 0x000fe4000000000b */
[----:B0-----:R-:W-:Y:S02]  /*375b0*/  @P4 LEA R2, R3, R2, 0x18 ;  /* 0x0000000203024211 */ /* 0x001fe400078ec0ff */
[----:B------:R-:W-:Y:S02]  /*375c0*/  SEL R3, RZ, 0x1, !P1 ;  /* 0x00000001ff037807 */ /* 0x000fe40004800000 */
[----:B------:R0:W-:Y:S02]  /*375d0*/  @P4 SYNCS.ARRIVE.TRANS64.A1T0 RZ, [R2+URZ+0x38], RZ ;  /* 0x000038ff02ff49a7 */ /* 0x0001e4000810003f */
[----:B0-----:R-:W-:-:S04]  /*375e0*/  SEL R2, RZ, 0x1, !P3 ;  /* 0x00000001ff027807 */ /* 0x001fc80005800000 */
[----:B------:R-:W-:Y:S01]  /*375f0*/  LOP3.LUT R0, R2, R0, R3, 0x96, !PT ;  /* 0x0000000002007212 */ /* 0x000fe200078e9603 */
[----:B------:R-:W-:Y:S01]  /*37600*/  IMAD.MOV.U32 R3, RZ, RZ, -0x1 ;  /* 0xffffffffff037424 */ /* 0x000fe200078e00ff */
[----:B------:R-:W-:Y:S02]  /*37610*/  MOV R2, 0xffffffff ;  /* 0xffffffff00027802 */ /* 0x000fe40000000f00 */
[----:B---3--:R-:W-:-:S04]  /*37620*/  IADD3 R12, P1, R12, UR20, RZ ;  /* 0x000000140c0c7c10 */ /* 0x008fc8000ff3e0ff */
[----:B--2---:R-:W-:Y:S01]  /*37630*/  IADD3.X R15, R15, UR13, RZ, P1, !PT ;  /* 0x0000000d0f0f7c10 */ /* 0x004fe20008ffe4ff */
[----:B------:R0:W-:Y:S01]  /*37640*/  STL [R1+0x604], R12 ;  /* 0x0006040c01007387 */ /* 0x0001e20000100800 */
[----:B------:R-:W-:-:S03]  /*37650*/  ISETP.GE.U32.AND P1, PT, R12, UR4, PT ;  /* 0x000000040c007c0c */ /* 0x000fc6000bf26070 */
[----:B------:R0:W-:Y:S01]  /*37660*/  STL [R1+0x600], R15 ;  /* 0x0006000f01007387 */ /* 0x0001e20000100800 */
[----:B------:R-:W-:-:S13]  /*37670*/  ISETP.GE.U32.AND.EX P1, PT, R15, UR5, PT, P1 ;  /* 0x000000050f007c0c */ /* 0x000fda000bf26110 */
[----:B0-----:R-:W-:Y:S05]  /*37680*/  @P1 BRA `(.L_x_1071) ;  /* 0x0000000400581947 */ /* 0x001fea0003800000 */
[----:B------:R-:W0:Y:S01]  /*37690*/  S2R R9, SR_CTAID.X ;  /* 0x0000000000097919 */ /* 0x000e220000002500 */
[----:B------:R-:W1:Y:S01]  /*376a0*/  LDC R17, c[0x0][0x65c] ;  /* 0x00019700ff117b82 */ /* 0x000e620000000800 */
[----:B------:R-:W-:Y:S01]  /*376b0*/  ULDC UR4, c[0x0][0x150] ;  /* 0x0000540000047ab9 */ /* 0x000fe20000000800 */
[----:B------:R-:W-:Y:S01]  /*376c0*/  ULDC UR7, c[0x0][0x630] ;  /* 0x00018c0000077ab9 */ /* 0x000fe20000000800 */
[----:B------:R-:W2:Y:S05]  /*376d0*/  S2R R2, SR_CTAID.Y ;  /* 0x0000000000027919 */ /* 0x000eaa0000002600 */
[----:B------:R-:W3:Y:S08]  /*376e0*/  LDC R4, c[0x0][0x144] ;  /* 0x00005100ff047b82 */ /* 0x000ef00000000800 */
[----:B------:R-:W4:Y:S01]  /*376f0*/  LDC R13, c[0x0][0x148] ;  /* 0x00005200ff0d7b82 */ /* 0x000f220000000800 */
[----:B-1----:R-:W-:-:S02]  /*37700*/  ISETP.NE.AND P5, PT, R17, 0x1, PT ;  /* 0x000000011100780c */ /* 0x002fc40003fa5270 */
[----:B0-----:R-:W-:Y:S02]  /*37710*/  I2FP.F32.U32 R3, R9 ;  /* 0x0000000900037245 */ /* 0x001fe40000201000 */
[----:B--2---:R-:W-:-:S03]  /*37720*/  I2FP.F32.U32 R5, R2 ;  /* 0x0000000200057245 */ /* 0x004fc60000201000 */
[----:B------:R-:W-:Y:S01]  /*37730*/  FMUL R3, R3, UR4 ;  /* 0x0000000403037c20 */ /* 0x000fe20008400000 */
[----:B------:R-:W-:Y:S02]  /*37740*/  ULDC UR4, c[0x0][0x154] ;  /* 0x0000550000047ab9 */ /* 0x000fe40000000800 */
[----:B------:R-:W-:Y:S01]  /*37750*/  FMUL R10, R5, UR4 ;  /* 0x00000004050a7c20 */ /* 0x000fe20008400000 */
[----:B------:R-:W-:Y:S02]  /*37760*/  ULDC.64 UR4, c[0x0][0x628] ;  /* 0x00018a0000047ab9 */ /* 0x000fe40000000a00 */
[----:B------:R-:W0:Y:S01]  /*37770*/  F2I.U32.TRUNC.NTZ R3, R3 ;  /* 0x0000000300037305 */ /* 0x000e22000020f000 */
[----:B------:R-:W-:-:S04]  /*37780*/  ISETP.NE.U32.AND P1, PT, RZ, UR4, PT ;  /* 0x00000004ff007c0c */ /* 0x000fc8000bf25070 */
[----:B------:R-:W-:-:S03]  /*37790*/  ISETP.NE.AND.EX P1, PT, RZ, UR5, PT, P1 ;  /* 0x00000005ff007c0c */ /* 0x000fc6000bf25310 */
[----:B------:R-:W1:Y:S01]  /*377a0*/  F2I.U32.TRUNC.NTZ R10, R10 ;  /* 0x0000000a000a7305 */ /* 0x000e62000020f000 */
[----:B0-----:R-:W-:Y:S01]  /*377b0*/  IMAD.MOV R5, RZ, RZ, -R3 ;  /* 0x000000ffff057224 */ /* 0x001fe200078e0a03 */
[----:B------:R-:W-:-:S03]  /*377c0*/  MOV R3, R15 ;  /* 0x0000000f00037202 */ /* 0x000fc60000000f00 */
[----:B---3--:R-:W-:Y:S01]  /*377d0*/  IMAD R9, R4, R5, R9 ;  /* 0x0000000504097224 */ /* 0x008fe200078e0209 */
[----:B-1----:R-:W-:-:S05]  /*377e0*/  IADD3 R4, -R10, RZ, RZ ;  /* 0x000000ff0a047210 */ /* 0x002fca0007ffe1ff */
[----:B----4-:R-:W-:Y:S02]  /*377f0*/  @P5 IMAD R9, R13, R4, R2 ;  /* 0x000000040d095224 */ /* 0x010fe400078e0202 */
[----:B------:R-:W-:Y:S01]  /*37800*/  IMAD.MOV.U32 R2, RZ, RZ, R12 ;  /* 0x000000ffff027224 */ /* 0x000fe200078e000c */
[----:B------:R-:W-:Y:S06]  /*37810*/  @!P1 BRA `(.L_x_1072) ;  /* 0x0000000000289947 */ /* 0x000fec0003800000 */
[----:B------:R-:W-:Y:S02]  /*37820*/  ULDC UR6, c[0x0][0x634] ;  /* 0x00018d0000067ab9 */ /* 0x000fe40000000800 */
[----:B------:R-:W-:-:S05]  /*37830*/  IADD3 R3, P1, R12, UR6, RZ ;  /* 0x000000060c037c10 */ /* 0x000fca000ff3e0ff */
[----:B------:R-:W-:-:S04]  /*37840*/  IMAD.X R13, RZ, RZ, R15, P1 ;  /* 0x000000ffff0d7224 */ /* 0x000fc800008e060f */
[----:B------:R-:W-:-:S04]  /*37850*/  IMAD.WIDE.U32 R4, R13, UR4, RZ ;  /* 0x000000040d047c25 */ /* 0x000fc8000f8e00ff */
[----:B------:R-:W-:-:S04]  /*37860*/  IMAD.WIDE.U32 R4, P1, R3, UR5, R4 ;  /* 0x0000000503047c25 */ /* 0x000fc8000f820004 */
[----:B------:R-:W-:-:S04]  /*37870*/  IMAD.WIDE.U32 R2, R3, UR4, RZ ;  /* 0x0000000403027c25 */ /* 0x000fc8000f8e00ff */
[----:B------:R-:W-:Y:S01]  /*37880*/  IMAD.MOV.U32 R2, RZ, RZ, R5 ;  /* 0x000000ffff027224 */ /* 0x000fe200078e0005 */
[----:B------:R-:W-:Y:S02]  /*37890*/  IADD3 RZ, P3, R3, R4, RZ ;  /* 0x0000000403ff7210 */ /* 0x000fe40007f7e0ff */
[----:B------:R-:W-:-:S03]  /*378a0*/  IADD3.X R3, RZ, RZ, RZ, P1, !PT ;  /* 0x000000ffff037210 */ /* 0x000fc60000ffe4ff */
[----:B------:R-:W-:-:S08]  /*378b0*/  IMAD.WIDE.U32.X R2, R13, UR5, R2, P3 ;  /* 0x000000050d027c25 */ /* 0x000fd000098e0402 */
.L_x_1072:
[--C-:B------:R-:W-:Y:S01]  /*378c0*/  SHF.R.U64 R10, R2, UR7, R3.reuse ;  /* 0x00000007020a7c19 */ /* 0x100fe20008001203 */
[----:B------:R-:W-:Y:S01]  /*378d0*/  ULDC.64 UR4, c[0x0][0x620] ;  /* 0x0001880000047ab9 */ /* 0x000fe20000000a00 */
[----:B------:R-:W-:Y:S01]  /*378e0*/  SHF.R.U32.HI R2, RZ, UR7, R3 ;  /* 0x00000007ff027c19 */ /* 0x000fe20008011603 */
[----:B------:R-:W-:Y:S01]  /*378f0*/  ULDC.64 UR6, c[0x0][0x640] ;  /* 0x0001900000067ab9 */ /* 0x000fe20000000a00 */
[----:B------:R-:W-:Y:S02]  /*37900*/  IADD3 R13, P1, RZ, -R10, RZ ;  /* 0x8000000aff0d7210 */ /* 0x000fe40007f3e0ff */
[----:B------:R-:W-:Y:S02]  /*37910*/  MOV R3, R15 ;  /* 0x0000000f00037202 */ /* 0x000fe40000000f00 */
[----:B------:R-:W-:Y:S02]  /*37920*/  IADD3.X R2, RZ, ~R2, RZ, P1, !PT ;  /* 0x80000002ff027210 */ /* 0x000fe40000ffe4ff */
[----:B------:R-:W-:-:S03]  /*37930*/  ISETP.NE.U32.AND P1, PT, RZ, UR6, PT ;  /* 0x00000006ff007c0c */ /* 0x000fc6000bf25070 */
[----:B------:R-:W-:Y:S01]  /*37940*/  IMAD R2, R2, UR4, RZ ;  /* 0x0000000402027c24 */ /* 0x000fe2000f8e02ff */
[----:B------:R-:W-:-:S03]  /*37950*/  ISETP.NE.AND.EX P1, PT, RZ, UR7, PT, P1 ;  /* 0x00000007ff007c0c */ /* 0x000fc6000bf25310 */
[----:B------:R-:W-:Y:S02]  /*37960*/  IMAD R5, R13, UR5, R2 ;  /* 0x000000050d057c24 */ /* 0x000fe4000f8e0202 */
[----:B------:R-:W-:-:S04]  /*37970*/  IMAD.MOV.U32 R2, RZ, RZ, R12 ;  /* 0x000000ffff027224 */ /* 0x000fc800078e000c */
[----:B------:R-:W-:Y:S01]  /*37980*/  IMAD.WIDE.U32 R2, R13, UR4, R2 ;  /* 0x000000040d027c25 */ /* 0x000fe2000f8e0002 */
[----:B------:R-:W-:-:S03]  /*37990*/  ULDC UR4, c[0x0][0x618] ;  /* 0x0001860000047ab9 */ /* 0x000fc60000000800 */
[----:B------:R-:W-:-:S05]  /*379a0*/  IMAD.IADD R3, R3, 0x1, R5 ;  /* 0x0000000103037824 */ /* 0x000fca00078e0205 */
[--C-:B------:R-:W-:Y:S02]  /*379b0*/  SHF.R.U64 R12, R2, UR4, R3.reuse ;  /* 0x00000004020c7c19 */ /* 0x100fe40008001203 */
[----:B------:R-:W-:Y:S01]  /*379c0*/  SHF.R.U32.HI R3, RZ, UR4, R3 ;  /* 0x00000004ff037c19 */ /* 0x000fe20008011603 */
[----:B------:R-:W-:-:S03]  /*379d0*/  ULDC UR4, c[0x0][0x608] ;  /* 0x0001820000047ab9 */ /* 0x000fc60000000800 */
[--C-:B------:R-:W-:Y:S02]  /*379e0*/  SHF.R.U32.HI R2, RZ, UR4, R3.reuse ;  /* 0x00000004ff027c19 */ /* 0x100fe40008011603 */
[----:B------:R-:W-:Y:S01]  /*379f0*/  SHF.R.U64 R13, R12, UR4, R3 ;  /* 0x000000040c0d7c19 */ /* 0x000fe20008001203 */
[----:B------:R-:W-:Y:S02]  /*37a00*/  ULDC UR4, c[0x0][0x658] ;  /* 0x0001960000047ab9 */ /* 0x000fe40000000800 */
[--C-:B------:R-:W-:Y:S02]  /*37a10*/  SHF.R.U32.HI R15, RZ, UR4, R2.reuse ;  /* 0x00000004ff0f7c19 */ /* 0x100fe40008011602 */
[----:B------:R-:W-:-:S03]  /*37a20*/  SHF.R.U64 R14, R13, UR4, R2 ;  /* 0x000000040d0e7c19 */ /* 0x000fc60008001202 */
[----:B------:R-:W-:Y:S01]  /*37a30*/  IMAD.MOV.U32 R3, RZ, RZ, R15 ;  /* 0x000000ffff037224 */ /* 0x000fe200078e000f */
[----:B------:R-:W-:Y:S01]  /*37a40*/  MOV R2, R14 ;  /* 0x0000000e00027202 */ /* 0x000fe20000000f00 */
[----:B------:R-:W-:Y:S06]  /*37a50*/  @!P1 BRA `(.L_x_1073) ;  /* 0x0000000000289947 */ /* 0x000fec0003800000 */
[----:B------:R-:W-:Y:S02]  /*37a60*/  ULDC UR4, c[0x0][0x64c] ;  /* 0x0001930000047ab9 */ /* 0x000fe40000000800 */
[----:B------:R-:W-:-:S04]  /*37a70*/  IADD3 R3, P1, R14, UR4, RZ ;  /* 0x000000040e037c10 */ /* 0x000fc8000ff3e0ff */
[----:B------:R-:W-:-:S05]  /*37a80*/  IADD3.X R15, RZ, R15, RZ, P1, !PT ;  /* 0x0000000fff0f7210 */ /* 0x000fca0000ffe4ff */
[----:B------:R-:W-:-:S04]  /*37a90*/  IMAD.WIDE.U32 R4, R15, UR6, RZ ;  /* 0x000000060f047c25 */ /* 0x000fc8000f8e00ff */
[----:B------:R-:W-:-:S04]  /*37aa0*/  IMAD.WIDE.U32 R4, P1, R3, UR7, R4 ;  /* 0x0000000703047c25 */ /* 0x000fc8000f820004 */
[----:B------:R-:W-:Y:S01]  /*37ab0*/  IMAD.WIDE.U32 R2, R3, UR6, RZ ;  /* 0x0000000603027c25 */ /* 0x000fe2000f8e00ff */
[----:B------:R-:W-:-:S04]  /*37ac0*/  MOV R2, R5 ;  /* 0x0000000500027202 */ /* 0x000fc80000000f00 */
[----:B------:R-:W-:Y:S01]  /*37ad0*/  IADD3 RZ, P3, R3, R4, RZ ;  /* 0x0000000403ff7210 */ /* 0x000fe20007f7e0ff */
[----:B------:R-:W-:-:S04]  /*37ae0*/  IMAD.X R3, RZ, RZ, RZ, P1 ;  /* 0x000000ffff037224 */ /* 0x000fc800008e06ff */
[----:B------:R-:W-:-:S08]  /*37af0*/  IMAD.WIDE.U32.X R2, R15, UR7, R2, P3 ;  /* 0x000000070f027c25 */ /* 0x000fd000098e0402 */
.L_x_1073:
[----:B------:R-:W-:Y:S01]  /*37b00*/  ULDC UR4, c[0x0][0x648] ;  /* 0x0001920000047ab9 */ /* 0x000fe20000000800 */
[----:B------:R-:W-:Y:S02]  /*37b10*/  LOP3.LUT R13, R13, UR17, RZ, 0xc0, !PT ;  /* 0x000000110d0d7c12 */ /* 0x000fe4000f8ec0ff */
[----:B------:R-:W-:Y:S01]  /*37b20*/  SHF.R.U64 R2, R2, UR4, R3 ;  /* 0x0000000402027c19 */ /* 0x000fe20008001203 */
[----:B------:R-:W-:-:S04]  /*37b30*/  ULDC UR4, c[0x0][0x638] ;  /* 0x00018e0000047ab9 */ /* 0x000fc80000000800 */
[----:B------:R-:W-:Y:S02]  /*37b40*/  IMAD.MOV R3, RZ, RZ, -R2 ;  /* 0x000000ffff037224 */ /* 0x000fe400078e0a02 */
[----:B------:R-:W-:Y:S02]  /*37b50*/  IMAD R4, R2, UR18, R13 ;  /* 0x0000001202047c24 */ /* 0x000fe4000f8e020d */
[----:B------:R-:W-:Y:S01]  /*37b60*/  IMAD R14, R3, UR4, R14 ;  /* 0x00000004030e7c24 */ /* 0x000fe2000f8e020e */
[----:B------:R-:W-:Y:S01]  /*37b70*/  ULDC UR4, c[0x0][0x610] ;  /* 0x0001840000047ab9 */ /* 0x000fe20000000800 */
[----:B------:R-:W-:Y:S01]  /*37b80*/  LOP3.LUT R3, R12, UR16, RZ, 0xc0, !PT ;  /* 0x000000100c037c12 */ /* 0x000fe2000f8ec0ff */
[----:B------:R-:W-:Y:S01]  /*37b90*/  IMAD R9, R4, UR4, R9 ;  /* 0x0000000404097c24 */ /* 0x000fe2000f8e0209 */
[----:B------:R-:W-:Y:S01]  /*37ba0*/  ULDC UR4, c[0x0][0x600] ;  /* 0x0001800000047ab9 */ /* 0x000fe20000000800 */
[----:B------:R-:W-:Y:S02]  /*37bb0*/  MOV R4, 0x1 ;  /* 0x0000000100047802 */ /* 0x000fe40000000f00 */
[----:B------:R-:W-:-:S05]  /*37bc0*/  IMAD R14, R14, UR4, R3 ;  /* 0x000000040e0e7c24 */ /* 0x000fca000f8e0203 */
[----:B------:R-:W-:Y:S02]  /*37bd0*/  SEL R3, R14, R9, !P5 ;  /* 0x000000090e037207 */ /* 0x000fe40006800000 */
[----:B------:R-:W-:-:S07]  /*37be0*/  SEL R2, R9, R14, !P5 ;  /* 0x0000000e09027207 */ /* 0x000fce0006800000 */
.L_x_1071:
[----:B------:R-:W-:Y:S05]  /*37bf0*/  BSYNC B1 ;  /* 0x0000000000017941 */ /* 0x000fea0003800000 */
.L_x_1070:
[----:B------:R-:W-:-:S13]  /*37c00*/  LOP3.LUT P1, RZ, R4, 0xff, RZ, 0xc0, !PT ;  /* 0x000000ff04ff7812 */ /* 0x000fda000782c0ff */
[----:B------:R-:W-:Y:S05]  /*37c10*/  @P1 BRA `(.L_x_1074) ;  /* 0xfffffff4002c1947 */ /* 0x000fea000383ffff */
[----:B------:R-:W-:Y:S05]  /*37c20*/  BSYNC B0 ;  /* 0x0000000000007941 */ /* 0x000fea0003800000 */
.L_x_1062:
[----:B------:R-:W-:-:S03]  /*37c30*/  UMOV UR4, 0xffffffff ;  /* 0xffffffff00047882 */ /* 0x000fc60000000000 */
[----:B------:R-:W-:Y:S05]  /*37c40*/  BRA.DIV UR4, `(.L_x_1075) ;  /* 0x0000000204cc7947 */ /* 0x000fea000b800000 */
[----:B------:R-:W-:-:S13]  /*37c50*/  ELECT P6, URZ, PT ;  /* 0x00000000003f782f */ /* 0x000fda00038c0000 */
.L_x_1087:
[----:B------:R-:W-:Y:S04]  /*37c60*/  BSSY B0, `(.L_x_1076) ;  /* 0x0000019000007945 */ /* 0x000fe80003800000 */
[----:B------:R-:W-:Y:S05]  /*37c70*/  @!P6 BRA `(.L_x_1077) ;  /* 0x00000000005ce947 */ /* 0x000fea0003800000 */
[----:B------:R-:W-:-:S04]  /*37c80*/  LOP3.LUT R19, R19, 0x2, RZ, 0xfc, !PT ;  /* 0x0000000213137812 */ /* 0x000fc800078efcff */
[----:B------:R-:W-:-:S13]  /*37c90*/  ISETP.NE.AND P0, PT, R19, 0x3, PT ;  /* 0x000000031300780c */ /* 0x000fda0003f05270 */
[----:B------:R-:W-:Y:S05]  /*37ca0*/  @!P0 BRA `(.L_x_1078) ;  /* 0x0000000000048947 */ /* 0x000fea0003800000 */
[----:B------:R-:W-:Y:S01]  /*37cb0*/  BPT.TRAP 0x1 ;  /* 0x000000040000795c */ /* 0x000fe20000300000 */
.L_x_1078:
[----:B------:R-:W0:Y:S01]  /*37cc0*/  S2R R3, SR_CgaCtaId ;  /* 0x0000000000037919 */ /* 0x000e220000008800 */
[----:B------:R-:W-:-:S04]  /*37cd0*/  MOV R2, 0x400 ;  /* 0x0000040000027802 */ /* 0x000fc80000000f00 */
[----:B0-----:R-:W-:Y:S02]  /*37ce0*/  LEA R3, R3, R2, 0x18 ;  /* 0x0000000203037211 */ /* 0x001fe400078ec0ff */
[----:B------:R-:W-:-:S03]  /*37cf0*/  SHF.L.U32 R2, R0, 0x1f, RZ ;  /* 0x0000001f00027819 */ /* 0x000fc600000006ff */
[----:B------:R-:W-:-:S05]  /*37d00*/  VIADD R3, R3, 0x10 ;  /* 0x0000001003037836 */ /* 0x000fca0000000000 */
[----:B------:R-:W-:-:S04]  /*37d10*/  LEA R5, R6, R3, 0x3 ;  /* 0x0000000306057211 */ /* 0x000fc800078e18ff */
[----:B------:R-:W0:Y:S02]  /*37d20*/  SYNCS.PHASECHK.TRANS64.TRYWAIT P0, [R5+URZ], R2 ;  /* 0x00000002050075a7 */ /* 0x000e24000800017f */
[----:B0-----:R-:W-:Y:S05]  /*37d30*/  @!P0 BRA `(.L_x_1079) ;  /* 0x0000000000b08947 */ /* 0x001fea0003800000 */
.L_x_1088:
[----:B------:R-:W-:-:S05]  /*37d40*/  VIADD R6, R6, 0x1 ;  /* 0x0000000106067836 */ /* 0x000fca0000000000 */
[----:B------:R-:W-:-:S04]  /*37d50*/  ISETP.NE.AND P0, PT, R6, 0x2, PT ;  /* 0x000000020600780c */ /* 0x000fc80003f05270 */
[----:B0-----:R-:W-:Y:S02]  /*37d60*/  SEL R5, RZ, 0x1, P0 ;  /* 0x00000001ff057807 */ /* 0x001fe40000000000 */
[----:B------:R-:W-:Y:S02]  /*37d70*/  SEL R6, R6, RZ, P0 ;  /* 0x000000ff06067207 */ /* 0x000fe40000000000 */
[----:B------:R-:W-:Y:S02]  /*37d80*/  LOP3.LUT R0, R0, R5, RZ, 0x3c, !PT ;  /* 0x0000000500007212 */ /* 0x000fe400078e3cff */
[----:B------:R-:W-:Y:S02]  /*37d90*/  LEA R3, R6, R3, 0x3 ;  /* 0x0000000306037211 */ /* 0x000fe400078e18ff */
[----:B------:R-:W-:-:S07]  /*37da0*/  SHF.L.U32 R0, R0, 0x1f, RZ ;  /* 0x0000001f00007819 */ /* 0x000fce00000006ff */
.L_x_1080:
[----:B0-----:R0:W1:Y:S02]  /*37db0*/  SYNCS.PHASECHK.TRANS64.TRYWAIT P0, [R3+URZ], R0 ;  /* 0x00000000030075a7 */ /* 0x001064000800017f */
[----:B-1----:R-:W-:Y:S05]  /*37dc0*/  @!P0 NANOSLEEP.SYNCS 0x989680 ;  /* 0x009896800000895d */ /* 0x002fea0003900000 */
[----:B------:R-:W1:Y:S02]  /*37dd0*/  @!P0 SYNCS.PHASECHK.TRANS64 P0, [R3+URZ], R0 ;  /* 0x00000000030085a7 */ /* 0x000e64000800007f */
[----:B-1----:R-:W-:Y:S05]  /*37de0*/  @!P0 BRA `(.L_x_1080) ;  /* 0xfffffffc00f08947 */ /* 0x002fea000383ffff */
.L_x_1077:
[----:B------:R-:W-:Y:S05]  /*37df0*/  BSYNC B0 ;  /* 0x0000000000007941 */ /* 0x000fea0003800000 */
.L_x_1076:
[----:B------:R-:W-:Y:S05]  /*37e00*/  EXIT ;  /* 0x000000000000794d */ /* 0x000fea0003800000 */
.L_x_17:
[----:B-1----:R1:W2:Y:S02]  /*37e10*/  SYNCS.PHASECHK.TRANS64.TRYWAIT P1, [R3+URZ], R2 ;  /* 0x00000002030075a7 */ /* 0x0022a4000802017f */
[----:B--2---:R-:W-:Y:S05]  /*37e20*/  @!P1 NANOSLEEP.SYNCS 0x989680 ;  /* 0x009896800000995d */ /* 0x004fea0003900000 */
[----:B------:R-:W2:Y:S02]  /*37e30*/  @!P1 SYNCS.PHASECHK.TRANS64 P1, [R3+URZ], R2 ;  /* 0x00000002030095a7 */ /* 0x000ea4000802007f */
[----:B--2---:R-:W-:Y:S05]  /*37e40*/  @!P1 BRA `(.L_x_17) ;  /* 0xfffffffc00f09947 */ /* 0x004fea000383ffff */
[----:B------:R-:W-:Y:S05]  /*37e50*/  BRA `(.L_x_16) ;  /* 0xfffffc94000c7947 */ /* 0x000fea000383ffff */
.L_x_22:
[----:B--2---:R2:W3:Y:S02]  /*37e60*/  SYNCS.PHASECHK.TRANS64.TRYWAIT P1, [R5+URZ], R6 ;  /* 0x00000006050075a7 */ /* 0x0044e4000802017f */
[----:B---3--:R-:W-:Y:S05]  /*37e70*/  @!P1 NANOSLEEP.SYNCS 0x989680 ;  /* 0x009896800000995d */ /* 0x008fea0003900000 */
[----:B------:R-:W3:Y:S02]  /*37e80*/  @!P1 SYNCS.PHASECHK.TRANS64 P1, [R5+URZ], R6 ;  /* 0x00000006050095a7 */ /* 0x000ee4000802007f */
[----:B---3--:R-:W-:Y:S05]  /*37e90*/  @!P1 BRA `(.L_x_22) ;  /* 0xfffffffc00f09947 */ /* 0x008fea000383ffff */
[----:B------:R-:W-:Y:S05]  /*37ea0*/  BRA `(.L_x_21) ;  /* 0xfffffd5000647947 */ /* 0x000fea000383ffff */
.L_x_1063:
[----:B------:R-:W-:Y:S01]  /*37eb0*/  BSSY B1, `(.L_x_1081) ;  /* 0x0000006000017945 */ /* 0x000fe20003800000 */
[----:B------:R-:W-:-:S07]  /*37ec0*/  IMAD.MOV.U32 R15, RZ, RZ, -0x1 ;  /* 0xffffffffff0f7424 */ /* 0x000fce00078e00ff */
[----:B------:R-:W-:Y:S05]  /*37ed0*/  WARPSYNC.COLLECTIVE R15, `(.L_x_1082) ;  /* 0x000000000f0c7348 */ /* 0x000fea0003c00000 */
[----:B------:R-:W-:Y:S02]  /*37ee0*/  ELECT P6, UR62, PT ;  /* 0x00000000003e782f */ /* 0x000fe400038c0000 */
[----:B------:R-:W-:Y:S01]  /*37ef0*/  MOV R14, UR62 ;  /* 0x0000003e000e7c02 */ /* 0x000fe20008000f00 */
[----:B------:R-:W-:Y:S10]  /*37f00*/  ENDCOLLECTIVE ;  /* 0x000000000000791b */ /* 0x000ff40003800000 */
.L_x_1082:
[----:B------:R-:W-:Y:S05]  /*37f10*/  BSYNC B1 ;  /* 0x0000000000017941 */ /* 0x000fea0003800000 */
.L_x_1081:
[----:B------:R-:W-:Y:S05]  /*37f20*/  BRA `(.L_x_1083) ;  /* 0xfffffff000747947 */ /* 0x000fea000383ffff */
.L_x_1066:
[----:B0-----:R0:W1:Y:S02]  /*37f30*/  SYNCS.PHASECHK.TRANS64.TRYWAIT P1, [R13+URZ+0x10], R18 ;  /* 0x000010120d0075a7 */ /* 0x001064000802017f */
[----:B-1----:R-:W-:Y:S05]  /*37f40*/  @!P1 NANOSLEEP.SYNCS 0x989680 ;  /* 0x009896800000995d */ /* 0x002fea0003900000 */
[----:B------:R-:W1:Y:S02]  /*37f50*/  @!P1 SYNCS.PHASECHK.TRANS64 P1, [R13+URZ+0x10], R18 ;  /* 0x000010120d0095a7 */ /* 0x000e64000802007f */
[----:B-1----:R-:W-:Y:S05]  /*37f60*/  @!P1 BRA `(.L_x_1066) ;  /* 0xfffffffc00f09947 */ /* 0x002fea000383ffff */
[----:B------:R-:W-:Y:S05]  /*37f70*/  BRA `(.L_x_1084) ;  /* 0xfffffff000a47947 */ /* 0x000fea000383ffff */
.L_x_1075:
[----:B------:R-:W-:Y:S01]  /*37f80*/  BSSY B0, `(.L_x_1085) ;  /* 0x0000006000007945 */ /* 0x000fe20003800000 */
[----:B------:R-:W-:-:S07]  /*37f90*/  MOV R15, 0xffffffff ;  /* 0xffffffff000f7802 */ /* 0x000fce0000000f00 */
[----:B------:R-:W-:Y:S05]  /*37fa0*/  WARPSYNC.COLLECTIVE R15, `(.L_x_1086) ;  /* 0x000000000f0c7348 */ /* 0x000fea0003c00000 */
[----:B------:R-:W-:Y:S02]  /*37fb0*/  ELECT P6, UR62, PT ;  /* 0x00000000003e782f */ /* 0x000fe400038c0000 */
[----:B------:R-:W-:Y:S01]  /*37fc0*/  MOV R14, UR62 ;  /* 0x0000003e000e7c02 */ /* 0x000fe20008000f00 */
[----:B------:R-:W-:Y:S10]  /*37fd0*/  ENDCOLLECTIVE ;  /* 0x000000000000791b */ /* 0x000ff40003800000 */
.L_x_1086:
[----:B------:R-:W-:Y:S05]  /*37fe0*/  BSYNC B0 ;  /* 0x0000000000007941 */ /* 0x000fea0003800000 */
.L_x_1085:
[----:B------:R-:W-:Y:S05]  /*37ff0*/  BRA `(.L_x_1087) ;  /* 0xfffffffc00187947 */ /* 0x000fea000383ffff */
.L_x_1079:
[----:B0-----:R0:W1:Y:S02]  /*38000*/  SYNCS.PHASECHK.TRANS64.TRYWAIT P0, [R5+URZ], R2 ;  /* 0x00000002050075a7 */ /* 0x001064000800017f */
[----:B-1----:R-:W-:Y:S05]  /*38010*/  @!P0 NANOSLEEP.SYNCS 0x989680 ;  /* 0x009896800000895d */ /* 0x002fea0003900000 */
[----:B------:R-:W1:Y:S02]  /*38020*/  @!P0 SYNCS.PHASECHK.TRANS64 P0, [R5+URZ], R2 ;  /* 0x00000002050085a7 */ /* 0x000e64000800007f */
[----:B-1----:R-:W-:Y:S05]  /*38030*/  @!P0 BRA `(.L_x_1079) ;  /* 0xfffffffc00f08947 */ /* 0x002fea000383ffff */
[----:B------:R-:W-:Y:S05]  /*38040*/  BRA `(.L_x_1088) ;  /* 0xfffffffc003c7947 */ /* 0x000fea000383ffff */
.L_x_1089:
[----:B------:R-:W-:-:S00]  /*38050*/  BRA `(.L_x_1089) ;  /* 0xfffffffc00fc7947 */ /* 0x000fc0000383ffff */
[----:B------:R-:W-:-:S00]  /*38060*/  NOP ;  /* 0x0000000000007918 */ /* 0x000fc00000000000 */
        /* <DEDUP_REMOVED lines=9> */
.L_x_1090:


//--------------------- .nv.global.init           --------------------------
	.section	.nv.global.init,"aw",@progbits
.nv.global.init:
	.type		$str$22,@object
	.size		$str$22,($str$23 - $str$22)
$str$22:
        /*0000*/ 	.byte	0x6b, 0x5f, 0x74, 0x69, 0x6c, 0x65, 0x5f, 0x63, 0x6f, 0x75, 0x6e, 0x74, 0x20, 0x3e, 0x3d, 0x20
        /*0010*/ 	.byte	0x31, 0x00
	.type		$str$23,@object
	.size		$str$23,(__unnamed_1 - $str$23)
$str$23:
        /*0012*/ 	.byte	0x2f, 0x74, 0x6d, 0x70, 0x2f, 0x63, 0x75, 0x74, 0x6c, 0x61, 0x73, 0x73, 0x5f, 0x73, 0x77, 0x65
        /*0022*/ 	.byte	0x65, 0x70, 0x5f, 0x73, 0x72, 0x63, 0x2f, 0x69, 0x6e, 0x63, 0x6c, 0x75, 0x64, 0x65, 0x2f, 0x63
        /*0032*/ 	.byte	0x75, 0x74, 0x6c, 0x61, 0x73, 0x73, 0x2f, 0x67, 0x65, 0x6d, 0x6d, 0x2f, 0x63, 0x6f, 0x6c, 0x6c
        /*0042*/ 	.byte	0x65, 0x63, 0x74, 0x69, 0x76, 0x65, 0x2f, 0x73, 0x6d, 0x39, 0x30, 0x5f, 0x6d, 0x6d, 0x61, 0x5f
        /*0052*/ 	.byte	0x74, 0x6d, 0x61, 0x5f, 0x67, 0x6d, 0x6d, 0x61, 0x5f, 0x73, 0x73, 0x5f, 0x77, 0x61, 0x72, 0x70
        /*0062*/ 	.byte	0x73, 0x70, 0x65, 0x63, 0x69, 0x61, 0x6c, 0x69, 0x7a, 0x65, 0x64, 0x2e, 0x68, 0x70, 0x70, 0x00
	.type		__unnamed_1,@object
	.size		__unnamed_1,(.L_0 - __unnamed_1)
__unnamed_1:
        /* <DEDUP_REMOVED lines=173> */
        /*0b42*/ 	.byte	0x64, 0x65, 0x6e, 0x74, 0x69, 0x74, 0x79, 0x5d, 0x00
.L_0:


//--------------------- .nv.shared._ZN7cutlass13device_kernelINS_4gemm6kernel13GemmUniversalIN4cute5tupleIJiiiiEEENS1_10collective13CollectiveMmaINS1_34MainloopSm90TmaGmmaWarpSpecializedILi2ENS5_IJNS4_1CILi1EEESB_SB_EEENS1_35KernelTmaWarpSpecializedCooperativeEEENS5_IJNSA_ILi192EEENSA_ILi512EEENSA_ILi128EEEEEEaNS5_IJlSB_lEEEaSJ_NS4_8TiledMMAINS4_8MMA_AtomIJNS4_4SM904GMMA27MMA_64x256x32_S32S8S8_SS_TNEEEENS4_6LayoutINS5_IJNSA_ILi2EEESB_SB_EEENS5_IJSB_NSA_ILi0EEEST_EEEEENS5_IJNS4_10UnderscoreESW_SW_EEEEENS4_13SM90_TMA_LOADENS4_14ComposedLayoutINS4_7SwizzleILi3ELi4ELi3EEENS4_18smem_ptr_flag_bitsILi8EEENSQ_INS5_IJNSA_ILi8EEESH_EEENS5_IJSH_SB_EEEEEEEvNS4_8identityESZ_S19_vS1A_EENS_8epilogue10collective6detail29Sm90TmaWarpSpecializedAdapterINS1D_15DefaultEpilogueIaSJ_SJ_NS1C_6thread17LinearCombinationIaLi1EiiLNS1H_9ScaleType4KindE0ELNS_15FloatRoundStyleE2EaEENS1_15EpilogueDefaultEEEEEvvEEEEvNT_6ParamsE --------------------------
	.section	.nv.shared._ZN7cutlass13device_kernelINS_4gemm6kernel13GemmUniversalIN4cute5tupleIJiiiiEEENS1_10collective13CollectiveMmaINS1_34MainloopSm90TmaGmmaWarpSpecializedILi2ENS5_IJNS4_1CILi1EEESB_SB_EEENS1_35KernelTmaWarpSpecializedCooperativeEEENS5_IJNSA_ILi192EEENSA_ILi512EEENSA_ILi128EEEEEEaNS5_IJlSB_lEEEaSJ_NS4_8TiledMMAINS4_8MMA_AtomIJNS4_4SM904GMMA27MMA_64x256x32_S32S8S8_SS_TNEEEENS4_6LayoutINS5_IJNSA_ILi2EEESB_SB_EEENS5_IJSB_NSA_ILi0EEEST_EEEEENS5_IJNS4_10UnderscoreESW_SW_EEEEENS4_13SM90_TMA_LOADENS4_14ComposedLayoutINS4_7SwizzleILi3ELi4ELi3EEENS4_18smem_ptr_flag_bitsILi8EEENSQ_INS5_IJNSA_ILi8EEESH_EEENS5_IJSH_SB_EEEEEEEvNS4_8identityESZ_S19_vS1A_EENS_8epilogue10collective6detail29Sm90TmaWarpSpecializedAdapterINS1D_15DefaultEpilogueIaSJ_SJ_NS1C_6thread17LinearCombinationIaLi1EiiLNS1H_9ScaleType4KindE0ELNS_15FloatRoundStyleE2EaEENS1_15EpilogueDefaultEEEEEvvEEEEvNT_6ParamsE,"aw",@nobits
	.sectionflags	@""
	.align	16
	.zero		1024


//--------------------- .nv.shared.reserved.0     --------------------------
	.section	.nv.shared.reserved.0,"aw",@nobits
	.weak		__nv_reservedSMEM_offset_0_alias
	.size		__nv_reservedSMEM_offset_0_alias, 0, 0
	.other		__nv_reservedSMEM_offset_0_alias,@"STO_CUDA_RESERVED_SHARED STV_DEFAULT"
__nv_reservedSMEM_offset_0_alias:
	.zero		0


//--------------------- .nv.global                --------------------------
	.section	.nv.global,"aw",@nobits
.nv.global:
	.type		_ZN40_INTERNAL_ce717d7b_4_k_cu_8ecb675b_165634cute1_E,@object
	.size		_ZN40_INTERNAL_ce717d7b_4_k_cu_8ecb675b_165634cute1_E,(_ZN40_INTERNAL_ce717d7b_4_k_cu_8ecb675b_165634cuda3std3__45__cpo6cbeginE - _ZN40_INTERNAL_ce717d7b_4_k_cu_8ecb675b_165634cute1_E)
_ZN40_INTERNAL_ce717d7b_4_k_cu_8ecb675b_165634cute1_E:
	.zero		1
	.type		_ZN40_INTERNAL_ce717d7b_4_k_cu_8ecb675b_165634cuda3std3__45__cpo6cbeginE,@object
	.size		_ZN40_INTERNAL_ce717d7b_4_k_cu_8ecb675b_165634cuda3std3__45__cpo6cbeginE,(_ZN40_INTERNAL_ce717d7b_4_k_cu_8ecb675b_165634cuda3std3__48in_placeE - _ZN40_INTERNAL_ce717d7b_4_k_cu_8ecb675b_165634cuda3std3__45__cpo6cbeginE)
_ZN40_INTERNAL_ce717d7b_4_k_cu_8ecb675b_165634cuda3std3__45__cpo6cbeginE:
	.zero		1
	.type		_ZN40_INTERNAL_ce717d7b_4_k_cu_8ecb675b_165634cuda3std3__48in_placeE,@object
	.size		_ZN40_INTERNAL_ce717d7b_4_k_cu_8ecb675b_165634cuda3std3__48in_placeE,(_ZN40_INTERNAL_ce717d7b_4_k_cu_8ecb675b_165634cuda3std6ranges3__45__cpo9iter_moveE - _ZN40_INTERNAL_ce717d7b_4_k_cu_8ecb675b_165634cuda3std3__48in_placeE)
_ZN40_INTERNAL_ce717d7b_4_k_cu_8ecb675b_165634cuda3std3__48in_placeE:
	.zero		1
	.type		_ZN40_INTERNAL_ce717d7b_4_k_cu_8ecb675b_165634cuda3std6ranges3__45__cpo9iter_moveE,@object
	.size		_ZN40_INTERNAL_ce717d7b_4_k_cu_8ecb675b_165634cuda3std6ranges3__45__cpo9iter_moveE,(_ZN40_INTERNAL_ce717d7b_4_k_cu_8ecb675b_165634cuda3std3__45__cpo5beginE - _ZN40_INTERNAL_ce717d7b_4_k_cu_8ecb675b_165634cuda3std6ranges3__45__cpo9iter_moveE)
_ZN40_INTERNAL_ce717d7b_4_k_cu_8ecb675b_165634cuda3std6ranges3__45__cpo9iter_moveE:
	.zero		1
	.type		_ZN40_INTERNAL_ce717d7b_4_k_cu_8ecb675b_165634cuda3std3__45__cpo5beginE,@object
	.size		_ZN40_INTERNAL_ce717d7b_4_k_cu_8ecb675b_165634cuda3std3__45__cpo5beginE,(_ZN40_INTERNAL_ce717d7b_4_k_cu_8ecb675b_165634cuda3std3__442_GLOBAL__N__ce717d7b_4_k_cu_8ecb675b_165636ignoreE - _ZN40_INTERNAL_ce717d7b_4_k_cu_8ecb675b_165634cuda3std3__45__cpo5beginE)
_ZN40_INTERNAL_ce717d7b_4_k_cu_8ecb675b_165634cuda3std3__45__cpo5beginE:
	.zero		1
	.type		_ZN40_INTERNAL_ce717d7b_4_k_cu_8ecb675b_165634cuda3std3__442_GLOBAL__N__ce717d7b_4_k_cu_8ecb675b_165636ignoreE,@object
	.size		_ZN40_INTERNAL_ce717d7b_4_k_cu_8ecb675b_165634cuda3std3__442_GLOBAL__N__ce717d7b_4_k_cu_8ecb675b_165636ignoreE,(_ZN40_INTERNAL_ce717d7b_4_k_cu_8ecb675b_165634cute7productE - _ZN40_INTERNAL_ce717d7b_4_k_cu_8ecb675b_165634cuda3std3__442_GLOBAL__N__ce717d7b_4_k_cu_8ecb675b_165636ignoreE)
_ZN40_INTERNAL_ce717d7b_4_k_cu_8ecb675b_165634cuda3std3__442_GLOBAL__N__ce717d7b_4_k_cu_8ecb675b_165636ignoreE:
	.zero		1
	.type		_ZN40_INTERNAL_ce717d7b_4_k_cu_8ecb675b_165634cute7productE,@object
	.size		_ZN40_INTERNAL_ce717d7b_4_k_cu_8ecb675b_165634cute7productE,(_ZN40_INTERNAL_ce717d7b_4_k_cu_8ecb675b_165634cuda3std3__45__cpo3endE - _ZN40_INTERNAL_ce717d7b_4_k_cu_8ecb675b_165634cute7productE)
_ZN40_INTERNAL_ce717d7b_4_k_cu_8ecb675b_165634cute7productE:
	.zero		1
	.type		_ZN40_INTERNAL_ce717d7b_4_k_cu_8ecb675b_165634cuda3std3__45__cpo3endE,@object
	.size		_ZN40_INTERNAL_ce717d7b_4_k_cu_8ecb675b_165634cuda3std3__45__cpo3endE,(_ZN40_INTERNAL_ce717d7b_4_k_cu_8ecb675b_165634cuda3std3__419piecewise_constructE - _ZN40_INTERNAL_ce717d7b_4_k_cu_8ecb675b_165634cuda3std3__45__cpo3endE)
_ZN40_INTERNAL_ce717d7b_4_k_cu_8ecb675b_165634cuda3std3__45__cpo3endE:
	.zero		1
	.type		_ZN40_INTERNAL_ce717d7b_4_k_cu_8ecb675b_165634cuda3std3__419piecewise_constructE,@object
	.size		_ZN40_INTERNAL_ce717d7b_4_k_cu_8ecb675b_165634cuda3std3__419piecewise_constructE,(_ZN40_INTERNAL_ce717d7b_4_k_cu_8ecb675b_165634cuda3std3__45__cpo4cendE - _ZN40_INTERNAL_ce717d7b_4_k_cu_8ecb675b_165634cuda3std3__419piecewise_constructE)
_ZN40_INTERNAL_ce717d7b_4_k_cu_8ecb675b_165634cuda3std3__419piecewise_constructE:
	.zero		1
	.type		_ZN40_INTERNAL_ce717d7b_4_k_cu_8ecb675b_165634cuda3std3__45__cpo4cendE,@object
	.size		_ZN40_INTERNAL_ce717d7b_4_k_cu_8ecb675b_165634cuda3std3__45__cpo4cendE,(_ZN40_INTERNAL_ce717d7b_4_k_cu_8ecb675b_165634cuda3std6ranges3__45__cpo4swapE - _ZN40_INTERNAL_ce717d7b_4_k_cu_8ecb675b_165634cuda3std3__45__cpo4cendE)
_ZN40_INTERNAL_ce717d7b_4_k_cu_8ecb675b_165634cuda3std3__45__cpo4cendE:
	.zero		1
	.type		_ZN40_INTERNAL_ce717d7b_4_k_cu_8ecb675b_165634cuda3std6ranges3__45__cpo4swapE,@object
	.size		_ZN40_INTERNAL_ce717d7b_4_k_cu_8ecb675b_165634cuda3std6ranges3__45__cpo4swapE,(.L_8 - _ZN40_INTERNAL_ce717d7b_4_k_cu_8ecb675b_165634cuda3std6ranges3__45__cpo4swapE)
_ZN40_INTERNAL_ce717d7b_4_k_cu_8ecb675b_165634cuda3std6ranges3__45__cpo4swapE:
	.zero		1
.L_8:


//--------------------- .nv.constant0._ZN7cutlass13device_kernelINS_4gemm6kernel13GemmUniversalIN4cute5tupleIJiiiiEEENS1_10collective13CollectiveMmaINS1_34MainloopSm90TmaGmmaWarpSpecializedILi2ENS5_IJNS4_1CILi1EEESB_SB_EEENS1_35KernelTmaWarpSpecializedCooperativeEEENS5_IJNSA_ILi192EEENSA_ILi512EEENSA_ILi128EEEEEEaNS5_IJlSB_lEEEaSJ_NS4_8TiledMMAINS4_8MMA_AtomIJNS4_4SM904GMMA27MMA_64x256x32_S32S8S8_SS_TNEEEENS4_6LayoutINS5_IJNSA_ILi2EEESB_SB_EEENS5_IJSB_NSA_ILi0EEEST_EEEEENS5_IJNS4_10UnderscoreESW_SW_EEEEENS4_13SM90_TMA_LOADENS4_14ComposedLayoutINS4_7SwizzleILi3ELi4ELi3EEENS4_18smem_ptr_flag_bitsILi8EEENSQ_INS5_IJNSA_ILi8EEESH_EEENS5_IJSH_SB_EEEEEEEvNS4_8identityESZ_S19_vS1A_EENS_8epilogue10collective6detail29Sm90TmaWarpSpecializedAdapterINS1D_15DefaultEpilogueIaSJ_SJ_NS1C_6thread17LinearCombinationIaLi1EiiLNS1H_9ScaleType4KindE0ELNS_15FloatRoundStyleE2EaEENS1_15EpilogueDefaultEEEEEvvEEEEvNT_6ParamsE --------------------------
	.section	.nv.constant0._ZN7cutlass13device_kernelINS_4gemm6kernel13GemmUniversalIN4cute5tupleIJiiiiEEENS1_10collective13CollectiveMmaINS1_34MainloopSm90TmaGmmaWarpSpecializedILi2ENS5_IJNS4_1CILi1EEESB_SB_EEENS1_35KernelTmaWarpSpecializedCooperativeEEENS5_IJNSA_ILi192EEENSA_ILi512EEENSA_ILi128EEEEEEaNS5_IJlSB_lEEEaSJ_NS4_8TiledMMAINS4_8MMA_AtomIJNS4_4SM904GMMA27MMA_64x256x32_S32S8S8_SS_TNEEEENS4_6LayoutINS5_IJNSA_ILi2EEESB_SB_EEENS5_IJSB_NSA_ILi0EEEST_EEEEENS5_IJNS4_10UnderscoreESW_SW_EEEEENS4_13SM90_TMA_LOADENS4_14ComposedLayoutINS4_7SwizzleILi3ELi4ELi3EEENS4_18smem_ptr_flag_bitsILi8EEENSQ_INS5_IJNSA_ILi8EEESH_EEENS5_IJSH_SB_EEEEEEEvNS4_8identityESZ_S19_vS1A_EENS_8epilogue10collective6detail29Sm90TmaWarpSpecializedAdapterINS1D_15DefaultEpilogueIaSJ_SJ_NS1C_6thread17LinearCombinationIaLi1EiiLNS1H_9ScaleType4KindE0ELNS_15FloatRoundStyleE2EaEENS1_15EpilogueDefaultEEEEEvvEEEEvNT_6ParamsE,"a",@progbits
	.sectionflags	@""
	.align	4
.nv.constant0._ZN7cutlass13device_kernelINS_4gemm6kernel13GemmUniversalIN4cute5tupleIJiiiiEEENS1_10collective13CollectiveMmaINS1_34MainloopSm90TmaGmmaWarpSpecializedILi2ENS5_IJNS4_1CILi1EEESB_SB_EEENS1_35KernelTmaWarpSpecializedCooperativeEEENS5_IJNSA_ILi192EEENSA_ILi512EEENSA_ILi128EEEEEEaNS5_IJlSB_lEEEaSJ_NS4_8TiledMMAINS4_8MMA_AtomIJNS4_4SM904GMMA27MMA_64x256x32_S32S8S8_SS_TNEEEENS4_6LayoutINS5_IJNSA_ILi2EEESB_SB_EEENS5_IJSB_NSA_ILi0EEEST_EEEEENS5_IJNS4_10UnderscoreESW_SW_EEEEENS4_13SM90_TMA_LOADENS4_14ComposedLayoutINS4_7SwizzleILi3ELi4ELi3EEENS4_18smem_ptr_flag_bitsILi8EEENSQ_INS5_IJNSA_ILi8EEESH_EEENS5_IJSH_SB_EEEEEEEvNS4_8identityESZ_S19_vS1A_EENS_8epilogue10collective6detail29Sm90TmaWarpSpecializedAdapterINS1D_15DefaultEpilogueIaSJ_SJ_NS1C_6thread17LinearCombinationIaLi1EiiLNS1H_9ScaleType4KindE0ELNS_15FloatRoundStyleE2EaEENS1_15EpilogueDefaultEEEEEvvEEEEvNT_6ParamsE:
	.zero		1664


//--------------------- SYMBOLS --------------------------

	.type		.nv.reservedSmem.offset0,@object
	.size		.nv.reservedSmem.offset0,0x4
	.type		__assertfail,@function
